def matmul_kernel(
    a_ptr,
    b_ptr,
    c_ptr,
    M,
    N,
    K,
    stride_am,
    stride_ak,
    stride_bk,
    stride_bn,
    stride_cm,
    stride_cn,
    BLOCK_M: tl.constexpr,
    BLOCK_N: tl.constexpr,
    BLOCK_K: tl.constexpr,
    GROUP_M: tl.constexpr,
):
    pid = tl.program_id(axis=0)
    num_pid_m = tl.cdiv(M, BLOCK_M)
    num_pid_n = tl.cdiv(N, BLOCK_N)
    num_pid_in_group = GROUP_M * num_pid_n
    group_id = pid // num_pid_in_group
    first_pid_m = group_id * GROUP_M
    group_size_m = min(num_pid_m - first_pid_m, GROUP_M)
    pid_m = first_pid_m + ((pid % num_pid_in_group) % group_size_m)
    pid_n = (pid % num_pid_in_group) // group_size_m

    offs_am = (pid_m * BLOCK_M + tl.arange(0, BLOCK_M)) % M
    offs_bn = (pid_n * BLOCK_N + tl.arange(0, BLOCK_N)) % N
    offs_k = tl.arange(0, BLOCK_K)
    a_ptrs = a_ptr + offs_am[:, None] * stride_am + offs_k[None, :] * stride_ak
    b_ptrs = b_ptr + offs_k[:, None] * stride_bk + offs_bn[None, :] * stride_bn

    acc = tl.zeros((BLOCK_M, BLOCK_N), dtype=tl.float32)
    for kk in range(0, tl.cdiv(K, BLOCK_K)):
        a = tl.load(a_ptrs, mask=offs_k[None, :] < K - kk * BLOCK_K, other=0.0)
        b = tl.load(b_ptrs, mask=offs_k[:, None] < K - kk * BLOCK_K, other=0.0)
        acc = tl.dot(a, b, acc)
        a_ptrs += BLOCK_K * stride_ak
        b_ptrs += BLOCK_K * stride_bk

    c = acc.to(c_ptr.dtype.element_ty)
    offs_cm = pid_m * BLOCK_M + tl.arange(0, BLOCK_M)
    offs_cn = pid_n * BLOCK_N + tl.arange(0, BLOCK_N)
    c_ptrs = c_ptr + offs_cm[:, None] * stride_cm + offs_cn[None, :] * stride_cn
    mask = (offs_cm[:, None] < M) & (offs_cn[None, :] < N)
    tl.store(c_ptrs, c, mask=mask)

# config = {"BLOCK_K": 256, "BLOCK_M": 512, "BLOCK_N": 64, "GROUP_M": 8, "arch": "sm_80", "dtype": "fp16", "num_ctas": 1, "num_stages": 3, "num_warps": 4}
# arch = sm_80


// ===== COMPILED SASS (sm_80) =====

	.target	sm_80

	.elftype	@"ET_EXEC"


//--------------------- .note.nv.tkinfo           --------------------------
	.section	.note.nv.tkinfo,"",@"SHT_NOTE"
	.sectionflags	@"SHF_NOTE_NV_TKINFO"
	.tkinfo
        /*0018*/ 	.word	0x00000002
        /*0030*/ 	.string	""
        /*0030*/ 	.string	"ptxas"
        /*0030*/ 	.string	"Cuda compilation tools, release 13.0, V13.0.88"
        /*0030*/ 	.string	"Build cuda_13.0.r13.0/compiler.36424714_0"
        /*0030*/ 	.string	"-v  -suppress-debug-info  -lineinfo  -arch sm_80 "



//--------------------- .note.nv.cuinfo           --------------------------
	.section	.note.nv.cuinfo,"",@"SHT_NOTE"
	.sectionflags	@"SHF_NOTE_NV_CUINFO"
        /*0018*/ 	.short	0x0002
        /*001a*/ 	.short	0x0050
        /*001c*/ 	.short	0x0082
	.zero		2


//--------------------- .nv.info                  --------------------------
	.section	.nv.info,"",@"SHT_CUDA_INFO"
	.align	4


	//----- nvinfo : EIATTR_REGCOUNT
	.align		4
        /*0000*/ 	.byte	0x04, 0x2f
        /*0002*/ 	.short	(.L_1 - .L_0)
	.align		4
.L_0:
        /*0004*/ 	.word	index@(matmul_kernel)
        /*0008*/ 	.word	0x00000020


	//----- nvinfo : EIATTR_FRAME_SIZE
	.align		4
.L_1:
        /*000c*/ 	.byte	0x04, 0x11
        /*000e*/ 	.short	(.L_3 - .L_2)
	.align		4
.L_2:
        /*0010*/ 	.word	index@(matmul_kernel)
        /*0014*/ 	.word	0x000077b8


	//----- nvinfo : EIATTR_MIN_STACK_SIZE
	.align		4
.L_3:
        /*0018*/ 	.byte	0x04, 0x12
        /*001a*/ 	.short	(.L_5 - .L_4)
	.align		4
.L_4:
        /*001c*/ 	.word	index@(matmul_kernel)
        /*0020*/ 	.word	0x000077b8
.L_5:


//--------------------- .nv.info.matmul_kernel    --------------------------
	.section	.nv.info.matmul_kernel,"",@"SHT_CUDA_INFO"
	.sectionflags	@""
	.align	4


	//----- nvinfo : EIATTR_CUDA_API_VERSION
	.align		4
        /*0000*/ 	.byte	0x04, 0x37
        /*0002*/ 	.short	(.L_7 - .L_6)
.L_6:
        /*0004*/ 	.word	0x00000082


	//----- nvinfo : EIATTR_SW2861232_WAR
	.align		4
.L_7:
        /*0008*/ 	.byte	0x01, 0x35
	.zero		2


	//----- nvinfo : EIATTR_PARAM_CBANK
	.align		4
        /*000c*/ 	.byte	0x04, 0x0a
        /*000e*/ 	.short	(.L_9 - .L_8)
	.align		4
.L_8:
        /*0010*/ 	.word	index@(.nv.constant0.matmul_kernel)
        /*0014*/ 	.short	0x0160
        /*0016*/ 	.short	0x0050


	//----- nvinfo : EIATTR_CBANK_PARAM_SIZE
	.align		4
.L_9:
        /*0018*/ 	.byte	0x03, 0x19
        /*001a*/ 	.short	0x0050


	//----- nvinfo : EIATTR_KPARAM_INFO
	.align		4
        /*001c*/ 	.byte	0x04, 0x17
        /*001e*/ 	.short	(.L_11 - .L_10)
.L_10:
        /*0020*/ 	.word	0x00000000
        /*0024*/ 	.short	0x000d
        /*0026*/ 	.short	0x0048
        /*0028*/ 	.byte	0x00, 0xf4, 0x21, 0x00


	//----- nvinfo : EIATTR_KPARAM_INFO
	.align		4
.L_11:
        /*002c*/ 	.byte	0x04, 0x17
        /*002e*/ 	.short	(.L_13 - .L_12)
.L_12:
        /*0030*/ 	.word	0x00000000
        /*0034*/ 	.short	0x000c
        /*0036*/ 	.short	0x0040
        /*0038*/ 	.byte	0x00, 0xf4, 0x21, 0x00


	//----- nvinfo : EIATTR_KPARAM_INFO
	.align		4
.L_13:
        /*003c*/ 	.byte	0x04, 0x17
        /*003e*/ 	.short	(.L_15 - .L_14)
.L_14:
        /*0040*/ 	.word	0x00000000
        /*0044*/ 	.short	0x000b
        /*0046*/ 	.short	0x0038
        /*0048*/ 	.byte	0x00, 0xf0, 0x11, 0x00


	//----- nvinfo : EIATTR_KPARAM_INFO
	.align		4
.L_15:
        /*004c*/ 	.byte	0x04, 0x17
        /*004e*/ 	.short	(.L_17 - .L_16)
.L_16:
        /*0050*/ 	.word	0x00000000
        /*0054*/ 	.short	0x000a
        /*0056*/ 	.short	0x0034
        /*0058*/ 	.byte	0x00, 0xf0, 0x11, 0x00


	//----- nvinfo : EIATTR_KPARAM_INFO
	.align		4
.L_17:
        /*005c*/ 	.byte	0x04, 0x17
        /*005e*/ 	.short	(.L_19 - .L_18)
.L_18:
        /*0060*/ 	.word	0x00000000
        /*0064*/ 	.short	0x0009
        /*0066*/ 	.short	0x0030
        /*0068*/ 	.byte	0x00, 0xf0, 0x11, 0x00


	//----- nvinfo : EIATTR_KPARAM_INFO
	.align		4
.L_19:
        /*006c*/ 	.byte	0x04, 0x17
        /*006e*/ 	.short	(.L_21 - .L_20)
.L_20:
        /*0070*/ 	.word	0x00000000
        /*0074*/ 	.short	0x0008
        /*0076*/ 	.short	0x002c
        /*0078*/ 	.byte	0x00, 0xf0, 0x11, 0x00


	//----- nvinfo : EIATTR_KPARAM_INFO
	.align		4
.L_21:
        /*007c*/ 	.byte	0x04, 0x17
        /*007e*/ 	.short	(.L_23 - .L_22)
.L_22:
        /*0080*/ 	.word	0x00000000
        /*0084*/ 	.short	0x0007
        /*0086*/ 	.short	0x0028
        /*0088*/ 	.byte	0x00, 0xf0, 0x11, 0x00


	//----- nvinfo : EIATTR_KPARAM_INFO
	.align		4
.L_23:
        /*008c*/ 	.byte	0x04, 0x17
        /*008e*/ 	.short	(.L_25 - .L_24)
.L_24:
        /*0090*/ 	.word	0x00000000
        /*0094*/ 	.short	0x0006
        /*0096*/ 	.short	0x0024
        /*0098*/ 	.byte	0x00, 0xf0, 0x11, 0x00


	//----- nvinfo : EIATTR_KPARAM_INFO
	.align		4
.L_25:
        /*009c*/ 	.byte	0x04, 0x17
        /*009e*/ 	.short	(.L_27 - .L_26)
.L_26:
        /*00a0*/ 	.word	0x00000000
        /*00a4*/ 	.short	0x0005
        /*00a6*/ 	.short	0x0020
        /*00a8*/ 	.byte	0x00, 0xf0, 0x11, 0x00


	//----- nvinfo : EIATTR_KPARAM_INFO
	.align		4
.L_27:
        /*00ac*/ 	.byte	0x04, 0x17
        /*00ae*/ 	.short	(.L_29 - .L_28)
.L_28:
        /*00b0*/ 	.word	0x00000000
        /*00b4*/ 	.short	0x0004
        /*00b6*/ 	.short	0x001c
        /*00b8*/ 	.byte	0x00, 0xf0, 0x11, 0x00


	//----- nvinfo : EIATTR_KPARAM_INFO
	.align		4
.L_29:
        /*00bc*/ 	.byte	0x04, 0x17
        /*00be*/ 	.short	(.L_31 - .L_30)
.L_30:
        /*00c0*/ 	.word	0x00000000
        /*00c4*/ 	.short	0x0003
        /*00c6*/ 	.short	0x0018
        /*00c8*/ 	.byte	0x00, 0xf0, 0x11, 0x00


	//----- nvinfo : EIATTR_KPARAM_INFO
	.align		4
.L_31:
        /*00cc*/ 	.byte	0x04, 0x17
        /*00ce*/ 	.short	(.L_33 - .L_32)
.L_32:
        /*00d0*/ 	.word	0x00000000
        /*00d4*/ 	.short	0x0002
        /*00d6*/ 	.short	0x0010
        /*00d8*/ 	.byte	0x00, 0xf4, 0x21, 0x00


	//----- nvinfo : EIATTR_KPARAM_INFO
	.align		4
.L_33:
        /*00dc*/ 	.byte	0x04, 0x17
        /*00de*/ 	.short	(.L_35 - .L_34)
.L_34:
        /*00e0*/ 	.word	0x00000000
        /*00e4*/ 	.short	0x0001
        /*00e6*/ 	.short	0x0008
        /*00e8*/ 	.byte	0x00, 0xf4, 0x21, 0x00


	//----- nvinfo : EIATTR_KPARAM_INFO
	.align		4
.L_35:
        /*00ec*/ 	.byte	0x04, 0x17
        /*00ee*/ 	.short	(.L_37 - .L_36)
.L_36:
        /*00f0*/ 	.word	0x00000000
        /*00f4*/ 	.short	0x0000
        /*00f6*/ 	.short	0x0000
        /*00f8*/ 	.byte	0x00, 0xf4, 0x21, 0x00


	//----- nvinfo : EIATTR_MAXREG_COUNT
	.align		4
.L_37:
        /*00fc*/ 	.byte	0x03, 0x1b
        /*00fe*/ 	.short	0x00ff


	//----- nvinfo : EIATTR_NUM_BARRIERS
	.align		4
        /*0100*/ 	.byte	0x02, 0x4c
        /*0102*/ 	.byte	0x01
	.zero		1


	//----- nvinfo : EIATTR_ANNOTATIONS
	.align		4
        /*0104*/ 	.byte	0x04, 0x55
        /*0106*/ 	.short	(.L_39 - .L_38)


	//   ....[0]....
.L_38:
        /*0108*/ 	.word	0x00000001
        /*010c*/ 	.byte	0x70, 0x00, 0x00, 0x00, 0x01, 0x00, 0x00, 0x00, 0xb0, 0x00, 0x00, 0x00, 0x01, 0x00, 0x00, 0x00
        /* <DEDUP_REMOVED lines=1197> */
        /*4bec*/ 	.byte	0xd0, 0x09, 0x01, 0x00


	//----- nvinfo : EIATTR_MERCURY_ISA_VERSION
	.align		4
.L_39:
        /*4bf0*/ 	.byte	0x03, 0x5f
        /*4bf2*/ 	.short	0x0000


	//----- nvinfo : EIATTR_EXIT_INSTR_OFFSETS
	.align		4
        /*4bf4*/ 	.byte	0x04, 0x1c
        /*4bf6*/ 	.short	(.L_41 - .L_40)


	//   ....[0]....
.L_40:
        /*4bf8*/ 	.word	0x000aca40


	//   ....[1]....
        /*4bfc*/ 	.word	0x000aca70


	//----- nvinfo : EIATTR_REQNTID
	.align		4
.L_41:
        /*4c00*/ 	.byte	0x04, 0x10
        /*4c02*/ 	.short	(.L_43 - .L_42)
.L_42:
        /*4c04*/ 	.word	0x00000080
        /*4c08*/ 	.word	0x00000001
        /*4c0c*/ 	.word	0x00000001
.L_43:


//--------------------- .nv.callgraph             --------------------------
	.section	.nv.callgraph,"",@"SHT_CUDA_CALLGRAPH"
	.align	4
	.sectionentsize	8
	.align		4
        /*0000*/ 	.word	0x00000000
	.align		4
        /*0004*/ 	.word	0xffffffff
	.align		4
        /*0008*/ 	.word	0x00000000
	.align		4
        /*000c*/ 	.word	0xfffffffe
	.align		4
        /*0010*/ 	.word	0x00000000
	.align		4
        /*0014*/ 	.word	0xfffffffd
	.align		4
        /*0018*/ 	.word	0x00000000
	.align		4
        /*001c*/ 	.word	0xfffffffc


//--------------------- .nv.rel.action            --------------------------
	.section	.nv.rel.action,"",@"SHT_CUDA_RELOCINFO"
	.align	8
	.sectionentsize	8
        /*0000*/ 	.byte	0x73, 0x00, 0x00, 0x00, 0x00, 0x00, 0x00, 0x00, 0x00, 0x00, 0x00, 0x11, 0x25, 0x00, 0x05, 0x36


//--------------------- .nv.constant0.matmul_kernel --------------------------
	.section	.nv.constant0.matmul_kernel,"a",@progbits
	.sectionflags	@""
	.align	4
.nv.constant0.matmul_kernel:
	.zero		432


//--------------------- .text.matmul_kernel       --------------------------
	.section	.text.matmul_kernel,"ax",@progbits
	.sectioninfo	@"SHI_REGISTERS=32"
	.align	128
        .global         matmul_kernel
        .type           matmul_kernel,@function
        .size           matmul_kernel,(.L_x_4 - matmul_kernel)
        .other          matmul_kernel,@"STO_CUDA_ENTRY STV_DEFAULT"
matmul_kernel:
.text.matmul_kernel:
[----:B------:R-:W-:-:S04]  /*0000*/  IMAD.MOV.U32 R1, RZ, RZ, c[0x0][0x28] ;  /* 0x00000a00ff017624 */ /* 0x000fc800078e00ff */
[----:B------:R-:W-:Y:S01]  /*0010*/  IMAD.MOV.U32 R0, RZ, RZ, c[0x0][0x17c] ;  /* 0x00005f00ff007624 */ /* 0x000fe200078e00ff */
[----:B------:R-:W-:Y:S01]  /*0020*/  IADD3 R1, R1, -0x77b8, RZ ;  /* 0xffff884801017810 */ /* 0x000fe20007ffe0ff */
[----:B------:R-:W-:Y:S01]  /*0030*/  CS2R R12, SRZ ;  /* 0x00000000000c7805 */ /* 0x000fe2000001ff00 */
[----:B------:R-:W-:Y:S01]  /*0040*/  CS2R R14, SRZ ;  /* 0x00000000000e7805 */ /* 0x000fe2000001ff00 */
[----:B------:R-:W-:Y:S01]  /*0050*/  CS2R R16, SRZ ;  /* 0x0000000000107805 */ /* 0x000fe2000001ff00 */
[----:B------:R-:W-:Y:S01]  /*0060*/  IADD3 R0, R0, 0x3f, RZ ;  /* 0x0000003f00007810 */ /* 0x000fe20007ffe0ff */
[----:B------:R-:W-:Y:S01]  /*0070*/  STL [R1+0x90], RZ ;  /* 0x000090ff01007387 */ /* 0x000fe20000100800 */
[----:B------:R-:W-:Y:S01]  /*0080*/  CS2R R18, SRZ ;  /* 0x0000000000127805 */ /* 0x000fe2000001ff00 */
[----:B------:R-:W-:Y:S01]  /*0090*/  CS2R R20, SRZ ;  /* 0x0000000000147805 */ /* 0x000fe2000001ff00 */
[----:B------:R-:W-:Y:S01]  /*00a0*/  SHF.R.S32.HI R3, RZ, 0x1f, R0 ;  /* 0x0000001fff037819 */ /* 0x000fe20000011400 */
[----:B------:R-:W-:Y:S01]  /*00b0*/  STL [R1+0x94], RZ ;  /* 0x000094ff01007387 */ /* 0x000fe20000100800 */
[----:B------:R-:W-:Y:S01]  /*00c0*/  CS2R R22, SRZ ;  /* 0x0000000000167805 */ /* 0x000fe2000001ff00 */
[----:B------:R-:W-:Y:S01]  /*00d0*/  CS2R R24, SRZ ;  /* 0x0000000000187805 */ /* 0x000fe2000001ff00 */
[----:B------:R-:W-:Y:S01]  /*00e0*/  LEA.HI R3, R3, R0, RZ, 0x6 ;  /* 0x0000000003037211 */ /* 0x000fe200078f30ff */
[----:B------:R-:W-:Y:S01]  /*00f0*/  STL [R1+0x98], RZ ;  /* 0x000098ff01007387 */ /* 0x000fe20000100800 */
[----:B------:R-:W-:-:S02]  /*0100*/  CS2R R26, SRZ ;  /* 0x00000000001a7805 */ /* 0x000fc4000001ff00 */
[----:B------:R-:W-:Y:S01]  /*0110*/  SHF.R.S32.HI R0, RZ, 0x6, R3 ;  /* 0x00000006ff007819 */ /* 0x000fe20000011403 */
[----:B------:R-:W-:Y:S04]  /*0120*/  STL [R1+0x9c], RZ ;  /* 0x00009cff01007387 */ /* 0x000fe80000100800 */
[----:B------:R-:W-:Y:S01]  /*0130*/  IMAD.SHL.U32 R0, R0, 0x8, RZ ;  /* 0x0000000800007824 */ /* 0x000fe200078e00ff */
[----:B------:R-:W0:Y:S04]  /*0140*/  S2R R3, SR_CTAID.X ;  /* 0x0000000000037919 */ /* 0x000e280000002500 */
[-C--:B------:R-:W-:Y:S01]  /*0150*/  IABS R7, R0.reuse ;  /* 0x0000000000077213 */ /* 0x080fe20000000000 */
[----:B------:R-:W-:Y:S01]  /*0160*/  STL [R1+0x80], RZ ;  /* 0x000080ff01007387 */ /* 0x000fe20000100800 */
[----:B------:R-:W-:-:S02]  /*0170*/  IABS R10, R0 ;  /* 0x00000000000a7213 */ /* 0x000fc40000000000 */
[----:B------:R-:W1:Y:S01]  /*0180*/  I2F.RP R2, R7 ;  /* 0x0000000700027306 */ /* 0x000e620000209400 */
[----:B------:R-:W-:Y:S04]  /*0190*/  STL [R1+0x84], RZ ;  /* 0x000084ff01007387 */ /* 0x000fe80000100800 */
[----:B------:R-:W-:Y:S04]  /*01a0*/  STL [R1+0x88], RZ ;  /* 0x000088ff01007387 */ /* 0x000fe80000100800 */
[----:B------:R-:W-:Y:S04]  /*01b0*/  STL [R1+0x8c], RZ ;  /* 0x00008cff01007387 */ /* 0x000fe80000100800 */
[----:B------:R-:W-:Y:S01]  /*01c0*/  STL [R1+0x70], RZ ;  /* 0x000070ff01007387 */ /* 0x000fe20000100800 */
[----:B-1----:R-:W1:Y:S01]  /*01d0*/  MUFU.RCP R2, R2 ;  /* 0x0000000200027308 */ /* 0x002e620000001000 */
[----:B0-----:R-:W-:-:S02]  /*01e0*/  IABS R8, R3 ;  /* 0x0000000300087213 */ /* 0x001fc40000000000 */
[----:B------:R-:W-:Y:S04]  /*01f0*/  STL [R1+0x74], RZ ;  /* 0x000074ff01007387 */ /* 0x000fe80000100800 */
[----:B------:R-:W-:Y:S04]  /*0200*/  STL [R1+0x78], RZ ;  /* 0x000078ff01007387 */ /* 0x000fe80000100800 */
[----:B------:R-:W-:Y:S04]  /*0210*/  STL [R1+0x7c], RZ ;  /* 0x00007cff01007387 */ /* 0x000fe80000100800 */
[----:B------:R-:W-:Y:S01]  /*0220*/  STL [R1+0x60], RZ ;  /* 0x000060ff01007387 */ /* 0x000fe20000100800 */
[----:B-1----:R-:W-:Y:S01]  /*0230*/  IADD3 R4, R2, 0xffffffe, RZ ;  /* 0x0ffffffe02047810 */ /* 0x002fe20007ffe0ff */
[----:B------:R-:W-:-:S02]  /*0240*/  IMAD.MOV R2, RZ, RZ, -R10 ;  /* 0x000000ffff027224 */ /* 0x000fc400078e0a0a */
[----:B------:R-:W-:Y:S01]  /*0250*/  STL [R1+0x64], RZ ;  /* 0x000064ff01007387 */ /* 0x000fe20000100800 */
[----:B------:R0:W1:Y:S03]  /*0260*/  F2I.FTZ.U32.TRUNC.NTZ R5, R4 ;  /* 0x0000000400057305 */ /* 0x000066000021f000 */
[----:B------:R-:W-:Y:S04]  /*0270*/  STL [R1+0x68], RZ ;  /* 0x000068ff01007387 */ /* 0x000fe80000100800 */
[----:B------:R-:W-:Y:S01]  /*0280*/  STL [R1+0x6c], RZ ;  /* 0x00006cff01007387 */ /* 0x000fe20000100800 */
[----:B0-----:R-:W-:-:S03]  /*0290*/  IMAD.MOV.U32 R4, RZ, RZ, RZ ;  /* 0x000000ffff047224 */ /* 0x001fc600078e00ff */
[----:B------:R-:W-:Y:S04]  /*02a0*/  STL [R1+0x50], RZ ;  /* 0x000050ff01007387 */ /* 0x000fe80000100800 */
[----:B------:R-:W-:Y:S01]  /*02b0*/  STL [R1+0x54], RZ ;  /* 0x000054ff01007387 */ /* 0x000fe20000100800 */
[----:B-1----:R-:W-:-:S03]  /*02c0*/  IMAD.MOV R6, RZ, RZ, -R5 ;  /* 0x000000ffff067224 */ /* 0x002fc600078e0a05 */
[----:B------:R-:W-:Y:S01]  /*02d0*/  STL [R1+0x58], RZ ;  /* 0x000058ff01007387 */ /* 0x000fe20000100800 */
[----:B------:R-:W-:Y:S02]  /*02e0*/  IMAD R9, R6, R7, RZ ;  /* 0x0000000706097224 */ /* 0x000fe400078e02ff */
[----:B------:R-:W-:Y:S01]  /*02f0*/  IMAD.MOV.U32 R6, RZ, RZ, R8 ;  /* 0x000000ffff067224 */ /* 0x000fe200078e0008 */
[----:B------:R-:W-:Y:S01]  /*0300*/  STL [R1+0x5c], RZ ;  /* 0x00005cff01007387 */ /* 0x000fe20000100800 */
[----:B------:R-:W-:-:S03]  /*0310*/  IMAD.HI.U32 R5, R5, R9, R4 ;  /* 0x0000000905057227 */ /* 0x000fc600078e0004 */
[----:B------:R-:W-:Y:S03]  /*0320*/  STL [R1+0x40], RZ ;  /* 0x000040ff01007387 */ /* 0x000fe60000100800 */
[----:B------:R-:W-:Y:S01]  /*0330*/  IMAD.HI.U32 R5, R5, R6, RZ ;  /* 0x0000000605057227 */ /* 0x000fe200078e00ff */
[----:B------:R-:W-:Y:S03]  /*0340*/  STL [R1+0x44], RZ ;  /* 0x000044ff01007387 */ /* 0x000fe60000100800 */
[----:B------:R-:W-:Y:S01]  /*0350*/  IMAD R2, R5, R2, R6 ;  /* 0x0000000205027224 */ /* 0x000fe200078e0206 */
[----:B------:R-:W-:Y:S04]  /*0360*/  STL [R1+0x48], RZ ;  /* 0x000048ff01007387 */ /* 0x000fe80000100800 */
[----:B------:R-:W-:Y:S01]  /*0370*/  ISETP.GT.U32.AND P1, PT, R7, R2, PT ;  /* 0x000000020700720c */ /* 0x000fe20003f24070 */
[----:B------:R-:W-:Y:S04]  /*0380*/  STL [R1+0x4c], RZ ;  /* 0x00004cff01007387 */ /* 0x000fe80000100800 */
[----:B------:R-:W-:Y:S04]  /*0390*/  STL [R1+0x30], RZ ;  /* 0x000030ff01007387 */ /* 0x000fe80000100800 */
[----:B------:R-:W-:Y:S04]  /*03a0*/  STL [R1+0x34], RZ ;  /* 0x000034ff01007387 */ /* 0x000fe80000100800 */
[----:B------:R-:W-:Y:S01]  /*03b0*/  @!P1 IMAD.IADD R2, R2, 0x1, -R7 ;  /* 0x0000000102029824 */ /* 0x000fe200078e0a07 */
[----:B------:R-:W-:Y:S01]  /*03c0*/  @!P1 IADD3 R5, R5, 0x1, RZ ;  /* 0x0000000105059810 */ /* 0x000fe20007ffe0ff */
[----:B------:R-:W-:Y:S01]  /*03d0*/  STL [R1+0x38], RZ ;  /* 0x000038ff01007387 */ /* 0x000fe20000100800 */
[----:B------:R-:W-:-:S02]  /*03e0*/  ISETP.NE.AND P1, PT, R0, RZ, PT ;  /* 0x000000ff0000720c */ /* 0x000fc40003f25270 */
[----:B------:R-:W-:Y:S01]  /*03f0*/  ISETP.GE.U32.AND P0, PT, R2, R7, PT ;  /* 0x000000070200720c */ /* 0x000fe20003f06070 */
[----:B------:R-:W-:Y:S01]  /*0400*/  STL [R1+0x3c], RZ ;  /* 0x00003cff01007387 */ /* 0x000fe20000100800 */
[----:B------:R-:W-:-:S03]  /*0410*/  LOP3.LUT R2, R3, R0, RZ, 0x3c, !PT ;  /* 0x0000000003027212 */ /* 0x000fc600078e3cff */
[----:B------:R-:W-:Y:S01]  /*0420*/  STL [R1+0x20], RZ ;  /* 0x000020ff01007387 */ /* 0x000fe20000100800 */
[----:B------:R-:W-:Y:S01]  /*0430*/  ISETP.GE.AND P2, PT, R2, RZ, PT ;  /* 0x000000ff0200720c */ /* 0x000fe20003f46270 */
[----:B------:R-:W-:Y:S02]  /*0440*/  IMAD.MOV.U32 R2, RZ, RZ, c[0x0][0x178] ;  /* 0x00005e00ff027624 */ /* 0x000fe400078e00ff */
[----:B------:R-:W-:Y:S03]  /*0450*/  STL [R1+0x24], RZ ;  /* 0x000024ff01007387 */ /* 0x000fe60000100800 */
[----:B------:R-:W-:Y:S01]  /*0460*/  IADD3 R2, R2, 0x1ff, RZ ;  /* 0x000001ff02027810 */ /* 0x000fe20007ffe0ff */
[----:B------:R-:W-:Y:S01]  /*0470*/  STL [R1+0x28], RZ ;  /* 0x000028ff01007387 */ /* 0x000fe20000100800 */
[----:B------:R-:W-:-:S03]  /*0480*/  @P0 IADD3 R5, R5, 0x1, RZ ;  /* 0x0000000105050810 */ /* 0x000fc60007ffe0ff */
[----:B------:R-:W-:Y:S02]  /*0490*/  STL [R1+0x2c], RZ ;  /* 0x00002cff01007387 */ /* 0x000fe40000100800 */
[----:B------:R-:W-:Y:S01]  /*04a0*/  IMAD.MOV.U32 R4, RZ, RZ, R5 ;  /* 0x000000ffff047224 */ /* 0x000fe200078e0005 */
[----:B------:R-:W-:Y:S01]  /*04b0*/  SHF.R.S32.HI R5, RZ, 0x1f, R2 ;  /* 0x0000001fff057819 */ /* 0x000fe20000011402 */
[----:B------:R-:W-:Y:S02]  /*04c0*/  STL [R1+0x10], RZ ;  /* 0x000010ff01007387 */ /* 0x000fe40000100800 */
[----:B------:R-:W-:Y:S01]  /*04d0*/  @!P2 IMAD.MOV R4, RZ, RZ, -R4 ;  /* 0x000000ffff04a224 */ /* 0x000fe200078e0a04 */
[----:B------:R-:W-:Y:S01]  /*04e0*/  @!P1 LOP3.LUT R4, RZ, R0, RZ, 0x33, !PT ;  /* 0x00000000ff049212 */ /* 0x000fe200078e33ff */
[----:B------:R-:W-:Y:S01]  /*04f0*/  STL [R1+0x14], RZ ;  /* 0x000014ff01007387 */ /* 0x000fe20000100800 */
[----:B------:R-:W-:-:S03]  /*0500*/  LEA.HI R5, R5, R2, RZ, 0x9 ;  /* 0x0000000205057211 */ /* 0x000fc600078f48ff */
[----:B------:R-:W-:Y:S01]  /*0510*/  IMAD.SHL.U32 R2, R4, 0x8, RZ ;  /* 0x0000000804027824 */ /* 0x000fe200078e00ff */
[----:B------:R-:W-:Y:S01]  /*0520*/  STL [R1+0x18], RZ ;  /* 0x000018ff01007387 */ /* 0x000fe20000100800 */
[----:B------:R-:W-:-:S03]  /*0530*/  IMAD.MOV R4, RZ, RZ, -R4 ;  /* 0x000000ffff047224 */ /* 0x000fc600078e0a04 */
[----:B------:R-:W-:Y:S01]  /*0540*/  LEA.HI.SX32 R5, R5, -R2, 0x17 ;  /* 0x8000000205057211 */ /* 0x000fe200078fbaff */
[----:B------:R-:W-:Y:S01]  /*0550*/  IMAD R9, R0, R4, R3 ;  /* 0x0000000400097224 */ /* 0x000fe200078e0203 */
[----:B------:R-:W-:Y:S01]  /*0560*/  STL [R1+0x1c], RZ ;  /* 0x00001cff01007387 */ /* 0x000fe20000100800 */
[----:B------:R-:W-:Y:S01]  /*0570*/  IMAD.MOV.U32 R4, RZ, RZ, RZ ;  /* 0x000000ffff047224 */ /* 0x000fe200078e00ff */
[----:B------:R-:W-:Y:S02]  /*0580*/  IMNMX R10, R5, 0x8, PT ;  /* 0x00000008050a7817 */ /* 0x000fe40003800200 */
[----:B------:R-:W-:Y:S02]  /*0590*/  STL [R1], RZ ;  /* 0x000000ff01007387 */ /* 0x000fe40000100800 */
[-C--:B------:R-:W-:Y:S02]  /*05a0*/  IABS R8, R10.reuse ;  /* 0x0000000a00087213 */ /* 0x080fe40000000000 */
[----:B------:R-:W-:Y:S01]  /*05b0*/  IABS R0, R10 ;  /* 0x0000000a00007213 */ /* 0x000fe20000000000 */
[----:B------:R-:W-:Y:S01]  /*05c0*/  STL [R1+0x4], RZ ;  /* 0x000004ff01007387 */ /* 0x000fe20000100800 */
[----:B------:R-:W0:Y:S03]  /*05d0*/  I2F.RP R6, R8 ;  /* 0x0000000800067306 */ /* 0x000e260000209400 */
[----:B------:R-:W-:Y:S04]  /*05e0*/  STL [R1+0x8], RZ ;  /* 0x000008ff01007387 */ /* 0x000fe80000100800 */
[----:B------:R-:W-:Y:S01]  /*05f0*/  STL [R1+0xc], RZ ;  /* 0x00000cff01007387 */ /* 0x000fe20000100800 */
[----:B0-----:R-:W0:Y:S02]  /*0600*/  MUFU.RCP R6, R6 ;  /* 0x0000000600067308 */ /* 0x001e240000001000 */
[----:B0-----:R-:W-:-:S06]  /*0610*/  IADD3 R5, R6, 0xffffffe, RZ ;  /* 0x0ffffffe06057810 */ /* 0x001fcc0007ffe0ff */
[----:B------:R-:W0:Y:S02]  /*0620*/  F2I.FTZ.U32.TRUNC.NTZ R5, R5 ;  /* 0x0000000500057305 */ /* 0x000e24000021f000 */
[----:B0-----:R-:W-:-:S04]  /*0630*/  IMAD.MOV R7, RZ, RZ, -R5 ;  /* 0x000000ffff077224 */ /* 0x001fc800078e0a05 */
[----:B------:R-:W-:Y:S01]  /*0640*/  IMAD.MOV.U32 R3, RZ, RZ, R7 ;  /* 0x000000ffff037224 */ /* 0x000fe200078e0007 */
[----:B------:R-:W-:-:S03]  /*0650*/  IABS R7, R9 ;  /* 0x0000000900077213 */ /* 0x000fc60000000000 */
[----:B------:R-:W-:-:S04]  /*0660*/  IMAD R3, R3, R8, RZ ;  /* 0x0000000803037224 */ /* 0x000fc800078e02ff */
[----:B------:R-:W-:-:S04]  /*0670*/  IMAD.HI.U32 R4, R5, R3, R4 ;  /* 0x0000000305047227 */ /* 0x000fc800078e0004 */
[----:B------:R-:W-:Y:S02]  /*0680*/  IMAD.MOV R3, RZ, RZ, -R0 ;  /* 0x000000ffff037224 */ /* 0x000fe400078e0a00 */
[----:B------:R-:W-:-:S04]  /*0690*/  IMAD.HI.U32 R0, R4, R7, RZ ;  /* 0x0000000704007227 */ /* 0x000fc800078e00ff */
[----:B------:R-:W-:Y:S01]  /*06a0*/  IMAD R3, R0, R3, R7 ;  /* 0x0000000300037224 */ /* 0x000fe200078e0207 */
[----:B------:R-:W-:Y:S01]  /*06b0*/  ULDC.64 UR4, c[0x0][0x118] ;  /* 0x0000460000047ab9 */ /* 0x000fe20000000a00 */
[----:B------:R-:W-:-:S03]  /*06c0*/  CS2R R6, SRZ ;  /* 0x0000000000067805 */ /* 0x000fc6000001ff00 */
[----:B------:R-:W-:-:S13]  /*06d0*/  ISETP.GT.U32.AND P1, PT, R8, R3, PT ;  /* 0x000000030800720c */ /* 0x000fda0003f24070 */
[----:B------:R-:W-:Y:S01]  /*06e0*/  @!P1 IMAD.IADD R3, R3, 0x1, -R8 ;  /* 0x0000000103039824 */ /* 0x000fe200078e0a08 */
[----:B------:R-:W-:Y:S02]  /*06f0*/  @!P1 IADD3 R0, R0, 0x1, RZ ;  /* 0x0000000100009810 */ /* 0x000fe40007ffe0ff */
[----:B------:R-:W-:Y:S02]  /*0700*/  ISETP.NE.AND P1, PT, R10, RZ, PT ;  /* 0x000000ff0a00720c */ /* 0x000fe40003f25270 */
[----:B------:R-:W-:Y:S02]  /*0710*/  ISETP.GE.U32.AND P0, PT, R3, R8, PT ;  /* 0x000000080300720c */ /* 0x000fe40003f06070 */
[----:B------:R-:W-:-:S04]  /*0720*/  LOP3.LUT R3, R9, R10, RZ, 0x3c, !PT ;  /* 0x0000000a09037212 */ /* 0x000fc800078e3cff */
[----:B------:R-:W-:Y:S01]  /*0730*/  ISETP.GE.AND P2, PT, R3, RZ, PT ;  /* 0x000000ff0300720c */ /* 0x000fe20003f46270 */
[----:B------:R-:W-:-:S05]  /*0740*/  IMAD.MOV.U32 R3, RZ, RZ, c[0x0][0x180] ;  /* 0x00006000ff037624 */ /* 0x000fca00078e00ff */
[----:B------:R-:W-:Y:S02]  /*0750*/  IADD3 R3, R3, 0xff, RZ ;  /* 0x000000ff03037810 */ /* 0x000fe40007ffe0ff */
[----:B------:R-:W-:Y:S02]  /*0760*/  @P0 IADD3 R0, R0, 0x1, RZ ;  /* 0x0000000100000810 */ /* 0x000fe40007ffe0ff */
[----:B------:R-:W-:-:S03]  /*0770*/  ISETP.GE.AND P0, PT, R3, 0x100, PT ;  /* 0x000001000300780c */ /* 0x000fc60003f06270 */
[----:B------:R-:W-:Y:S01]  /*0780*/  @!P2 IMAD.MOV R0, RZ, RZ, -R0 ;  /* 0x000000ffff00a224 */ /* 0x000fe200078e0a00 */
[----:B------:R-:W-:-:S05]  /*0790*/  @!P1 LOP3.LUT R0, RZ, R10, RZ, 0x33, !PT ;  /* 0x0000000aff009212 */ /* 0x000fca00078e33ff */
[----:B------:R-:W-:Y:S02]  /*07a0*/  IMAD.MOV R5, RZ, RZ, -R0 ;  /* 0x000000ffff057224 */ /* 0x000fe400078e0a00 */
[----:B------:R-:W-:Y:S02]  /*07b0*/  IMAD.SHL.U32 R29, R0, 0x40, RZ ;  /* 0x00000040001d7824 */ /* 0x000fe400078e00ff */
[----:B------:R-:W-:Y:S02]  /*07c0*/  IMAD R5, R10, R5, R9 ;  /* 0x000000050a057224 */ /* 0x000fe400078e0209 */
[----:B------:R-:W-:Y:S01]  /*07d0*/  CS2R R8, SRZ ;  /* 0x0000000000087805 */ /* 0x000fe2000001ff00 */
[C---:B------:R-:W-:Y:S01]  /*07e0*/  IADD3 R28, R29.reuse, 0x1, RZ ;  /* 0x000000011d1c7810 */ /* 0x040fe20007ffe0ff */
[----:B------:R-:W-:Y:S01]  /*07f0*/  IMAD.IADD R2, R2, 0x1, R5 ;  /* 0x0000000102027824 */ /* 0x000fe200078e0205 */
[C---:B------:R-:W-:Y:S01]  /*0800*/  IADD3 R3, R29.reuse, 0x2, RZ ;  /* 0x000000021d037810 */ /* 0x040fe20007ffe0ff */
[----:B------:R-:W-:Y:S01]  /*0810*/  CS2R R4, SRZ ;  /* 0x0000000000047805 */ /* 0x000fe2000001ff00 */
[----:B------:R-:W-:Y:S01]  /*0820*/  IADD3 R0, R29, 0x3, RZ ;  /* 0x000000031d007810 */ /* 0x000fe20007ffe0ff */
[----:B------:R-:W-:-:S03]  /*0830*/  CS2R R10, SRZ ;  /* 0x00000000000a7805 */ /* 0x000fc6000001ff00 */
[----:B------:R-:W-:Y:S04]  /*0840*/  STL [R1+0x38f0], R4 ;  /* 0x0038f00401007387 */ /* 0x000fe80000100800 */
[----:B------:R-:W-:Y:S04]  /*0850*/  STL [R1+0x180], RZ ;  /* 0x000180ff01007387 */ /* 0x000fe80000100800 */
        /* <DEDUP_REMOVED lines=63> */
[----:B------:R-:W-:Y:S04]  /*0c50*/  STL [R1+0x13f4], R29 ;  /* 0x0013f41d01007387 */ /* 0x000fe80000100800 */
[----:B------:R0:W-:Y:S04]  /*0c60*/  STL [R1+0x37f4], R28 ;  /* 0x0037f41c01007387 */ /* 0x0001e80000100800 */
[----:B------:R1:W-:Y:S04]  /*0c70*/  STL [R1+0x37f0], R3 ;  /* 0x0037f00301007387 */ /* 0x0003e80000100800 */
[----:B------:R2:W-:Y:S01]  /*0c80*/  STL [R1+0x37fc], R0 ;  /* 0x0037fc0001007387 */ /* 0x0005e20000100800 */
[----:B0-----:R-:W-:-:S03]  /*0c90*/  IADD3 R28, R29, 0x4, RZ ;  /* 0x000000041d1c7810 */ /* 0x001fc60007ffe0ff */
[----:B------:R-:W0:Y:S01]  /*0ca0*/  S2R R4, SR_TID.X ;  /* 0x0000000000047919 */ /* 0x000e220000002100 */
[----:B-1----:R-:W-:-:S03]  /*0cb0*/  IADD3 R3, R29, 0x5, RZ ;  /* 0x000000051d037810 */ /* 0x002fc60007ffe0ff */
[----:B------:R1:W-:Y:S01]  /*0cc0*/  STL [R1+0x3800], R28 ;  /* 0x0038001c01007387 */ /* 0x0003e20000100800 */
[----:B--2---:R-:W-:-:S03]  /*0cd0*/  IADD3 R0, R29, 0x6, RZ ;  /* 0x000000061d007810 */ /* 0x004fc60007ffe0ff */
[----:B------:R2:W-:Y:S04]  /*0ce0*/  STL [R1+0x3804], R3 ;  /* 0x0038040301007387 */ /* 0x0005e80000100800 */
[----:B------:R3:W-:Y:S01]  /*0cf0*/  STL [R1+0x3808], R0 ;  /* 0x0038080001007387 */ /* 0x0007e20000100800 */
[C---:B-1----:R-:W-:Y:S02]  /*0d00*/  IADD3 R28, R29.reuse, 0x7, RZ ;  /* 0x000000071d1c7810 */ /* 0x042fe40007ffe0ff */
[----:B--2---:R-:W-:-:S03]  /*0d10*/  IADD3 R3, R29, 0x8, RZ ;  /* 0x000000081d037810 */ /* 0x004fc60007ffe0ff */
[----:B------:R1:W-:Y:S01]  /*0d20*/  STL [R1+0x380c], R28 ;  /* 0x00380c1c01007387 */ /* 0x0003e20000100800 */
[----:B---3--:R-:W-:-:S03]  /*0d30*/  IADD3 R0, R29, 0x9, RZ ;  /* 0x000000091d007810 */ /* 0x008fc60007ffe0ff */
        /* <DEDUP_REMOVED lines=45> */
[C---:B--2---:R-:W-:Y:S02]  /*1010*/  IADD3 R3, R29.reuse, 0x20, RZ ;  /* 0x000000201d037810 */ /* 0x044fe40007ffe0ff */
[----:B---3--:R-:W-:-:S03]  /*1020*/  IADD3 R0, R29, 0x21, RZ ;  /* 0x000000211d007810 */ /* 0x008fc60007ffe0ff */
[----:B------:R1:W-:Y:S04]  /*1030*/  STL [R1+0x3870], R3 ;  /* 0x0038700301007387 */ /* 0x0003e80000100800 */
[----:B------:R-:W-:Y:S04]  /*1040*/  STL [R1+0x386c], R28 ;  /* 0x00386c1c01007387 */ /* 0x000fe80000100800 */
[----:B------:R2:W-:Y:S01]  /*1050*/  STL [R1+0x3874], R0 ;  /* 0x0038740001007387 */ /* 0x0005e20000100800 */
[----:B-1----:R-:W-:-:S05]  /*1060*/  IADD3 R3, R29, 0x22, RZ ;  /* 0x000000221d037810 */ /* 0x002fca0007ffe0ff */
[----:B------:R1:W-:Y:S01]  /*1070*/  STL [R1+0x3878], R3 ;  /* 0x0038780301007387 */ /* 0x0003e20000100800 */
[----:B--2---:R-:W-:-:S05]  /*1080*/  IADD3 R0, R29, 0x23, RZ ;  /* 0x000000231d007810 */ /* 0x004fca0007ffe0ff */
        /* <DEDUP_REMOVED lines=47> */
[----:B--2---:R-:W-:Y:S01]  /*1380*/  IMAD.SHL.U32 R0, R2, 0x200, RZ ;  /* 0x0000020002007824 */ /* 0x004fe200078e00ff */
[----:B------:R-:W-:-:S05]  /*1390*/  IADD3 R2, R29, 0x3b, RZ ;  /* 0x0000003b1d027810 */ /* 0x000fca0007ffe0ff */
[----:B------:R2:W-:Y:S01]  /*13a0*/  STL [R1+0x38d8], R2 ;  /* 0x0038d80201007387 */ /* 0x0005e20000100800 */
[----:B-1----:R-:W-:-:S05]  /*13b0*/  IADD3 R3, R29, 0x3c, RZ ;  /* 0x0000003c1d037810 */ /* 0x002fca0007ffe0ff */
[----:B------:R0:W-:Y:S01]  /*13c0*/  STL [R1+0x38e4], R3 ;  /* 0x0038e40301007387 */ /* 0x0001e20000100800 */
[----:B--2---:R-:W-:-:S05]  /*13d0*/  IADD3 R2, R29, 0x3d, RZ ;  /* 0x0000003d1d027810 */ /* 0x004fca0007ffe0ff */
[----:B------:R1:W-:Y:S01]  /*13e0*/  STL [R1+0x38e0], R2 ;  /* 0x0038e00201007387 */ /* 0x0003e20000100800 */
[----:B0-----:R-:W-:Y:S02]  /*13f0*/  LOP3.LUT R3, R4, 0x7f, RZ, 0xc0, !PT ;  /* 0x0000007f04037812 */ /* 0x001fe400078ec0ff */
[C---:B-1----:R-:W-:Y:S02]  /*1400*/  LOP3.LUT R2, R0.reuse, 0x7f, R4, 0xf8, !PT ;  /* 0x0000007f00027812 */ /* 0x042fe400078ef804 */
[C---:B------:R-:W-:Y:S02]  /*1410*/  IADD3 R4, R29.reuse, 0x3e, RZ ;  /* 0x0000003e1d047810 */ /* 0x040fe40007ffe0ff */
[----:B------:R-:W-:Y:S02]  /*1420*/  LOP3.LUT R0, R0, 0x80, R3, 0xfe, !PT ;  /* 0x0000008000007812 */ /* 0x000fe400078efe03 */
[----:B------:R-:W-:Y:S01]  /*1430*/  LOP3.LUT R3, R2, 0x100, RZ, 0xfc, !PT ;  /* 0x0000010002037812 */ /* 0x000fe200078efcff */
[----:B------:R0:W-:Y:S01]  /*1440*/  STL [R1+0x38e8], R4 ;  /* 0x0038e80401007387 */ /* 0x0001e20000100800 */
[----:B------:R-:W-:-:S03]  /*1450*/  IADD3 R29, R29, 0x3f, RZ ;  /* 0x0000003f1d1d7810 */ /* 0x000fc60007ffe0ff */
[----:B0-----:R0:W5:Y:S04]  /*1460*/  LDL.LU R4, [R1+0x38f0] ;  /* 0x0038f00001047983 */ /* 0x0011680000300800 */
[----:B------:R1:W-:Y:S04]  /*1470*/  STL [R1+0x13f8], R2 ;  /* 0x0013f80201007387 */ /* 0x0003e80000100800 */
[----:B------:R2:W-:Y:S04]  /*1480*/  STL [R1+0x1404], R3 ;  /* 0x0014040301007387 */ /* 0x0005e80000100800 */
[----:B------:R0:W-:Y:S01]  /*1490*/  STL [R1+0x38ec], R29 ;  /* 0x0038ec1d01007387 */ /* 0x0001e20000100800 */
[----:B-1----:R-:W-:-:S03]  /*14a0*/  LOP3.LUT R2, R2, 0x180, RZ, 0xfc, !PT ;  /* 0x0000018002027812 */ /* 0x002fc600078efcff */
[----:B------:R0:W-:Y:S01]  /*14b0*/  STL [R1+0x13fc], R0 ;  /* 0x0013fc0001007387 */ /* 0x0001e20000100800 */
[----:B--2---:R-:W-:-:S03]  /*14c0*/  IMAD.MOV.U32 R3, RZ, RZ, c[0x0][0x180] ;  /* 0x00006000ff037624 */ /* 0x004fc600078e00ff */
[----:B------:R0:W-:Y:S02]  /*14d0*/  STL [R1+0x1400], R2 ;  /* 0x0014000201007387 */ /* 0x0001e40000100800 */
[----:B------:R-:W-:Y:S01]  /*14e0*/  IADD3 R3, R3, 0xff, RZ ;  /* 0x000000ff03037810 */ /* 0x000fe20007ffe0ff */
[----:B------:R-:W-:Y:S05]  /*14f0*/  @!P0 BRA `(.L_x_0) ;  /* 0x000a4de000008947 */ /* 0x000fea0003800000 */
[----:B------:R-:W2:Y:S01]  /*1500*/  LDL R15, [R1+0x1404] ;  /* 0x00140400010f7983 */ /* 0x000ea20000100800 */
[----:B------:R-:W-:Y:S01]  /*1510*/  IMAD.MOV.U32 R12, RZ, RZ, R29 ;  /* 0x000000ffff0c7224 */ /* 0x000fe200078e001d */
[----:B0-----:R-:W-:Y:S02]  /*1520*/  IABS R29, c[0x0][0x17c] ;  /* 0x00005f00001d7a13 */ /* 0x001fe40000000000 */
[----:B------:R-:W3:Y:S02]  /*1530*/  LDL R8, [R1+0x13f8] ;  /* 0x0013f80001087983 */ /* 0x000ee40000100800 */
[----:B-----5:R-:W0:Y:S02]  /*1540*/  I2F.RP R4, R29 ;  /* 0x0000001d00047306 */ /* 0x020e240000209400 */
[----:B------:R-:W1:Y:S01]  /*1550*/  S2R R9, SR_TID.X ;  /* 0x0000000000097919 */ /* 0x000e620000002100 */
[----:B------:R-:W-:Y:S01]  /*1560*/  IMAD.MOV.U32 R27, RZ, RZ, R2 ;  /* 0x000000ffff1b7224 */ /* 0x000fe200078e0002 */
[----:B------:R-:W-:-:S02]  /*1570*/  SHF.R.S32.HI R2, RZ, 0x1f, R3 ;  /* 0x0000001fff027819 */ /* 0x000fc40000011403 */
[----:B------:R-:W4:Y:S04]  /*1580*/  LDL R26, [R1+0x38bc] ;  /* 0x0038bc00011a7983 */ /* 0x000f280000100800 */
[----:B------:R-:W3:Y:S04]  /*1590*/  LDL R18, [R1+0x38d4] ;  /* 0x0038d40001127983 */ /* 0x000ee80000100800 */
[----:B------:R-:W3:Y:S01]  /*15a0*/  LDL R19, [R1+0x38d0] ;  /* 0x0038d00001137983 */ /* 0x000ee20000100800 */
[----:B0-----:R-:W0:Y:S01]  /*15b0*/  MUFU.RCP R4, R4 ;  /* 0x0000000400047308 */ /* 0x001e220000001000 */
[----:B------:R-:W-:-:S02]  /*15c0*/  LEA.HI R2, R2, R3, RZ, 0x8 ;  /* 0x0000000302027211 */ /* 0x000fc400078f40ff */
[----:B------:R-:W3:Y:S04]  /*15d0*/  LDL R25, [R1+0x38c0] ;  /* 0x0038c00001197983 */ /* 0x000ee80000100800 */
[----:B------:R-:W3:Y:S01]  /*15e0*/  LDL R22, [R1+0x38b8] ;  /* 0x0038b80001167983 */ /* 0x000ee20000100800 */
[----:B-1----:R-:W-:-:S03]  /*15f0*/  IMAD.SHL.U32 R3, R9, 0x2, RZ ;  /* 0x0000000209037824 */ /* 0x002fc600078e00ff */
[----:B------:R-:W3:Y:S04]  /*1600*/  LDL R20, [R1+0x38cc] ;  /* 0x0038cc0001147983 */ /* 0x000ee80000100800 */
[----:B------:R-:W3:Y:S01]  /*1610*/  LDL R17, [R1+0x38dc] ;  /* 0x0038dc0001117983 */ /* 0x000ee20000100800 */
[----:B0-----:R-:W-:-:S03]  /*1620*/  IADD3 R4, R4, 0xffffffe, RZ ;  /* 0x0ffffffe04047810 */ /* 0x001fc60007ffe0ff */
[----:B------:R-:W3:Y:S01]  /*1630*/  LDL R24, [R1+0x38c4] ;  /* 0x0038c40001187983 */ /* 0x000ee20000100800 */
[----:B------:R0:W-:Y:S03]  /*1640*/  F2I.FTZ.U32.TRUNC.NTZ R5, R4 ;  /* 0x0000000400057305 */ /* 0x0001e6000021f000 */
[----:B------:R-:W3:Y:S04]  /*1650*/  LDL R16, [R1+0x38d8] ;  /* 0x0038d80001107983 */ /* 0x000ee80000100800 */
[----:B------:R-:W3:Y:S04]  /*1660*/  LDL R21, [R1+0x38c8] ;  /* 0x0038c80001157983 */ /* 0x000ee80000100800 */
[----:B------:R-:W3:Y:S04]  /*1670*/  LDL R23, [R1+0x38b4] ;  /* 0x0038b40001177983 */ /* 0x000ee80000100800 */
[----:B------:R-:W3:Y:S04]  /*1680*/  LDL R14, [R1+0x38e0] ;  /* 0x0038e000010e7983 */ /* 0x000ee80000100800 */
[----:B------:R-:W3:Y:S01]  /*1690*/  LDL R13, [R1+0x38e8] ;  /* 0x0038e800010d7983 */ /* 0x000ee20000100800 */
[----:B0-----:R-:W-:-:S03]  /*16a0*/  LOP3.LUT R4, R3, 0x10, RZ, 0xc0, !PT ;  /* 0x0000001003047812 */ /* 0x001fc600078ec0ff */
[----:B------:R0:W-:Y:S01]  /*16b0*/  STL [R1+0x3ac], R2 ;  /* 0x0003ac0201007387 */ /* 0x0001e20000100800 */
[----:B------:R-:W-:Y:S02]  /*16c0*/  LOP3.LUT R4, R4, 0x60, R9, 0xf8, !PT ;  /* 0x0000006004047812 */ /* 0x000fe400078ef809 */
[----:B0-----:R-:W-:-:S05]  /*16d0*/  LOP3.LUT R2, R9, 0x7, RZ, 0xc0, !PT ;  /* 0x0000000709027812 */ /* 0x001fca00078ec0ff */
[----:B------:R-:W-:-:S05]  /*16e0*/  IMAD R2, R2, 0x410, RZ ;  /* 0x0000041002027824 */ /* 0x000fca00078e02ff */
[----:B------:R-:W-:-:S05]  /*16f0*/  LOP3.LUT R9, R2, R4, RZ, 0x3c, !PT ;  /* 0x0000000402097212 */ /* 0x000fca00078e3cff */
[----:B------:R0:W-:Y:S01]  /*1700*/  STL [R1+0xb0], R9 ;  /* 0x0000b00901007387 */ /* 0x0001e20000100800 */
[----:B------:R-:W-:Y:S01]  /*1710*/  IMAD.MOV.U32 R11, RZ, RZ, R0 ;  /* 0x000000ffff0b7224 */ /* 0x000fe200078e0000 */
[----:B------:R-:W-:Y:S02]  /*1720*/  IABS R0, c[0x0][0x178] ;  /* 0x00005e0000007a13 */ /* 0x000fe40000000000 */
[----:B--2---:R-:W-:Y:S02]  /*1730*/  IABS R2, R15 ;  /* 0x0000000f00027213 */ /* 0x004fe40000000000 */
[----:B------:R-:W2:Y:S01]  /*1740*/  LDL R15, [R1+0x38e4] ;  /* 0x0038e400010f7983 */ /* 0x000ea20000100800 */
[----:B------:R-:W-:-:S04]  /*1750*/  IMAD.MOV.U32 R10, RZ, RZ, R0 ;  /* 0x000000ffff0a7224 */ /* 0x000fc800078e0000 */
[----:B------:R-:W1:Y:S08]  /*1760*/  I2F.RP R0, R10 ;  /* 0x0000000a00007306 */ /* 0x000e700000209400 */
[----:B-1----:R-:W1:Y:S02]  /*1770*/  MUFU.RCP R0, R0 ;  /* 0x0000000000007308 */ /* 0x002e640000001000 */
[----:B-1----:R-:W-:-:S06]  /*1780*/  IADD3 R0, R0, 0xffffffe, RZ ;  /* 0x0ffffffe00007810 */ /* 0x002fcc0007ffe0ff */
[----:B------:R-:W1:Y:S01]  /*1790*/  F2I.FTZ.U32.TRUNC.NTZ R7, R0 ;  /* 0x0000000000077305 */ /* 0x000e62000021f000 */
[----:B------:R-:W-:Y:S02]  /*17a0*/  IMAD.MOV.U32 R6, RZ, RZ, RZ ;  /* 0x000000ffff067224 */ /* 0x000fe400078e00ff */
[----:B-1----:R-:W-:-:S04]  /*17b0*/  IMAD.MOV R0, RZ, RZ, -R7 ;  /* 0x000000ffff007224 */ /* 0x002fc800078e0a07 */
[----:B------:R-:W-:-:S04]  /*17c0*/  IMAD R0, R0, R10, RZ ;  /* 0x0000000a00007224 */ /* 0x000fc800078e02ff */
[----:B------:R-:W-:Y:S01]  /*17d0*/  IMAD.HI.U32 R7, R7, R0, R6 ;  /* 0x0000000007077227 */ /* 0x000fe200078e0006 */
[----:B---3--:R-:W-:Y:S02]  /*17e0*/  IABS R6, R8 ;  /* 0x0000000800067213 */ /* 0x008fe40000000000 */
[----:B------:R-:W-:Y:S01]  /*17f0*/  IABS R0, R11 ;  /* 0x0000000b00007213 */ /* 0x000fe20000000000 */
[----:B------:R-:W-:Y:S02]  /*1800*/  IMAD.MOV.U32 R11, RZ, RZ, R27 ;  /* 0x000000ffff0b7224 */ /* 0x000fe400078e001b */
[----:B------:R-:W-:Y:S02]  /*1810*/  IMAD.MOV R27, RZ, RZ, -R5 ;  /* 0x000000ffff1b7224 */ /* 0x000fe400078e0a05 */
[----:B------:R-:W-:-:S04]  /*1820*/  IMAD.HI.U32 R8, R7, R6, RZ ;  /* 0x0000000607087227 */ /* 0x000fc800078e00ff */
[----:B------:R-:W-:-:S04]  /*1830*/  IMAD.HI.U32 R3, R7, R0, RZ ;  /* 0x0000000007037227 */ /* 0x000fc800078e00ff */
[----:B------:R-:W-:Y:S02]  /*1840*/  IMAD R27, R27, R29, RZ ;  /* 0x0000001d1b1b7224 */ /* 0x000fe400078e02ff */
[----:B------:R-:W-:Y:S02]  /*1850*/  IMAD.MOV.U32 R4, RZ, RZ, RZ ;  /* 0x000000ffff047224 */ /* 0x000fe400078e00ff */
[----:B------:R-:W-:Y:S02]  /*1860*/  IMAD.MOV R8, RZ, RZ, -R8 ;  /* 0x000000ffff087224 */ /* 0x000fe400078e0a08 */
[----:B------:R-:W-:Y:S02]  /*1870*/  IMAD.MOV R3, RZ, RZ, -R3 ;  /* 0x000000ffff037224 */ /* 0x000fe400078e0a03 */
[----:B------:R-:W-:-:S04]  /*1880*/  IMAD.HI.U32 R27, R5, R27, R4 ;  /* 0x0000001b051b7227 */ /* 0x000fc800078e0004 */
[C---:B------:R-:W-:Y:S02]  /*1890*/  IMAD R4, R10.reuse, R8, R6 ;  /* 0x000000080a047224 */ /* 0x040fe400078e0206 */
[----:B------:R-:W-:Y:S01]  /*18a0*/  IMAD R0, R10, R3, R0 ;  /* 0x000000030a007224 */ /* 0x000fe200078e0200 */
[----:B------:R-:W-:Y:S01]  /*18b0*/  IABS R8, R11 ;  /* 0x0000000b00087213 */ /* 0x000fe20000000000 */
[C---:B------:R-:W-:Y:S01]  /*18c0*/  IMAD.HI.U32 R3, R7.reuse, R2, RZ ;  /* 0x0000000207037227 */ /* 0x040fe200078e00ff */
[----:B------:R1:W-:Y:S01]  /*18d0*/  STL [R1+0x8c], R4 ;  /* 0x00008c0401007387 */ /* 0x0003e20000100800 */
[----:B------:R-:W-:Y:S02]  /*18e0*/  IABS R6, R12 ;  /* 0x0000000c00067213 */ /* 0x000fe40000000000 */
[----:B------:R-:W-:Y:S01]  /*18f0*/  IMAD.MOV R3, RZ, RZ, -R3 ;  /* 0x000000ffff037224 */ /* 0x000fe200078e0a03 */
[----:B------:R3:W-:Y:S01]  /*1900*/  STL [R1+0x88], R0 ;  /* 0x0000880001007387 */ /* 0x0007e20000100800 */
[----:B0-----:R-:W-:Y:S01]  /*1910*/  IMAD.HI.U32 R9, R7, R8, RZ ;  /* 0x0000000807097227 */ /* 0x001fe200078e00ff */
[----:B-1----:R-:W-:-:S03]  /*1920*/  IABS R4, R13 ;  /* 0x0000000d00047213 */ /* 0x002fc60000000000 */
[----:B------:R-:W-:Y:S01]  /*1930*/  IMAD.HI.U32 R7, R27, R6, RZ ;  /* 0x000000061b077227 */ /* 0x000fe200078e00ff */
[----:B---3--:R-:W-:-:S03]  /*1940*/  IABS R0, R14 ;  /* 0x0000000e00007213 */ /* 0x008fc60000000000 */
[----:B------:R-:W-:Y:S02]  /*1950*/  IMAD R2, R10, R3, R2 ;  /* 0x000000030a027224 */ /* 0x000fe400078e0202 */
[----:B------:R-:W-:-:S04]  /*1960*/  IMAD.HI.U32 R5, R27, R4, RZ ;  /* 0x000000041b057227 */ /* 0x000fc800078e00ff */
[----:B------:R-:W-:Y:S01]  /*1970*/  IMAD.HI.U32 R3, R27, R0, RZ ;  /* 0x000000001b037227 */ /* 0x000fe200078e00ff */
[----:B------:R-:W-:Y:S03]  /*1980*/  STL [R1+0x84], R2 ;  /* 0x0000840201007387 */ /* 0x000fe60000100800 */
[----:B------:R-:W-:Y:S02]  /*1990*/  IMAD.MOV R9, RZ, RZ, -R9 ;  /* 0x000000ffff097224 */ /* 0x000fe400078e0a09 */
[----:B------:R-:W-:Y:S02]  /*19a0*/  IMAD.MOV R7, RZ, RZ, -R7 ;  /* 0x000000ffff077224 */ /* 0x000fe400078e0a07 */
[----:B------:R-:W-:Y:S02]  /*19b0*/  IMAD.MOV R5, RZ, RZ, -R5 ;  /* 0x000000ffff057224 */ /* 0x000fe400078e0a05 */
[----:B------:R-:W-:-:S02]  /*19c0*/  IMAD.MOV R3, RZ, RZ, -R3 ;  /* 0x000000ffff037224 */ /* 0x000fc400078e0a03 */
[----:B------:R-:W-:Y:S02]  /*19d0*/  IMAD R8, R10, R9, R8 ;  /* 0x000000090a087224 */ /* 0x000fe400078e0208 */
[C---:B------:R-:W-:Y:S02]  /*19e0*/  IMAD R6, R29.reuse, R7, R6 ;  /* 0x000000071d067224 */ /* 0x040fe400078e0206 */
[C---:B------:R-:W-:Y:S02]  /*19f0*/  IMAD R4, R29.reuse, R5, R4 ;  /* 0x000000051d047224 */ /* 0x040fe400078e0204 */
[----:B------:R-:W-:Y:S01]  /*1a00*/  IMAD R0, R29, R3, R0 ;  /* 0x000000031d007224 */ /* 0x000fe200078e0200 */
[----:B------:R0:W-:Y:S04]  /*1a10*/  STL [R1+0x80], R8 ;  /* 0x0000800801007387 */ /* 0x0001e80000100800 */
[----:B------:R1:W-:Y:S04]  /*1a20*/  STL [R1+0x7c], R6 ;  /* 0x00007c0601007387 */ /* 0x0003e80000100800 */
[----:B------:R3:W-:Y:S01]  /*1a30*/  STL [R1+0x78], R4 ;  /* 0x0000780401007387 */ /* 0x0007e20000100800 */
[----:B0-----:R-:W-:-:S03]  /*1a40*/  IABS R8, R16 ;  /* 0x0000001000087213 */ /* 0x001fc60000000000 */
[----:B------:R0:W-:Y:S01]  /*1a50*/  STL [R1+0x74], R0 ;  /* 0x0000740001007387 */ /* 0x0001e20000100800 */
[----:B-1----:R-:W-:Y:S01]  /*1a60*/  IABS R6, R17 ;  /* 0x0000001100067213 */ /* 0x002fe20000000000 */
[----:B------:R-:W-:Y:S01]  /*1a70*/  IMAD.HI.U32 R9, R27, R8, RZ ;  /* 0x000000081b097227 */ /* 0x000fe200078e00ff */
[----:B---3--:R-:W-:-:S03]  /*1a80*/  IABS R4, R18 ;  /* 0x0000001200047213 */ /* 0x008fc60000000000 */
[----:B------:R-:W-:Y:S01]  /*1a90*/  IMAD.HI.U32 R7, R27, R6, RZ ;  /* 0x000000061b077227 */ /* 0x000fe200078e00ff */
[----:B0-----:R-:W-:-:S03]  /*1aa0*/  IABS R0, R19 ;  /* 0x0000001300007213 */ /* 0x001fc60000000000 */
[----:B------:R-:W-:-:S04]  /*1ab0*/  IMAD.HI.U32 R5, R27, R4, RZ ;  /* 0x000000041b057227 */ /* 0x000fc800078e00ff */
[----:B------:R-:W-:Y:S02]  /*1ac0*/  IMAD.MOV R9, RZ, RZ, -R9 ;  /* 0x000000ffff097224 */ /* 0x000fe400078e0a09 */
[----:B------:R-:W-:Y:S02]  /*1ad0*/  IMAD.MOV R7, RZ, RZ, -R7 ;  /* 0x000000ffff077224 */ /* 0x000fe400078e0a07 */
[----:B------:R-:W-:Y:S02]  /*1ae0*/  IMAD.MOV R5, RZ, RZ, -R5 ;  /* 0x000000ffff057224 */ /* 0x000fe400078e0a05 */
[C---:B------:R-:W-:Y:S02]  /*1af0*/  IMAD R8, R29.reuse, R9, R8 ;  /* 0x000000091d087224 */ /* 0x040fe400078e0208 */
[C---:B------:R-:W-:Y:S02]  /*1b00*/  IMAD R6, R29.reuse, R7, R6 ;  /* 0x000000071d067224 */ /* 0x040fe400078e0206 */
[----:B------:R-:W-:Y:S01]  /*1b10*/  IMAD R4, R29, R5, R4 ;  /* 0x000000051d047224 */ /* 0x000fe200078e0204 */
[----:B--2---:R-:W-:-:S05]  /*1b20*/  IABS R2, R15 ;  /* 0x0000000f00027213 */ /* 0x004fca0000000000 */
[----:B------:R-:W-:-:S04]  /*1b30*/  IMAD.HI.U32 R3, R27, R2, RZ ;  /* 0x000000021b037227 */ /* 0x000fc800078e00ff */
[----:B------:R-:W-:-:S04]  /*1b40*/  IMAD.MOV R3, RZ, RZ, -R3 ;  /* 0x000000ffff037224 */ /* 0x000fc800078e0a03 */
[----:B------:R-:W-:Y:S02]  /*1b50*/  IMAD R2, R29, R3, R2 ;  /* 0x000000031d027224 */ /* 0x000fe400078e0202 */
[----:B------:R-:W-:-:S04]  /*1b60*/  IMAD.HI.U32 R3, R27, R0, RZ ;  /* 0x000000001b037227 */ /* 0x000fc800078e00ff */
[----:B------:R-:W-:Y:S01]  /*1b70*/  IMAD.MOV R3, RZ, RZ, -R3 ;  /* 0x000000ffff037224 */ /* 0x000fe200078e0a03 */
[----:B------:R-:W-:Y:S03]  /*1b80*/  STL [R1+0x70], R2 ;  /* 0x0000700201007387 */ /* 0x000fe60000100800 */
[----:B------:R-:W-:Y:S01]  /*1b90*/  IMAD R0, R29, R3, R0 ;  /* 0x000000031d007224 */ /* 0x000fe200078e0200 */
[----:B------:R0:W-:Y:S04]  /*1ba0*/  STL [R1+0x6c], R8 ;  /* 0x00006c0801007387 */ /* 0x0001e80000100800 */
[----:B------:R1:W-:Y:S04]  /*1bb0*/  STL [R1+0x68], R6 ;  /* 0x0000680601007387 */ /* 0x0003e80000100800 */
[----:B------:R2:W-:Y:S01]  /*1bc0*/  STL [R1+0x64], R4 ;  /* 0x0000640401007387 */ /* 0x0005e20000100800 */
[----:B0-----:R-:W-:-:S03]  /*1bd0*/  IABS R8, R21 ;  /* 0x0000001500087213 */ /* 0x001fc60000000000 */
[----:B------:R4:W-:Y:S01]  /*1be0*/  STL [R1+0x60], R0 ;  /* 0x0000600001007387 */ /* 0x0009e20000100800 */
[----:B-1----:R-:W-:-:S03]  /*1bf0*/  IABS R6, R24 ;  /* 0x0000001800067213 */ /* 0x002fc60000000000 */
[----:B------:R-:W3:Y:S04]  /*1c00*/  LDL R24, [R1+0x38ac] ;  /* 0x0038ac0001187983 */ /* 0x000ee80000100800 */
[----:B------:R-:W3:Y:S01]  /*1c10*/  LDL R21, [R1+0x38b0] ;  /* 0x0038b00001157983 */ /* 0x000ee20000100800 */
[----:B--2---:R-:W-:-:S03]  /*1c20*/  IABS R4, R25 ;  /* 0x0000001900047213 */ /* 0x004fc60000000000 */
[----:B------:R-:W2:Y:S01]  /*1c30*/  LDL R25, [R1+0x38a8] ;  /* 0x0038a80001197983 */ /* 0x000ea20000100800 */
[----:B----4-:R-:W-:-:S03]  /*1c40*/  IABS R0, R26 ;  /* 0x0000001a00007213 */ /* 0x010fc60000000000 */
[----:B------:R-:W4:Y:S01]  /*1c50*/  LDL R26, [R1+0x38a4] ;  /* 0x0038a400011a7983 */ /* 0x000f220000100800 */
[----:B------:R-:W-:Y:S01]  /*1c60*/  IABS R2, R20 ;  /* 0x0000001400027213 */ /* 0x000fe20000000000 */
[----:B------:R-:W-:-:S04]  /*1c70*/  IMAD.HI.U32 R9, R27, R8, RZ ;  /* 0x000000081b097227 */ /* 0x000fc800078e00ff */
[----:B------:R-:W-:-:S04]  /*1c80*/  IMAD.HI.U32 R3, R27, R2, RZ ;  /* 0x000000021b037227 */ /* 0x000fc800078e00ff */
[----:B------:R-:W-:Y:S02]  /*1c90*/  IMAD.MOV R3, RZ, RZ, -R3 ;  /* 0x000000ffff037224 */ /* 0x000fe400078e0a03 */
[----:B------:R-:W-:-:S04]  /*1ca0*/  IMAD.HI.U32 R7, R27, R6, RZ ;  /* 0x000000061b077227 */ /* 0x000fc800078e00ff */
[----:B------:R-:W-:Y:S02]  /*1cb0*/  IMAD R2, R29, R3, R2 ;  /* 0x000000031d027224 */ /* 0x000fe400078e0202 */
[----:B------:R-:W-:-:S04]  /*1cc0*/  IMAD.HI.U32 R5, R27, R4, RZ ;  /* 0x000000041b057227 */ /* 0x000fc800078e00ff */
[----:B------:R-:W-:Y:S02]  /*1cd0*/  IMAD.MOV R9, RZ, RZ, -R9 ;  /* 0x000000ffff097224 */ /* 0x000fe400078e0a09 */
[----:B------:R-:W-:-:S04]  /*1ce0*/  IMAD.HI.U32 R3, R27, R0, RZ ;  /* 0x000000001b037227 */ /* 0x000fc800078e00ff */
[----:B------:R-:W-:Y:S02]  /*1cf0*/  IMAD.MOV R7, RZ, RZ, -R7 ;  /* 0x000000ffff077224 */ /* 0x000fe400078e0a07 */
[----:B------:R-:W-:Y:S02]  /*1d00*/  IMAD.MOV R5, RZ, RZ, -R5 ;  /* 0x000000ffff057224 */ /* 0x000fe400078e0a05 */
[C---:B------:R-:W-:Y:S02]  /*1d10*/  IMAD R8, R29.reuse, R9, R8 ;  /* 0x000000091d087224 */ /* 0x040fe400078e0208 */
[----:B------:R-:W-:Y:S02]  /*1d20*/  IMAD.MOV R3, RZ, RZ, -R3 ;  /* 0x000000ffff037224 */ /* 0x000fe400078e0a03 */
[C---:B------:R-:W-:Y:S01]  /*1d30*/  IMAD R6, R29.reuse, R7, R6 ;  /* 0x000000071d067224 */ /* 0x040fe200078e0206 */
[----:B------:R0:W-:Y:S01]  /*1d40*/  STL [R1+0x5c], R2 ;  /* 0x00005c0201007387 */ /* 0x0001e20000100800 */
[----:B------:R-:W-:-:S02]  /*1d50*/  IMAD R4, R29, R5, R4 ;  /* 0x000000051d047224 */ /* 0x000fc400078e0204 */
[----:B------:R-:W-:Y:S01]  /*1d60*/  IMAD R0, R29, R3, R0 ;  /* 0x000000031d007224 */ /* 0x000fe200078e0200 */
[----:B------:R1:W-:Y:S04]  /*1d70*/  STL [R1+0x58], R8 ;  /* 0x0000580801007387 */ /* 0x0003e80000100800 */
[----:B------:R-:W-:Y:S01]  /*1d80*/  STL [R1+0x54], R6 ;  /* 0x0000540601007387 */ /* 0x000fe20000100800 */
[----:B0-----:R-:W-:-:S03]  /*1d90*/  IABS R2, R22 ;  /* 0x0000001600027213 */ /* 0x001fc60000000000 */
[----:B------:R-:W4:Y:S01]  /*1da0*/  LDL R22, [R1+0x38a0] ;  /* 0x0038a00001167983 */ /* 0x000f220000100800 */
[----:B-1----:R-:W-:-:S03]  /*1db0*/  IABS R8, R23 ;  /* 0x0000001700087213 */ /* 0x002fc60000000000 */
[----:B------:R0:W-:Y:S04]  /*1dc0*/  STL [R1+0x50], R4 ;  /* 0x0000500401007387 */ /* 0x0001e80000100800 */
[----:B------:R2:W-:Y:S04]  /*1dd0*/  STL [R1+0x4c], R0 ;  /* 0x00004c0001007387 */ /* 0x0005e80000100800 */
[----:B------:R-:W4:Y:S04]  /*1de0*/  LDL R23, [R1+0x389c] ;  /* 0x00389c0001177983 */ /* 0x000f280000100800 */
[----:B------:R-:W4:Y:S01]  /*1df0*/  LDL R20, [R1+0x3898] ;  /* 0x0038980001147983 */ /* 0x000f220000100800 */
[----:B0-----:R-:W-:-:S04]  /*1e00*/  IMAD.HI.U32 R4, R27, R2, RZ ;  /* 0x000000021b047227 */ /* 0x001fc800078e00ff */
[----:B------:R-:W-:-:S04]  /*1e10*/  IMAD.HI.U32 R9, R27, R8, RZ ;  /* 0x000000081b097227 */ /* 0x000fc800078e00ff */
[----:B------:R-:W-:Y:S02]  /*1e20*/  IMAD.MOV R4, RZ, RZ, -R4 ;  /* 0x000000ffff047224 */ /* 0x000fe400078e0a04 */
[----:B------:R-:W-:Y:S02]  /*1e30*/  IMAD.MOV R9, RZ, RZ, -R9 ;  /* 0x000000ffff097224 */ /* 0x000fe400078e0a09 */
[C---:B------:R-:W-:Y:S02]  /*1e40*/  IMAD R2, R29.reuse, R4, R2 ;  /* 0x000000041d027224 */ /* 0x040fe400078e0202 */
[----:B------:R-:W-:Y:S01]  /*1e50*/  IMAD R8, R29, R9, R8 ;  /* 0x000000091d087224 */ /* 0x000fe200078e0208 */
[----:B---3--:R-:W-:Y:S02]  /*1e60*/  IABS R3, R24 ;  /* 0x0000001800037213 */ /* 0x008fe40000000000 */
[----:B------:R-:W3:Y:S01]  /*1e70*/  LDL R24, [R1+0x3894] ;  /* 0x0038940001187983 */ /* 0x000ee20000100800 */
[----:B------:R-:W-:-:S05]  /*1e80*/  IABS R6, R21 ;  /* 0x0000001500067213 */ /* 0x000fca0000000000 */
[----:B------:R-:W-:-:S04]  /*1e90*/  IMAD.HI.U32 R7, R27, R6, RZ ;  /* 0x000000061b077227 */ /* 0x000fc800078e00ff */
[----:B------:R-:W-:Y:S01]  /*1ea0*/  IMAD.MOV R7, RZ, RZ, -R7 ;  /* 0x000000ffff077224 */ /* 0x000fe200078e0a07 */
[----:B--2---:R-:W-:Y:S02]  /*1eb0*/  IABS R0, R25 ;  /* 0x0000001900007213 */ /* 0x004fe40000000000 */
[----:B------:R-:W2:Y:S01]  /*1ec0*/  LDL R25, [R1+0x3890] ;  /* 0x0038900001197983 */ /* 0x000ea20000100800 */
[----:B------:R-:W-:Y:S01]  /*1ed0*/  IMAD R6, R29, R7, R6 ;  /* 0x000000071d067224 */ /* 0x000fe200078e0206 */
[----:B----4-:R-:W-:Y:S02]  /*1ee0*/  IABS R5, R26 ;  /* 0x0000001a00057213 */ /* 0x010fe40000000000 */
[----:B------:R0:W-:Y:S04]  /*1ef0*/  STL [R1+0x48], R2 ;  /* 0x0000480201007387 */ /* 0x0001e80000100800 */
[----:B------:R-:W-:Y:S04]  /*1f00*/  STL [R1+0x44], R8 ;  /* 0x0000440801007387 */ /* 0x000fe80000100800 */
[----:B------:R1:W-:Y:S04]  /*1f10*/  STL [R1+0x40], R6 ;  /* 0x0000400601007387 */ /* 0x0003e80000100800 */
[----:B------:R-:W4:Y:S01]  /*1f20*/  LDL R26, [R1+0x388c] ;  /* 0x00388c00011a7983 */ /* 0x000f220000100800 */
[----:B------:R-:W-:-:S04]  /*1f30*/  IMAD.HI.U32 R4, R27, R3, RZ ;  /* 0x000000031b047227 */ /* 0x000fc800078e00ff */
[----:B0-----:R-:W-:-:S04]  /*1f40*/  IMAD.HI.U32 R2, R27, R0, RZ ;  /* 0x000000001b027227 */ /* 0x001fc800078e00ff */
[----:B------:R-:W-:Y:S02]  /*1f50*/  IMAD.MOV R4, RZ, RZ, -R4 ;  /* 0x000000ffff047224 */ /* 0x000fe400078e0a04 */
[----:B------:R-:W-:Y:S02]  /*1f60*/  IMAD.MOV R2, RZ, RZ, -R2 ;  /* 0x000000ffff027224 */ /* 0x000fe400078e0a02 */
[----:B------:R-:W-:Y:S02]  /*1f70*/  IMAD R3, R29, R4, R3 ;  /* 0x000000041d037224 */ /* 0x000fe400078e0203 */
[----:B-1----:R-:W-:-:S04]  /*1f80*/  IMAD.HI.U32 R6, R27, R5, RZ ;  /* 0x000000051b067227 */ /* 0x002fc800078e00ff */
[----:B------:R-:W-:Y:S01]  /*1f90*/  IMAD R0, R29, R2, R0 ;  /* 0x000000021d007224 */ /* 0x000fe200078e0200 */
[----:B------:R0:W-:Y:S01]  /*1fa0*/  STL [R1+0x3c], R3 ;  /* 0x00003c0301007387 */ /* 0x0001e20000100800 */
[----:B------:R-:W-:-:S03]  /*1fb0*/  IMAD.MOV R6, RZ, RZ, -R6 ;  /* 0x000000ffff067224 */ /* 0x000fc600078e0a06 */
[----:B------:R3:W-:Y:S01]  /*1fc0*/  STL [R1+0x38], R0 ;  /* 0x0000380001007387 */ /* 0x0007e20000100800 */
[----:B------:R-:W-:-:S03]  /*1fd0*/  IMAD R5, R29, R6, R5 ;  /* 0x000000061d057224 */ /* 0x000fc600078e0205 */
[----:B------:R-:W4:Y:S01]  /*1fe0*/  LDL R21, [R1+0x3888] ;  /* 0x0038880001157983 */ /* 0x000f220000100800 */
[----:B------:R-:W-:-:S03]  /*1ff0*/  IABS R4, R22 ;  /* 0x0000001600047213 */ /* 0x000fc60000000000 */
[----:B------:R-:W4:Y:S02]  /*2000*/  LDL R22, [R1+0x3884] ;  /* 0x0038840001167983 */ /* 0x000f240000100800 */
[C---:B------:R-:W-:Y:S01]  /*2010*/  IMAD.HI.U32 R8, R27.reuse, R4, RZ ;  /* 0x000000041b087227 */ /* 0x040fe200078e00ff */
[----:B0-----:R-:W-:Y:S02]  /*2020*/  IABS R3, R23 ;  /* 0x0000001700037213 */ /* 0x001fe40000000000 */
[----:B------:R-:W4:Y:S01]  /*2030*/  LDL R23, [R1+0x3880] ;  /* 0x0038800001177983 */ /* 0x000f220000100800 */
[----:B------:R-:W-:Y:S02]  /*2040*/  IABS R2, R20 ;  /* 0x0000001400027213 */ /* 0x000fe40000000000 */
[----:B------:R-:W-:-:S04]  /*2050*/  IMAD.HI.U32 R9, R27, R3, RZ ;  /* 0x000000031b097227 */ /* 0x000fc800078e00ff */
[----:B------:R-:W-:-:S04]  /*2060*/  IMAD.HI.U32 R7, R27, R2, RZ ;  /* 0x000000021b077227 */ /* 0x000fc800078e00ff */
[----:B------:R-:W-:Y:S01]  /*2070*/  IMAD.MOV R7, RZ, RZ, -R7 ;  /* 0x000000ffff077224 */ /* 0x000fe200078e0a07 */
[----:B---3--:R-:W-:Y:S02]  /*2080*/  IABS R0, R24 ;  /* 0x0000001800007213 */ /* 0x008fe40000000000 */
[----:B------:R-:W3:Y:S04]  /*2090*/  LDL R24, [R1+0x387c] ;  /* 0x00387c0001187983 */ /* 0x000ee80000100800 */
[----:B------:R0:W-:Y:S01]  /*20a0*/  STL [R1+0x34], R5 ;  /* 0x0000340501007387 */ /* 0x0001e20000100800 */
[----:B------:R-:W-:-:S04]  /*20b0*/  IMAD.HI.U32 R6, R27, R0, RZ ;  /* 0x000000001b067227 */ /* 0x000fc800078e00ff */
[----:B0-----:R-:W-:Y:S02]  /*20c0*/  IMAD.MOV R5, RZ, RZ, -R8 ;  /* 0x000000ffff057224 */ /* 0x001fe400078e0a08 */
[----:B------:R-:W-:Y:S02]  /*20d0*/  IMAD.MOV R8, RZ, RZ, -R9 ;  /* 0x000000ffff087224 */ /* 0x000fe400078e0a09 */
[C---:B------:R-:W-:Y:S02]  /*20e0*/  IMAD R4, R29.reuse, R5, R4 ;  /* 0x000000051d047224 */ /* 0x040fe400078e0204 */
[----:B------:R-:W-:Y:S02]  /*20f0*/  IMAD.MOV R6, RZ, RZ, -R6 ;  /* 0x000000ffff067224 */ /* 0x000fe400078e0a06 */
[----:B------:R-:W-:Y:S01]  /*2100*/  IMAD R5, R29, R8, R3 ;  /* 0x000000081d057224 */ /* 0x000fe200078e0203 */
[----:B------:R0:W-:Y:S01]  /*2110*/  STL [R1+0x30], R4 ;  /* 0x0000300401007387 */ /* 0x0001e20000100800 */
[----:B--2---:R-:W-:-:S03]  /*2120*/  IABS R9, R25 ;  /* 0x0000001900097213 */ /* 0x004fc60000000000 */
[----:B------:R-:W-:Y:S04]  /*2130*/  STL [R1+0x2c], R5 ;  /* 0x00002c0501007387 */ /* 0x000fe80000100800 */
[----:B------:R-:W2:Y:S01]  /*2140*/  LDL R25, [R1+0x3878] ;  /* 0x0038780001197983 */ /* 0x000ea20000100800 */
[C---:B0-----:R-:W-:Y:S02]  /*2150*/  IMAD R4, R29.reuse, R7, R2 ;  /* 0x000000071d047224 */ /* 0x041fe400078e0202 */
[----:B------:R-:W-:Y:S01]  /*2160*/  IMAD R2, R29, R6, R0 ;  /* 0x000000061d027224 */ /* 0x000fe200078e0200 */
[----:B----4-:R-:W-:Y:S02]  /*2170*/  IABS R0, R26 ;  /* 0x0000001a00007213 */ /* 0x010fe40000000000 */
[----:B------:R-:W-:Y:S04]  /*2180*/  STL [R1+0x28], R4 ;  /* 0x0000280401007387 */ /* 0x000fe80000100800 */
[----:B------:R0:W-:Y:S04]  /*2190*/  STL [R1+0x24], R2 ;  /* 0x0000240201007387 */ /* 0x0001e80000100800 */
[----:B------:R-:W4:Y:S01]  /*21a0*/  LDL R26, [R1+0x3874] ;  /* 0x00387400011a7983 */ /* 0x000f220000100800 */
[----:B------:R-:W-:-:S04]  /*21b0*/  IMAD.MOV.U32 R3, RZ, RZ, R9 ;  /* 0x000000ffff037224 */ /* 0x000fc800078e0009 */
[----:B------:R-:W-:-:S04]  /*21c0*/  IMAD.HI.U32 R6, R27, R3, RZ ;  /* 0x000000031b067227 */ /* 0x000fc800078e00ff */
[----:B------:R-:W-:Y:S01]  /*21d0*/  IMAD.MOV R6, RZ, RZ, -R6 ;  /* 0x000000ffff067224 */ /* 0x000fe200078e0a06 */
[----:B0-----:R-:W-:Y:S01]  /*21e0*/  IABS R2, R21 ;  /* 0x0000001500027213 */ /* 0x001fe20000000000 */
[----:B------:R-:W-:Y:S01]  /*21f0*/  IMAD.HI.U32 R8, R27, R0, RZ ;  /* 0x000000001b087227 */ /* 0x000fe200078e00ff */
[----:B------:R-:W4:Y:S03]  /*2200*/  LDL R21, [R1+0x3870] ;  /* 0x0038700001157983 */ /* 0x000f260000100800 */
[----:B------:R-:W-:Y:S01]  /*2210*/  IMAD R3, R29, R6, R3 ;  /* 0x000000061d037224 */ /* 0x000fe200078e0203 */
[----:B------:R-:W-:Y:S01]  /*2220*/  IABS R4, R22 ;  /* 0x0000001600047213 */ /* 0x000fe20000000000 */
[C---:B------:R-:W-:Y:S01]  /*2230*/  IMAD.HI.U32 R9, R27.reuse, R2, RZ ;  /* 0x000000021b097227 */ /* 0x040fe200078e00ff */
[----:B------:R-:W4:Y:S04]  /*2240*/  LDL R22, [R1+0x3868] ;  /* 0x0038680001167983 */ /* 0x000f280000100800 */
[----:B------:R0:W-:Y:S01]  /*2250*/  STL [R1+0x20], R3 ;  /* 0x0000200301007387 */ /* 0x0001e20000100800 */
[----:B------:R-:W-:Y:S01]  /*2260*/  IABS R5, R23 ;  /* 0x0000001700057213 */ /* 0x000fe20000000000 */
[----:B------:R-:W-:-:S04]  /*2270*/  IMAD.HI.U32 R7, R27, R4, RZ ;  /* 0x000000041b077227 */ /* 0x000fc800078e00ff */
[----:B0-----:R-:W-:Y:S02]  /*2280*/  IMAD.MOV R3, RZ, RZ, -R8 ;  /* 0x000000ffff037224 */ /* 0x001fe400078e0a08 */
[----:B------:R-:W-:Y:S02]  /*2290*/  IMAD.MOV R8, RZ, RZ, -R9 ;  /* 0x000000ffff087224 */ /* 0x000fe400078e0a09 */
[----:B------:R-:W-:-:S04]  /*22a0*/  IMAD.HI.U32 R6, R27, R5, RZ ;  /* 0x000000051b067227 */ /* 0x000fc800078e00ff */
[C---:B------:R-:W-:Y:S02]  /*22b0*/  IMAD R3, R29.reuse, R3, R0 ;  /* 0x000000031d037224 */ /* 0x040fe400078e0200 */
[----:B------:R-:W-:Y:S02]  /*22c0*/  IMAD.MOV R7, RZ, RZ, -R7 ;  /* 0x000000ffff077224 */ /* 0x000fe400078e0a07 */
[----:B------:R-:W-:Y:S01]  /*22d0*/  IMAD R2, R29, R8, R2 ;  /* 0x000000081d027224 */ /* 0x000fe200078e0202 */
[----:B------:R0:W-:Y:S01]  /*22e0*/  STL [R1+0x1c], R3 ;  /* 0x00001c0301007387 */ /* 0x0001e20000100800 */
[----:B------:R-:W-:-:S03]  /*22f0*/  IMAD.MOV R6, RZ, RZ, -R6 ;  /* 0x000000ffff067224 */ /* 0x000fc600078e0a06 */
[----:B------:R1:W-:Y:S04]  /*2300*/  STL [R1+0x18], R2 ;  /* 0x0000180201007387 */ /* 0x0003e80000100800 */
[----:B------:R-:W4:Y:S01]  /*2310*/  LDL R23, [R1+0x3864] ;  /* 0x0038640001177983 */ /* 0x000f220000100800 */
[C---:B0-----:R-:W-:Y:S02]  /*2320*/  IMAD R3, R29.reuse, R7, R4 ;  /* 0x000000071d037224 */ /* 0x041fe400078e0204 */
[----:B-1----:R-:W-:-:S03]  /*2330*/  IMAD R2, R29, R6, R5 ;  /* 0x000000061d027224 */ /* 0x002fc600078e0205 */
[----:B------:R-:W-:Y:S01]  /*2340*/  STL [R1+0x14], R3 ;  /* 0x0000140301007387 */ /* 0x000fe20000100800 */
[----:B---3--:R-:W-:-:S03]  /*2350*/  IABS R9, R24 ;  /* 0x0000001800097213 */ /* 0x008fc60000000000 */
[----:B------:R-:W3:Y:S04]  /*2360*/  LDL R24, [R1+0x3860] ;  /* 0x0038600001187983 */ /* 0x000ee80000100800 */
[----:B------:R2:W-:Y:S02]  /*2370*/  STL [R1+0x10], R2 ;  /* 0x0000100201007387 */ /* 0x0005e40000100800 */
[----:B--2---:R-:W-:Y:S02]  /*2380*/  IABS R2, R25 ;  /* 0x0000001900027213 */ /* 0x004fe40000000000 */
[----:B------:R-:W2:Y:S01]  /*2390*/  LDL R25, [R1+0x385c] ;  /* 0x00385c0001197983 */ /* 0x000ea20000100800 */
[----:B----4-:R-:W-:-:S03]  /*23a0*/  IABS R3, R26 ;  /* 0x0000001a00037213 */ /* 0x010fc60000000000 */
[----:B------:R-:W4:Y:S01]  /*23b0*/  LDL R26, [R1+0x3858] ;  /* 0x00385800011a7983 */ /* 0x000f220000100800 */
[----:B------:R-:W-:-:S04]  /*23c0*/  IMAD.MOV.U32 R0, RZ, RZ, R9 ;  /* 0x000000ffff007224 */ /* 0x000fc800078e0009 */
[----:B------:R-:W-:-:S04]  /*23d0*/  IMAD.HI.U32 R5, R27, R0, RZ ;  /* 0x000000001b057227 */ /* 0x000fc800078e00ff */
[----:B------:R-:W-:Y:S01]  /*23e0*/  IMAD.MOV R5, RZ, RZ, -R5 ;  /* 0x000000ffff057224 */ /* 0x000fe200078e0a05 */
[----:B------:R-:W-:Y:S01]  /*23f0*/  IABS R28, R28 ;  /* 0x0000001c001c7213 */ /* 0x000fe20000000000 */
[----:B------:R-:W-:Y:S01]  /*2400*/  IMAD.HI.U32 R7, R27, R2, RZ ;  /* 0x000000021b077227 */ /* 0x000fe200078e00ff */
[----:B------:R-:W-:-:S03]  /*2410*/  IABS R4, R21 ;  /* 0x0000001500047213 */ /* 0x000fc60000000000 */
[----:B------:R-:W-:Y:S02]  /*2420*/  IMAD R0, R29, R5, R0 ;  /* 0x000000051d007224 */ /* 0x000fe400078e0200 */
[----:B------:R-:W-:-:S03]  /*2430*/  IMAD.HI.U32 R8, R27, R3, RZ ;  /* 0x000000031b087227 */ /* 0x000fc600078e00ff */
[----:B------:R0:W-:Y:S01]  /*2440*/  STL [R1+0xc], R0 ;  /* 0x00000c0001007387 */ /* 0x0001e20000100800 */
[----:B------:R-:W-:-:S04]  /*2450*/  IMAD.HI.U32 R5, R27, R28, RZ ;  /* 0x0000001c1b057227 */ /* 0x000fc800078e00ff */
[----:B------:R-:W-:-:S04]  /*2460*/  IMAD.HI.U32 R6, R27, R4, RZ ;  /* 0x000000041b067227 */ /* 0x000fc800078e00ff */
[----:B0-----:R-:W-:Y:S02]  /*2470*/  IMAD.MOV R0, RZ, RZ, -R7 ;  /* 0x000000ffff007224 */ /* 0x001fe400078e0a07 */
[----:B------:R-:W-:Y:S02]  /*2480*/  IMAD.MOV R7, RZ, RZ, -R8 ;  /* 0x000000ffff077224 */ /* 0x000fe400078e0a08 */
[C---:B------:R-:W-:Y:S02]  /*2490*/  IMAD R2, R29.reuse, R0, R2 ;  /* 0x000000001d027224 */ /* 0x040fe400078e0202 */
[----:B------:R-:W-:Y:S01]  /*24a0*/  IMAD.MOV R5, RZ, RZ, -R5 ;  /* 0x000000ffff057224 */ /* 0x000fe200078e0a05 */
[----:B------:R-:W-:Y:S01]  /*24b0*/  IABS R8, R22 ;  /* 0x0000001600087213 */ /* 0x000fe20000000000 */
[----:B------:R-:W-:Y:S01]  /*24c0*/  IMAD.MOV R6, RZ, RZ, -R6 ;  /* 0x000000ffff067224 */ /* 0x000fe200078e0a06 */
[----:B------:R-:W4:Y:S01]  /*24d0*/  LDL R22, [R1+0x3854] ;  /* 0x0038540001167983 */ /* 0x000f220000100800 */
[----:B------:R-:W-:-:S02]  /*24e0*/  IMAD R3, R29, R7, R3 ;  /* 0x000000071d037224 */ /* 0x000fc400078e0203 */
[C---:B------:R-:W-:Y:S01]  /*24f0*/  IMAD R28, R29.reuse, R5, R28 ;  /* 0x000000051d1c7224 */ /* 0x040fe200078e021c */
[----:B------:R0:W-:Y:S04]  /*2500*/  STL [R1+0x8], R2 ;  /* 0x0000080201007387 */ /* 0x0001e80000100800 */
[----:B------:R-:W-:Y:S01]  /*2510*/  STL [R1+0x4], R3 ;  /* 0x0000040301007387 */ /* 0x000fe20000100800 */
[----:B0-----:R-:W-:-:S03]  /*2520*/  IMAD R2, R29, R6, R4 ;  /* 0x000000061d027224 */ /* 0x001fc600078e0204 */
[----:B------:R-:W-:Y:S04]  /*2530*/  STL [R1+0x3b90], R28 ;  /* 0x003b901c01007387 */ /* 0x000fe80000100800 */
[----:B------:R0:W-:Y:S02]  /*2540*/  STL [R1], R2 ;  /* 0x0000000201007387 */ /* 0x0001e40000100800 */
[----:B0-----:R-:W-:Y:S02]  /*2550*/  IABS R2, R23 ;  /* 0x0000001700027213 */ /* 0x001fe40000000000 */
[----:B------:R-:W4:Y:S01]  /*2560*/  LDL R23, [R1+0x3850] ;  /* 0x0038500001177983 */ /* 0x000f220000100800 */
[----:B---3--:R-:W-:-:S03]  /*2570*/  IABS R3, R24 ;  /* 0x0000001800037213 */ /* 0x008fc60000000000 */
[----:B------:R-:W3:Y:S01]  /*2580*/  LDL R24, [R1+0x384c] ;  /* 0x00384c0001187983 */ /* 0x000ee20000100800 */
[----:B--2---:R-:W-:-:S03]  /*2590*/  IABS R4, R25 ;  /* 0x0000001900047213 */ /* 0x004fc60000000000 */
[----:B------:R-:W2:Y:S01]  /*25a0*/  LDL R25, [R1+0x3848] ;  /* 0x0038480001197983 */ /* 0x000ea20000100800 */
[----:B----4-:R-:W-:-:S03]  /*25b0*/  IABS R5, R26 ;  /* 0x0000001a00057213 */ /* 0x010fc60000000000 */
[----:B------:R-:W4:Y:S01]  /*25c0*/  LDL R26, [R1+0x3844] ;  /* 0x00384400011a7983 */ /* 0x000f220000100800 */
[----:B------:R-:W-:-:S04]  /*25d0*/  IMAD.MOV.U32 R0, RZ, RZ, R8 ;  /* 0x000000ffff007224 */ /* 0x000fc800078e0008 */
[----:B------:R-:W-:-:S04]  /*25e0*/  IMAD.HI.U32 R6, R27, R0, RZ ;  /* 0x000000001b067227 */ /* 0x000fc800078e00ff */
[----:B------:R-:W-:Y:S02]  /*25f0*/  IMAD.MOV R6, RZ, RZ, -R6 ;  /* 0x000000ffff067224 */ /* 0x000fe400078e0a06 */
[----:B------:R-:W-:-:S04]  /*2600*/  IMAD.HI.U32 R9, R27, R2, RZ ;  /* 0x000000021b097227 */ /* 0x000fc800078e00ff */
[----:B------:R-:W-:-:S04]  /*2610*/  IMAD.HI.U32 R10, R27, R3, RZ ;  /* 0x000000031b0a7227 */ /* 0x000fc800078e00ff */
[----:B------:R-:W-:Y:S02]  /*2620*/  IMAD R0, R29, R6, R0 ;  /* 0x000000061d007224 */ /* 0x000fe400078e0200 */
[----:B------:R-:W-:-:S04]  /*2630*/  IMAD.HI.U32 R8, R27, R4, RZ ;  /* 0x000000041b087227 */ /* 0x000fc800078e00ff */
[----:B------:R-:W-:Y:S01]  /*2640*/  IMAD.HI.U32 R7, R27, R5, RZ ;  /* 0x000000051b077227 */ /* 0x000fe200078e00ff */
[----:B------:R-:W-:Y:S03]  /*2650*/  STL [R1+0x3b94], R0 ;  /* 0x003b940001007387 */ /* 0x000fe60000100800 */
[----:B------:R-:W-:Y:S02]  /*2660*/  IMAD.MOV R6, RZ, RZ, -R9 ;  /* 0x000000ffff067224 */ /* 0x000fe400078e0a09 */
[----:B------:R-:W-:Y:S02]  /*2670*/  IMAD.MOV R9, RZ, RZ, -R10 ;  /* 0x000000ffff097224 */ /* 0x000fe400078e0a0a */
[----:B------:R-:W-:Y:S02]  /*2680*/  IMAD.MOV R8, RZ, RZ, -R8 ;  /* 0x000000ffff087224 */ /* 0x000fe400078e0a08 */
[----:B------:R-:W-:Y:S01]  /*2690*/  IMAD.MOV R7, RZ, RZ, -R7 ;  /* 0x000000ffff077224 */ /* 0x000fe200078e0a07 */
[----:B------:R-:W-:Y:S01]  /*26a0*/  IABS R10, R22 ;  /* 0x00000016000a7213 */ /* 0x000fe20000000000 */
[C---:B------:R-:W-:Y:S01]  /*26b0*/  IMAD R2, R29.reuse, R6, R2 ;  /* 0x000000061d027224 */ /* 0x040fe200078e0202 */
[----:B------:R-:W4:Y:S01]  /*26c0*/  LDL R22, [R1+0x3840] ;  /* 0x0038400001167983 */ /* 0x000f220000100800 */
[----:B------:R-:W-:-:S02]  /*26d0*/  IMAD R3, R29, R9, R3 ;  /* 0x000000091d037224 */ /* 0x000fc400078e0203 */
[C---:B------:R-:W-:Y:S02]  /*26e0*/  IMAD R4, R29.reuse, R8, R4 ;  /* 0x000000081d047224 */ /* 0x040fe400078e0204 */
[----:B------:R-:W-:Y:S01]  /*26f0*/  IMAD R5, R29, R7, R5 ;  /* 0x000000071d057224 */ /* 0x000fe200078e0205 */
[----:B------:R-:W-:Y:S01]  /*2700*/  STL [R1+0x3b98], R2 ;  /* 0x003b980201007387 */ /* 0x000fe20000100800 */
[----:B------:R-:W-:-:S03]  /*2710*/  IMAD.MOV.U32 R6, RZ, RZ, R10 ;  /* 0x000000ffff067224 */ /* 0x000fc600078e000a */
[----:B------:R0:W-:Y:S04]  /*2720*/  STL [R1+0x3b9c], R3 ;  /* 0x003b9c0301007387 */ /* 0x0001e80000100800 */
[----:B------:R-:W-:Y:S04]  /*2730*/  STL [R1+0x3ba0], R4 ;  /* 0x003ba00401007387 */ /* 0x000fe80000100800 */
[----:B------:R-:W-:Y:S01]  /*2740*/  STL [R1+0x3b70], R5 ;  /* 0x003b700501007387 */ /* 0x000fe20000100800 */
[----:B------:R-:W-:-:S03]  /*2750*/  IABS R7, R23 ;  /* 0x0000001700077213 */ /* 0x000fc60000000000 */
[----:B------:R-:W4:Y:S01]  /*2760*/  LDL R23, [R1+0x383c] ;  /* 0x00383c0001177983 */ /* 0x000f220000100800 */
[----:B---3--:R-:W-:-:S03]  /*2770*/  IABS R8, R24 ;  /* 0x0000001800087213 */ /* 0x008fc60000000000 */
[----:B------:R-:W3:Y:S01]  /*2780*/  LDL R24, [R1+0x3838] ;  /* 0x0038380001187983 */ /* 0x000ee20000100800 */
[----:B--2---:R-:W-:-:S03]  /*2790*/  IABS R9, R25 ;  /* 0x0000001900097213 */ /* 0x004fc60000000000 */
[----:B------:R-:W2:Y:S01]  /*27a0*/  LDL R25, [R1+0x3834] ;  /* 0x0038340001197983 */ /* 0x000ea20000100800 */
[----:B----4-:R-:W-:-:S03]  /*27b0*/  IABS R10, R26 ;  /* 0x0000001a000a7213 */ /* 0x010fc60000000000 */
[----:B------:R-:W4:Y:S01]  /*27c0*/  LDL R26, [R1+0x3830] ;  /* 0x00383000011a7983 */ /* 0x000f220000100800 */
[----:B------:R-:W-:-:S04]  /*27d0*/  IMAD.HI.U32 R11, R27, R6, RZ ;  /* 0x000000061b0b7227 */ /* 0x000fc800078e00ff */
[----:B------:R-:W-:Y:S02]  /*27e0*/  IMAD.MOV R11, RZ, RZ, -R11 ;  /* 0x000000ffff0b7224 */ /* 0x000fe400078e0a0b */
[----:B------:R-:W-:-:S04]  /*27f0*/  IMAD.HI.U32 R14, R27, R7, RZ ;  /* 0x000000071b0e7227 */ /* 0x000fc800078e00ff */
[----:B------:R-:W-:-:S04]  /*2800*/  IMAD.HI.U32 R15, R27, R8, RZ ;  /* 0x000000081b0f7227 */ /* 0x000fc800078e00ff */
[----:B------:R-:W-:Y:S02]  /*2810*/  IMAD R6, R29, R11, R6 ;  /* 0x0000000b1d067224 */ /* 0x000fe400078e0206 */
[----:B------:R-:W-:-:S04]  /*2820*/  IMAD.HI.U32 R13, R27, R9, RZ ;  /* 0x000000091b0d7227 */ /* 0x000fc800078e00ff */
[----:B------:R-:W-:Y:S01]  /*2830*/  IMAD.HI.U32 R12, R27, R10, RZ ;  /* 0x0000000a1b0c7227 */ /* 0x000fe200078e00ff */
[----:B------:R1:W-:Y:S03]  /*2840*/  STL [R1+0x3b6c], R6 ;  /* 0x003b6c0601007387 */ /* 0x0003e60000100800 */
[----:B------:R-:W-:Y:S02]  /*2850*/  IMAD.MOV R11, RZ, RZ, -R14 ;  /* 0x000000ffff0b7224 */ /* 0x000fe400078e0a0e */
[----:B------:R-:W-:Y:S02]  /*2860*/  IMAD.MOV R14, RZ, RZ, -R15 ;  /* 0x000000ffff0e7224 */ /* 0x000fe400078e0a0f */
[----:B------:R-:W-:Y:S02]  /*2870*/  IMAD.MOV R13, RZ, RZ, -R13 ;  /* 0x000000ffff0d7224 */ /* 0x000fe400078e0a0d */
[----:B------:R-:W-:-:S02]  /*2880*/  IMAD.MOV R12, RZ, RZ, -R12 ;  /* 0x000000ffff0c7224 */ /* 0x000fc400078e0a0c */
[C---:B------:R-:W-:Y:S02]  /*2890*/  IMAD R7, R29.reuse, R11, R7 ;  /* 0x0000000b1d077224 */ /* 0x040fe400078e0207 */
[C---:B------:R-:W-:Y:S01]  /*28a0*/  IMAD R8, R29.reuse, R14, R8 ;  /* 0x0000000e1d087224 */ /* 0x040fe200078e0208 */
[----:B------:R-:W-:Y:S02]  /*28b0*/  IABS R15, R22 ;  /* 0x00000016000f7213 */ /* 0x000fe40000000000 */
[----:B------:R-:W4:Y:S01]  /*28c0*/  LDL R22, [R1+0x382c] ;  /* 0x00382c0001167983 */ /* 0x000f220000100800 */
[C---:B------:R-:W-:Y:S02]  /*28d0*/  IMAD R9, R29.reuse, R13, R9 ;  /* 0x0000000d1d097224 */ /* 0x040fe400078e0209 */
[----:B------:R-:W-:Y:S01]  /*28e0*/  IMAD R10, R29, R12, R10 ;  /* 0x0000000c1d0a7224 */ /* 0x000fe200078e020a */
[----:B------:R-:W-:Y:S01]  /*28f0*/  STL [R1+0x3b74], R7 ;  /* 0x003b740701007387 */ /* 0x000fe20000100800 */
[----:B------:R-:W-:-:S03]  /*2900*/  IMAD.MOV.U32 R11, RZ, RZ, R15 ;  /* 0x000000ffff0b7224 */ /* 0x000fc600078e000f */
[----:B------:R-:W-:Y:S04]  /*2910*/  STL [R1+0x3b78], R8 ;  /* 0x003b780801007387 */ /* 0x000fe80000100800 */
[----:B------:R-:W-:Y:S04]  /*2920*/  STL [R1+0x3b7c], R9 ;  /* 0x003b7c0901007387 */ /* 0x000fe80000100800 */
[----:B------:R-:W-:Y:S01]  /*2930*/  STL [R1+0x3b80], R10 ;  /* 0x003b800a01007387 */ /* 0x000fe20000100800 */
[----:B------:R-:W-:-:S04]  /*2940*/  IMAD.HI.U32 R16, R27, R11, RZ ;  /* 0x0000000b1b107227 */ /* 0x000fc800078e00ff */
[----:B------:R-:W-:Y:S01]  /*2950*/  IMAD.MOV R16, RZ, RZ, -R16 ;  /* 0x000000ffff107224 */ /* 0x000fe200078e0a10 */
[----:B------:R-:W-:Y:S02]  /*2960*/  IABS R12, R23 ;  /* 0x00000017000c7213 */ /* 0x000fe40000000000 */
[----:B------:R-:W4:Y:S03]  /*2970*/  LDL R23, [R1+0x3828] ;  /* 0x0038280001177983 */ /* 0x000f260000100800 */
[----:B------:R-:W-:-:S04]  /*2980*/  IMAD.HI.U32 R19, R27, R12, RZ ;  /* 0x0000000c1b137227 */ /* 0x000fc800078e00ff */
[----:B------:R-:W-:Y:S02]  /*2990*/  IMAD R11, R29, R16, R11 ;  /* 0x000000101d0b7224 */ /* 0x000fe400078e020b */
[----:B------:R-:W-:-:S04]  /*29a0*/  IMAD.MOV R16, RZ, RZ, -R19 ;  /* 0x000000ffff107224 */ /* 0x000fc800078e0a13 */
[----:B------:R-:W-:Y:S01]  /*29b0*/  IMAD R12, R29, R16, R12 ;  /* 0x000000101d0c7224 */ /* 0x000fe200078e020c */
[----:B---3--:R-:W-:Y:S02]  /*29c0*/  IABS R13, R24 ;  /* 0x00000018000d7213 */ /* 0x008fe40000000000 */
[----:B------:R-:W3:Y:S03]  /*29d0*/  LDL R24, [R1+0x3824] ;  /* 0x0038240001187983 */ /* 0x000ee60000100800 */
[----:B------:R-:W-:-:S04]  /*29e0*/  IMAD.HI.U32 R20, R27, R13, RZ ;  /* 0x0000000d1b147227 */ /* 0x000fc800078e00ff */
[----:B------:R-:W-:-:S04]  /*29f0*/  IMAD.MOV R19, RZ, RZ, -R20 ;  /* 0x000000ffff137224 */ /* 0x000fc800078e0a14 */
[----:B------:R-:W-:Y:S01]  /*2a00*/  IMAD R13, R29, R19, R13 ;  /* 0x000000131d0d7224 */ /* 0x000fe200078e020d */
[----:B--2---:R-:W-:Y:S02]  /*2a10*/  IABS R14, R25 ;  /* 0x00000019000e7213 */ /* 0x004fe40000000000 */
[----:B------:R-:W2:Y:S03]  /*2a20*/  LDL R25, [R1+0x381c] ;  /* 0x00381c0001197983 */ /* 0x000ea60000100800 */
[C---:B------:R-:W-:Y:S01]  /*2a30*/  IMAD.HI.U32 R18, R27.reuse, R14, RZ ;  /* 0x0000000e1b127227 */ /* 0x040fe200078e00ff */
[----:B----4-:R-:W-:Y:S02]  /*2a40*/  IABS R15, R26 ;  /* 0x0000001a000f7213 */ /* 0x010fe40000000000 */
[----:B------:R-:W4:Y:S03]  /*2a50*/  LDL R26, [R1+0x3820] ;  /* 0x00382000011a7983 */ /* 0x000f260000100800 */
[----:B------:R-:W-:-:S04]  /*2a60*/  IMAD.HI.U32 R17, R27, R15, RZ ;  /* 0x0000000f1b117227 */ /* 0x000fc800078e00ff */
[----:B------:R-:W-:Y:S02]  /*2a70*/  IMAD.MOV R18, RZ, RZ, -R18 ;  /* 0x000000ffff127224 */ /* 0x000fe400078e0a12 */
[----:B------:R-:W-:Y:S01]  /*2a80*/  IMAD.MOV R17, RZ, RZ, -R17 ;  /* 0x000000ffff117224 */ /* 0x000fe200078e0a11 */
[----:B------:R-:W-:Y:S01]  /*2a90*/  STL [R1+0x3b84], R11 ;  /* 0x003b840b01007387 */ /* 0x000fe20000100800 */
[C---:B------:R-:W-:Y:S02]  /*2aa0*/  IMAD R14, R29.reuse, R18, R14 ;  /* 0x000000121d0e7224 */ /* 0x040fe400078e020e */
[----:B------:R-:W-:Y:S01]  /*2ab0*/  IMAD R15, R29, R17, R15 ;  /* 0x000000111d0f7224 */ /* 0x000fe200078e020f */
[----:B0-----:R-:W4:Y:S04]  /*2ac0*/  LDL R3, [R1+0x3818] ;  /* 0x0038180001037983 */ /* 0x001f280000100800 */
[----:B------:R-:W-:Y:S04]  /*2ad0*/  STL [R1+0x3b88], R12 ;  /* 0x003b880c01007387 */ /* 0x000fe80000100800 */
[----:B------:R-:W-:Y:S04]  /*2ae0*/  STL [R1+0x3b8c], R13 ;  /* 0x003b8c0d01007387 */ /* 0x000fe80000100800 */
[----:B------:R-:W-:Y:S04]  /*2af0*/  STL [R1+0x3ba4], R14 ;  /* 0x003ba40e01007387 */ /* 0x000fe80000100800 */
[----:B------:R-:W-:Y:S04]  /*2b00*/  STL [R1+0x3ba8], R15 ;  /* 0x003ba80f01007387 */ /* 0x000fe80000100800 */
[----:B------:R-:W4:Y:S04]  /*2b10*/  LDL R0, [R1+0x380c] ;  /* 0x00380c0001007983 */ /* 0x000f280000100800 */
[----:B------:R-:W4:Y:S04]  /*2b20*/  LDL R2, [R1+0x3814] ;  /* 0x0038140001027983 */ /* 0x000f280000100800 */
[----:B------:R-:W4:Y:S01]  /*2b30*/  LDL R28, [R1+0x3808] ;  /* 0x00380800011c7983 */ /* 0x000f220000100800 */
[----:B------:R-:W-:-:S05]  /*2b40*/  IABS R20, R22 ;  /* 0x0000001600147213 */ /* 0x000fca0000000000 */
[----:B------:R-:W-:-:S04]  /*2b50*/  IMAD.MOV.U32 R16, RZ, RZ, R20 ;  /* 0x000000ffff107224 */ /* 0x000fc800078e0014 */
[----:B------:R-:W-:-:S04]  /*2b60*/  IMAD.HI.U32 R21, R27, R16, RZ ;  /* 0x000000101b157227 */ /* 0x000fc800078e00ff */
[----:B------:R-:W-:-:S04]  /*2b70*/  IMAD.MOV R21, RZ, RZ, -R21 ;  /* 0x000000ffff157224 */ /* 0x000fc800078e0a15 */
[----:B------:R-:W-:Y:S01]  /*2b80*/  IMAD R16, R29, R21, R16 ;  /* 0x000000151d107224 */ /* 0x000fe200078e0210 */
[----:B------:R-:W-:Y:S02]  /*2b90*/  IABS R17, R23 ;  /* 0x0000001700117213 */ /* 0x000fe40000000000 */
[----:B---3--:R-:W-:-:S03]  /*2ba0*/  IABS R18, R24 ;  /* 0x0000001800127213 */ /* 0x008fc60000000000 */
[----:B------:R-:W-:-:S04]  /*2bb0*/  IMAD.HI.U32 R24, R27, R17, RZ ;  /* 0x000000111b187227 */ /* 0x000fc800078e00ff */
[----:B------:R-:W-:-:S04]  /*2bc0*/  IMAD.MOV R21, RZ, RZ, -R24 ;  /* 0x000000ffff157224 */ /* 0x000fc800078e0a18 */
[----:B------:R-:W-:Y:S01]  /*2bd0*/  IMAD R17, R29, R21, R17 ;  /* 0x000000151d117224 */ /* 0x000fe200078e0211 */
[----:B--2---:R-:W-:Y:S01]  /*2be0*/  IABS R20, R25 ;  /* 0x0000001900147213 */ /* 0x004fe20000000000 */
[----:B------:R-:W-:-:S04]  /*2bf0*/  IMAD.HI.U32 R25, R27, R18, RZ ;  /* 0x000000121b197227 */ /* 0x000fc800078e00ff */
[C---:B------:R-:W-:Y:S01]  /*2c00*/  IMAD.HI.U32 R22, R27.reuse, R20, RZ ;  /* 0x000000141b167227 */ /* 0x040fe200078e00ff */
[----:B----4-:R-:W-:Y:S02]  /*2c10*/  IABS R19, R26 ;  /* 0x0000001a00137213 */ /* 0x010fe40000000000 */
[----:B------:R-:W2:Y:S03]  /*2c20*/  LDL R26, [R1+0x3810] ;  /* 0x00381000011a7983 */ /* 0x000ea60000100800 */
[----:B------:R-:W-:-:S04]  /*2c30*/  IMAD.HI.U32 R23, R27, R19, RZ ;  /* 0x000000131b177227 */ /* 0x000fc800078e00ff */
[----:B------:R-:W-:Y:S02]  /*2c40*/  IMAD.MOV R24, RZ, RZ, -R25 ;  /* 0x000000ffff187224 */ /* 0x000fe400078e0a19 */
[----:B------:R-:W-:Y:S02]  /*2c50*/  IMAD.MOV R23, RZ, RZ, -R23 ;  /* 0x000000ffff177224 */ /* 0x000fe400078e0a17 */
[----:B------:R-:W-:Y:S02]  /*2c60*/  IMAD.MOV R22, RZ, RZ, -R22 ;  /* 0x000000ffff167224 */ /* 0x000fe400078e0a16 */
[C---:B------:R-:W-:Y:S01]  /*2c70*/  IMAD R18, R29.reuse, R24, R18 ;  /* 0x000000181d127224 */ /* 0x040fe200078e0212 */
[----:B------:R-:W-:Y:S01]  /*2c80*/  STL [R1+0x3bac], R16 ;  /* 0x003bac1001007387 */ /* 0x000fe20000100800 */
[C---:B------:R-:W-:Y:S02]  /*2c90*/  IMAD R19, R29.reuse, R23, R19 ;  /* 0x000000171d137224 */ /* 0x040fe400078e0213 */
[----:B------:R-:W-:Y:S01]  /*2ca0*/  IMAD R20, R29, R22, R20 ;  /* 0x000000161d147224 */ /* 0x000fe200078e0214 */
[----:B-1----:R-:W3:Y:S01]  /*2cb0*/  LDL R6, [R1+0x13f4] ;  /* 0x0013f40001067983 */ /* 0x002ee20000100800 */
[----:B------:R-:W-:-:S03]  /*2cc0*/  IABS R25, R3 ;  /* 0x0000000300197213 */ /* 0x000fc60000000000 */
[----:B------:R-:W-:Y:S04]  /*2cd0*/  STL [R1+0x3bb0], R17 ;  /* 0x003bb01101007387 */ /* 0x000fe80000100800 */
[----:B------:R0:W-:Y:S04]  /*2ce0*/  STL [R1+0x3bb4], R18 ;  /* 0x003bb41201007387 */ /* 0x0001e80000100800 */
[----:B------:R-:W-:Y:S04]  /*2cf0*/  STL [R1+0x3bb8], R19 ;  /* 0x003bb81301007387 */ /* 0x000fe80000100800 */
[----:B------:R-:W-:Y:S01]  /*2d00*/  STL [R1+0x3bbc], R20 ;  /* 0x003bbc1401007387 */ /* 0x000fe20000100800 */
[----:B------:R-:W-:-:S03]  /*2d10*/  IABS R24, R0 ;  /* 0x0000000000187213 */ /* 0x000fc60000000000 */
[----:B------:R-:W4:Y:S01]  /*2d20*/  LDL R3, [R1+0x3804] ;  /* 0x0038040001037983 */ /* 0x000f220000100800 */
[----:B------:R-:W-:-:S03]  /*2d30*/  IABS R22, R2 ;  /* 0x0000000200167213 */ /* 0x000fc60000000000 */
[----:B------:R-:W4:Y:S04]  /*2d40*/  LDL R0, [R1+0x3800] ;  /* 0x0038000001007983 */ /* 0x000f280000100800 */
[----:B------:R-:W4:Y:S01]  /*2d50*/  LDL R2, [R1+0x37fc] ;  /* 0x0037fc0001027983 */ /* 0x000f220000100800 */
[----:B------:R-:W-:Y:S01]  /*2d60*/  IMAD.MOV.U32 R21, RZ, RZ, R25 ;  /* 0x000000ffff157224 */ /* 0x000fe200078e0019 */
[----:B------:R-:W-:Y:S02]  /*2d70*/  IABS R25, R28 ;  /* 0x0000001c00197213 */ /* 0x000fe40000000000 */
[----:B------:R-:W4:Y:S04]  /*2d80*/  LDL R28, [R1+0x37f0] ;  /* 0x0037f000011c7983 */ /* 0x000f280000100800 */
[----:B0-----:R-:W4:Y:S04]  /*2d90*/  LDL.LU R18, [R1+0x8c] ;  /* 0x00008c0001127983 */ /* 0x001f280000300800 */
[----:B------:R-:W4:Y:S04]  /*2da0*/  LDL.LU R17, [R1+0x88] ;  /* 0x0000880001117983 */ /* 0x000f280000300800 */
[----:B------:R-:W4:Y:S04]  /*2db0*/  LDL.LU R16, [R1+0x84] ;  /* 0x0000840001107983 */ /* 0x000f280000300800 */
[----:B------:R-:W4:Y:S01]  /*2dc0*/  LDL.LU R13, [R1+0x80] ;  /* 0x00008000010d7983 */ /* 0x000f220000300800 */
[----:B------:R-:W-:-:S04]  /*2dd0*/  IMAD.HI.U32 R8, R27, R22, RZ ;  /* 0x000000161b087227 */ /* 0x000fc800078e00ff */
[----:B------:R-:W-:-:S04]  /*2de0*/  IMAD.HI.U32 R4, R27, R25, RZ ;  /* 0x000000191b047227 */ /* 0x000fc800078e00ff */
[----:B------:R-:W-:-:S04]  /*2df0*/  IMAD.MOV R4, RZ, RZ, -R4 ;  /* 0x000000ffff047224 */ /* 0x000fc800078e0a04 */
[----:B------:R-:W-:Y:S01]  /*2e00*/  IMAD R25, R29, R4, R25 ;  /* 0x000000041d197224 */ /* 0x000fe200078e0219 */
[----:B------:R-:W-:Y:S01]  /*2e10*/  IABS R15, c[0x0][0x178] ;  /* 0x00005e00000f7a13 */ /* 0x000fe20000000000 */
[----:B------:R-:W-:-:S04]  /*2e20*/  IMAD.HI.U32 R5, R27, R24, RZ ;  /* 0x000000181b057227 */ /* 0x000fc800078e00ff */
[----:B------:R-:W-:-:S04]  /*2e30*/  IMAD.MOV R5, RZ, RZ, -R5 ;  /* 0x000000ffff057224 */ /* 0x000fc800078e0a05 */
[----:B------:R-:W-:Y:S01]  /*2e40*/  IMAD R24, R29, R5, R24 ;  /* 0x000000051d187224 */ /* 0x000fe200078e0218 */
[----:B--2---:R-:W-:Y:S01]  /*2e50*/  IABS R23, R26 ;  /* 0x0000001a00177213 */ /* 0x004fe20000000000 */
[----:B------:R-:W-:-:S04]  /*2e60*/  IMAD.HI.U32 R26, R27, R21, RZ ;  /* 0x000000151b1a7227 */ /* 0x000fc800078e00ff */
[----:B------:R-:W-:Y:S02]  /*2e70*/  IMAD.MOV R26, RZ, RZ, -R26 ;  /* 0x000000ffff1a7224 */ /* 0x000fe400078e0a1a */
[----:B------:R-:W-:-:S04]  /*2e80*/  IMAD.HI.U32 R7, R27, R23, RZ ;  /* 0x000000171b077227 */ /* 0x000fc800078e00ff */
[C---:B------:R-:W-:Y:S02]  /*2e90*/  IMAD R21, R29.reuse, R26, R21 ;  /* 0x0000001a1d157224 */ /* 0x040fe400078e0215 */
[----:B------:R-:W-:Y:S02]  /*2ea0*/  IMAD.MOV R26, RZ, RZ, -R8 ;  /* 0x000000ffff1a7224 */ /* 0x000fe400078e0a08 */
[----:B------:R-:W-:Y:S02]  /*2eb0*/  IMAD.MOV R7, RZ, RZ, -R7 ;  /* 0x000000ffff077224 */ /* 0x000fe400078e0a07 */
[C---:B------:R-:W-:Y:S01]  /*2ec0*/  IMAD R22, R29.reuse, R26, R22 ;  /* 0x0000001a1d167224 */ /* 0x040fe200078e0216 */
[----:B---3--:R-:W-:Y:S01]  /*2ed0*/  IABS R6, R6 ;  /* 0x0000000600067213 */ /* 0x008fe20000000000 */
[----:B------:R-:W-:Y:S01]  /*2ee0*/  IMAD R23, R29, R7, R23 ;  /* 0x000000071d177224 */ /* 0x000fe200078e0217 */
[----:B------:R-:W-:Y:S03]  /*2ef0*/  STL [R1+0x3bc0], R21 ;  /* 0x003bc01501007387 */ /* 0x000fe60000100800 */
[----:B------:R-:W-:Y:S01]  /*2f00*/  IMAD.MOV.U32 R26, RZ, RZ, R6 ;  /* 0x000000ffff1a7224 */ /* 0x000fe200078e0006 */
[----:B------:R-:W-:Y:S04]  /*2f10*/  STL [R1+0x3bc4], R22 ;  /* 0x003bc41601007387 */ /* 0x000fe80000100800 */
[----:B------:R0:W-:Y:S04]  /*2f20*/  STL [R1+0x3bc8], R23 ;  /* 0x003bc81701007387 */ /* 0x0001e80000100800 */
[----:B------:R-:W2:Y:S01]  /*2f30*/  LDL.LU R6, [R1+0x7c] ;  /* 0x00007c0001067983 */ /* 0x000ea20000300800 */
[----:B----4-:R-:W-:-:S02]  /*2f40*/  IABS R4, R3 ;  /* 0x0000000300047213 */ /* 0x010fc40000000000 */
[----:B------:R-:W-:-:S03]  /*2f50*/  IABS R3, R0 ;  /* 0x0000000000037213 */ /* 0x000fc60000000000 */
[----:B0-----:R-:W-:Y:S02]  /*2f60*/  IMAD.MOV.U32 R23, RZ, RZ, R4 ;  /* 0x000000ffff177224 */ /* 0x001fe400078e0004 */
[----:B------:R-:W3:Y:S01]  /*2f70*/  LDL.LU R4, [R1+0x78] ;  /* 0x0000780001047983 */ /* 0x000ee20000300800 */
[----:B------:R-:W-:Y:S01]  /*2f80*/  IABS R2, R2 ;  /* 0x0000000200027213 */ /* 0x000fe20000000000 */
[----:B------:R-:W-:Y:S02]  /*2f90*/  IMAD.MOV.U32 R21, RZ, RZ, R3 ;  /* 0x000000ffff157224 */ /* 0x000fe400078e0003 */
[----:B------:R-:W4:Y:S01]  /*2fa0*/  LDL.LU R3, [R1+0x74] ;  /* 0x0000740001037983 */ /* 0x000f220000300800 */
[----:B------:R-:W-:Y:S01]  /*2fb0*/  IABS R7, R28 ;  /* 0x0000001c00077213 */ /* 0x000fe20000000000 */
[----:B------:R-:W-:Y:S02]  /*2fc0*/  IMAD.MOV.U32 R19, RZ, RZ, R2 ;  /* 0x000000ffff137224 */ /* 0x000fe400078e0002 */
[----:B------:R-:W4:Y:S04]  /*2fd0*/  LDL.LU R2, [R1+0x70] ;  /* 0x0000700001027983 */ /* 0x000f280000300800 */
[----:B------:R-:W4:Y:S01]  /*2fe0*/  LDL.LU R28, [R1+0x6c] ;  /* 0x00006c00011c7983 */ /* 0x000f220000300800 */
[----:B------:R-:W-:-:S03]  /*2ff0*/  ISETP.GT.U32.AND P0, PT, R15, R18, PT ;  /* 0x000000120f00720c */ /* 0x000fc60003f04070 */
[----:B------:R-:W4:Y:S01]  /*3000*/  LDL.LU R11, [R1+0x68] ;  /* 0x00006800010b7983 */ /* 0x000f220000300800 */
[----:B------:R-:W-:-:S03]  /*3010*/  ISETP.GT.U32.AND P1, PT, R15, R17, PT ;  /* 0x000000110f00720c */ /* 0x000fc60003f24070 */
[----:B------:R-:W4:Y:S01]  /*3020*/  LDL.LU R10, [R1+0x64] ;  /* 0x00006400010a7983 */ /* 0x000f220000300800 */
[----:B------:R-:W-:-:S03]  /*3030*/  ISETP.GT.U32.AND P3, PT, R15, R13, PT ;  /* 0x0000000d0f00720c */ /* 0x000fc60003f64070 */
[----:B------:R-:W4:Y:S01]  /*3040*/  LDL.LU R9, [R1+0x60] ;  /* 0x0000600001097983 */ /* 0x000f220000300800 */
[----:B------:R-:W-:-:S03]  /*3050*/  ISETP.GT.U32.AND P2, PT, R15, R16, PT ;  /* 0x000000100f00720c */ /* 0x000fc60003f44070 */
[----:B------:R-:W4:Y:S01]  /*3060*/  LDL.LU R8, [R1+0x5c] ;  /* 0x00005c0001087983 */ /* 0x000f220000300800 */
[----:B------:R-:W-:Y:S02]  /*3070*/  IMAD.MOV.U32 R14, RZ, RZ, R7 ;  /* 0x000000ffff0e7224 */ /* 0x000fe400078e0007 */
[----:B------:R-:W-:Y:S01]  /*3080*/  IMAD.HI.U32 R0, R27, R26, RZ ;  /* 0x0000001a1b007227 */ /* 0x000fe200078e00ff */
[----:B------:R-:W4:Y:S03]  /*3090*/  LDL.LU R7, [R1+0x58] ;  /* 0x0000580001077983 */ /* 0x000f260000300800 */
[--C-:B------:R-:W-:Y:S02]  /*30a0*/  @!P0 IMAD.IADD R18, R18, 0x1, -R15.reuse ;  /* 0x0000000112128824 */ /* 0x100fe400078e0a0f */
[--C-:B------:R-:W-:Y:S02]  /*30b0*/  @!P1 IMAD.IADD R17, R17, 0x1, -R15.reuse ;  /* 0x0000000111119824 */ /* 0x100fe400078e0a0f */
[----:B------:R-:W-:-:S02]  /*30c0*/  @!P3 IMAD.IADD R13, R13, 0x1, -R15 ;  /* 0x000000010d0db824 */ /* 0x000fc400078e0a0f */
[----:B------:R-:W-:Y:S02]  /*30d0*/  IMAD.MOV R0, RZ, RZ, -R0 ;  /* 0x000000ffff007224 */ /* 0x000fe400078e0a00 */
[----:B------:R-:W-:Y:S01]  /*30e0*/  @!P2 IMAD.IADD R16, R16, 0x1, -R15 ;  /* 0x000000011010a824 */ /* 0x000fe200078e0a0f */
[----:B------:R-:W-:Y:S01]  /*30f0*/  ISETP.GT.U32.AND P2, PT, R15, R18, PT ;  /* 0x000000120f00720c */ /* 0x000fe20003f44070 */
[----:B------:R-:W-:Y:S01]  /*3100*/  IMAD R12, R29, R0, R26 ;  /* 0x000000001d0c7224 */ /* 0x000fe200078e021a */
[----:B------:R-:W-:Y:S01]  /*3110*/  ISETP.GT.U32.AND P6, PT, R15, R17, PT ;  /* 0x000000110f00720c */ /* 0x000fe20003fc4070 */
[----:B------:R-:W-:Y:S01]  /*3120*/  IMAD.HI.U32 R0, R27, R21, RZ ;  /* 0x000000151b007227 */ /* 0x000fe200078e00ff */
[C---:B------:R-:W-:Y:S02]  /*3130*/  ISETP.GT.U32.AND P5, PT, R15.reuse, R13, PT ;  /* 0x0000000d0f00720c */ /* 0x040fe40003fa4070 */
[----:B------:R-:W-:Y:S01]  /*3140*/  ISETP.GT.U32.AND P3, PT, R15, R16, PT ;  /* 0x000000100f00720c */ /* 0x000fe20003f64070 */
[----:B------:R-:W-:-:S04]  /*3150*/  IMAD.HI.U32 R26, R27, R19, RZ ;  /* 0x000000131b1a7227 */ /* 0x000fc800078e00ff */
[----:B------:R-:W-:-:S04]  /*3160*/  IMAD.HI.U32 R5, R27, R23, RZ ;  /* 0x000000171b057227 */ /* 0x000fc800078e00ff */
[----:B------:R-:W-:Y:S02]  /*3170*/  IMAD.MOV R20, RZ, RZ, -R0 ;  /* 0x000000ffff147224 */ /* 0x000fe400078e0a00 */
[----:B------:R-:W-:Y:S02]  /*3180*/  IMAD.MOV R0, RZ, RZ, -R26 ;  /* 0x000000ffff007224 */ /* 0x000fe400078e0a1a */
[----:B------:R-:W-:Y:S02]  /*3190*/  IMAD.MOV R22, RZ, RZ, -R5 ;  /* 0x000000ffff167224 */ /* 0x000fe400078e0a05 */
[C---:B------:R-:W-:Y:S01]  /*31a0*/  IMAD R20, R29.reuse, R20, R21 ;  /* 0x000000141d147224 */ /* 0x040fe200078e0215 */
[----:B------:R-:W4:Y:S01]  /*31b0*/  LDL.LU R5, [R1+0x54] ;  /* 0x0000540001057983 */ /* 0x000f220000300800 */
[C---:B------:R-:W-:Y:S02]  /*31c0*/  IMAD R19, R29.reuse, R0, R19 ;  /* 0x000000001d137224 */ /* 0x040fe400078e0213 */
[----:B------:R-:W-:-:S02]  /*31d0*/  IMAD R26, R29, R22, R23 ;  /* 0x000000161d1a7224 */ /* 0x000fc400078e0217 */
[--C-:B------:R-:W-:Y:S01]  /*31e0*/  @!P2 IMAD.IADD R18, R18, 0x1, -R15.reuse ;  /* 0x000000011212a824 */ /* 0x100fe200078e0a0f */
[----:B------:R-:W4:Y:S01]  /*31f0*/  LDL.LU R23, [R1+0x3bc8] ;  /* 0x003bc80001177983 */ /* 0x000f220000300800 */
[--C-:B------:R-:W-:Y:S02]  /*3200*/  @!P6 IMAD.IADD R17, R17, 0x1, -R15.reuse ;  /* 0x000000011111e824 */ /* 0x100fe400078e0a0f */
[----:B------:R-:W-:Y:S01]  /*3210*/  @!P5 IMAD.IADD R13, R13, 0x1, -R15 ;  /* 0x000000010d0dd824 */ /* 0x000fe200078e0a0f */
[----:B------:R-:W4:Y:S01]  /*3220*/  LDL.LU R22, [R1+0x3bc4] ;  /* 0x003bc40001167983 */ /* 0x000f220000300800 */
[----:B------:R-:W-:-:S03]  /*3230*/  IMAD.HI.U32 R0, R27, R14, RZ ;  /* 0x0000000e1b007227 */ /* 0x000fc600078e00ff */
[----:B------:R-:W-:Y:S01]  /*3240*/  STL [R1+0x9c], R20 ;  /* 0x00009c1401007387 */ /* 0x000fe20000100800 */
[----:B------:R-:W-:-:S03]  /*3250*/  @!P3 IMAD.IADD R16, R16, 0x1, -R15 ;  /* 0x000000011010b824 */ /* 0x000fc600078e0a0f */
[----:B------:R-:W-:Y:S04]  /*3260*/  STL [R1+0x98], R19 ;  /* 0x0000981301007387 */ /* 0x000fe80000100800 */
[----:B------:R-:W-:Y:S04]  /*3270*/  STL [R1+0x8c], R18 ;  /* 0x00008c1201007387 */ /* 0x000fe80000100800 */
[----:B------:R-:W-:Y:S04]  /*3280*/  STL [R1+0x88], R17 ;  /* 0x0000881101007387 */ /* 0x000fe80000100800 */
[----:B------:R0:W-:Y:S04]  /*3290*/  STL [R1+0x80], R13 ;  /* 0x0000800d01007387 */ /* 0x0001e80000100800 */
[----:B------:R1:W-:Y:S01]  /*32a0*/  STL [R1+0x84], R16 ;  /* 0x0000841001007387 */ /* 0x0003e20000100800 */
[----:B0-----:R-:W-:-:S03]  /*32b0*/  IMAD.MOV R13, RZ, RZ, -R0 ;  /* 0x000000ffff0d7224 */ /* 0x001fc600078e0a00 */
[----:B------:R-:W4:Y:S01]  /*32c0*/  LDL R0, [R1+0x37f4] ;  /* 0x0037f40001007983 */ /* 0x000f220000100800 */
[C---:B------:R-:W-:Y:S01]  /*32d0*/  ISETP.GT.U32.AND P0, PT, R29.reuse, R12, PT ;  /* 0x0000000c1d00720c */ /* 0x040fe20003f04070 */
[----:B------:R-:W-:Y:S02]  /*32e0*/  IMAD R13, R29, R13, R14 ;  /* 0x0000000d1d0d7224 */ /* 0x000fe400078e020e */
[----:B------:R-:W4:Y:S04]  /*32f0*/  LDL.LU R21, [R1+0x50] ;  /* 0x0000500001157983 */ /* 0x000f280000300800 */
[----:B------:R-:W4:Y:S04]  /*3300*/  LDL.LU R20, [R1+0x4c] ;  /* 0x00004c0001147983 */ /* 0x000f280000300800 */
[----:B------:R-:W4:Y:S02]  /*3310*/  LDL.LU R19, [R1+0x48] ;  /* 0x0000480001137983 */ /* 0x000f240000300800 */
[----:B------:R-:W-:-:S02]  /*3320*/  @!P0 IMAD.IADD R12, R12, 0x1, -R29 ;  /* 0x000000010c0c8824 */ /* 0x000fc400078e0a1d */
[----:B------:R-:W4:Y:S04]  /*3330*/  LDL.LU R18, [R1+0x44] ;  /* 0x0000440001127983 */ /* 0x000f280000300800 */
[----:B------:R-:W-:Y:S04]  /*3340*/  STL [R1+0x94], R13 ;  /* 0x0000940d01007387 */ /* 0x000fe80000100800 */
[----:B------:R-:W4:Y:S04]  /*3350*/  LDL.LU R17, [R1+0x40] ;  /* 0x0000400001117983 */ /* 0x000f280000300800 */
[----:B-1----:R-:W4:Y:S01]  /*3360*/  LDL.LU R16, [R1+0x3c] ;  /* 0x00003c0001107983 */ /* 0x002f220000300800 */
[----:B--2---:R-:W-:-:S02]  /*3370*/  ISETP.GT.U32.AND P4, PT, R29, R6, PT ;  /* 0x000000061d00720c */ /* 0x004fc40003f84070 */
[----:B---3--:R-:W-:-:S11]  /*3380*/  ISETP.GT.U32.AND P1, PT, R29, R4, PT ;  /* 0x000000041d00720c */ /* 0x008fd60003f24070 */
[--C-:B------:R-:W-:Y:S01]  /*3390*/  @!P4 IMAD.IADD R6, R6, 0x1, -R29.reuse ;  /* 0x000000010606c824 */ /* 0x100fe200078e0a1d */
[C---:B----4-:R-:W-:Y:S02]  /*33a0*/  ISETP.GT.U32.AND P2, PT, R29.reuse, R3, PT ;  /* 0x000000031d00720c */ /* 0x050fe40003f44070 */
[C---:B------:R-:W-:Y:S02]  /*33b0*/  ISETP.GT.U32.AND P6, PT, R29.reuse, R2, PT ;  /* 0x000000021d00720c */ /* 0x040fe40003fc4070 */
[C---:B------:R-:W-:Y:S02]  /*33c0*/  ISETP.GT.U32.AND P5, PT, R29.reuse, R28, PT ;  /* 0x0000001c1d00720c */ /* 0x040fe40003fa4070 */
[C---:B------:R-:W-:Y:S02]  /*33d0*/  ISETP.GT.U32.AND P3, PT, R29.reuse, R11, PT ;  /* 0x0000000b1d00720c */ /* 0x040fe40003f64070 */
[C---:B------:R-:W-:Y:S01]  /*33e0*/  ISETP.GT.U32.AND P0, PT, R29.reuse, R10, PT ;  /* 0x0000000a1d00720c */ /* 0x040fe20003f04070 */
[----:B------:R-:W-:Y:S01]  /*33f0*/  @!P1 IMAD.IADD R4, R4, 0x1, -R29 ;  /* 0x0000000104049824 */ /* 0x000fe200078e0a1d */
[----:B------:R-:W-:-:S02]  /*3400*/  ISETP.GT.U32.AND P4, PT, R29, R9, PT ;  /* 0x000000091d00720c */ /* 0x000fc40003f84070 */
[----:B------:R-:W-:Y:S01]  /*3410*/  ISETP.GT.U32.AND P1, PT, R29, R8, PT ;  /* 0x000000081d00720c */ /* 0x000fe20003f24070 */
[----:B------:R-:W-:-:S04]  /*3420*/  @!P2 IMAD.IADD R3, R3, 0x1, -R29 ;  /* 0x000000010303a824 */ /* 0x000fc800078e0a1d */
[--C-:B------:R-:W-:Y:S01]  /*3430*/  @!P5 IMAD.IADD R28, R28, 0x1, -R29.reuse ;  /* 0x000000011c1cd824 */ /* 0x100fe200078e0a1d */
[----:B------:R-:W-:Y:S01]  /*3440*/  ISETP.GT.U32.AND P5, PT, R29, R12, PT ;  /* 0x0000000c1d00720c */ /* 0x000fe20003fa4070 */
[--C-:B------:R-:W-:Y:S01]  /*3450*/  @!P3 IMAD.IADD R11, R11, 0x1, -R29.reuse ;  /* 0x000000010b0bb824 */ /* 0x100fe200078e0a1d */
[C---:B------:R-:W-:Y:S01]  /*3460*/  ISETP.GT.U32.AND P3, PT, R29.reuse, R6, PT ;  /* 0x000000061d00720c */ /* 0x040fe20003f64070 */
[--C-:B------:R-:W-:Y:S01]  /*3470*/  @!P0 IMAD.IADD R10, R10, 0x1, -R29.reuse ;  /* 0x000000010a0a8824 */ /* 0x100fe200078e0a1d */
[C---:B------:R-:W-:Y:S01]  /*3480*/  ISETP.GT.U32.AND P2, PT, R29.reuse, R7, PT ;  /* 0x000000071d00720c */ /* 0x040fe20003f44070 */
[--C-:B------:R-:W-:Y:S01]  /*3490*/  @!P6 IMAD.IADD R2, R2, 0x1, -R29.reuse ;  /* 0x000000010202e824 */ /* 0x100fe200078e0a1d */
[----:B------:R-:W-:Y:S01]  /*34a0*/  ISETP.GT.U32.AND P0, PT, R29, R4, PT ;  /* 0x000000041d00720c */ /* 0x000fe20003f04070 */
[--C-:B------:R-:W-:Y:S01]  /*34b0*/  @!P4 IMAD.IADD R9, R9, 0x1, -R29.reuse ;  /* 0x000000010909c824 */ /* 0x100fe200078e0a1d */
[C---:B------:R-:W-:Y:S01]  /*34c0*/  ISETP.GT.U32.AND P4, PT, R29.reuse, R3, PT ;  /* 0x000000031d00720c */ /* 0x040fe20003f84070 */
[----:B------:R-:W-:Y:S01]  /*34d0*/  @!P1 IMAD.IADD R8, R8, 0x1, -R29 ;  /* 0x0000000108089824 */ /* 0x000fe200078e0a1d */
[----:B------:R-:W-:-:S03]  /*34e0*/  ISETP.GT.U32.AND P1, PT, R29, R2, PT ;  /* 0x000000021d00720c */ /* 0x000fc60003f24070 */
[--C-:B------:R-:W-:Y:S02]  /*34f0*/  @!P5 IMAD.IADD R12, R12, 0x1, -R29.reuse ;  /* 0x000000010c0cd824 */ /* 0x100fe400078e0a1d */
[--C-:B------:R-:W-:Y:S02]  /*3500*/  @!P3 IMAD.IADD R6, R6, 0x1, -R29.reuse ;  /* 0x000000010606b824 */ /* 0x100fe400078e0a1d */
[--C-:B------:R-:W-:Y:S01]  /*3510*/  @!P2 IMAD.IADD R7, R7, 0x1, -R29.reuse ;  /* 0x000000010707a824 */ /* 0x100fe200078e0a1d */
[----:B------:R-:W-:Y:S01]  /*3520*/  ISETP.GT.U32.AND P2, PT, R29, R28, PT ;  /* 0x0000001c1d00720c */ /* 0x000fe20003f44070 */
[--C-:B------:R-:W-:Y:S01]  /*3530*/  @!P0 IMAD.IADD R4, R4, 0x1, -R29.reuse ;  /* 0x0000000104048824 */ /* 0x100fe200078e0a1d */
[----:B------:R-:W-:Y:S01]  /*3540*/  STL [R1+0x90], R12 ;  /* 0x0000900c01007387 */ /* 0x000fe20000100800 */
[----:B------:R-:W-:-:S03]  /*3550*/  @!P4 IMAD.IADD R3, R3, 0x1, -R29 ;  /* 0x000000010303c824 */ /* 0x000fc600078e0a1d */
[----:B------:R-:W-:Y:S01]  /*3560*/  STL [R1+0x7c], R6 ;  /* 0x00007c0601007387 */ /* 0x000fe20000100800 */
[----:B------:R-:W-:-:S03]  /*3570*/  @!P1 IMAD.IADD R2, R2, 0x1, -R29 ;  /* 0x0000000102029824 */ /* 0x000fc600078e0a1d */
[----:B------:R-:W2:Y:S04]  /*3580*/  LDL.LU R15, [R1+0x38] ;  /* 0x00003800010f7983 */ /* 0x000ea80000300800 */
[----:B------:R0:W-:Y:S04]  /*3590*/  STL [R1+0x78], R4 ;  /* 0x0000780401007387 */ /* 0x0001e80000100800 */
[----:B------:R1:W-:Y:S04]  /*35a0*/  STL [R1+0x74], R3 ;  /* 0x0000740301007387 */ /* 0x0003e80000100800 */
[----:B------:R-:W3:Y:S04]  /*35b0*/  LDL.LU R14, [R1+0x34] ;  /* 0x00003400010e7983 */ /* 0x000ee80000300800 */
[----:B0-----:R-:W4:Y:S01]  /*35c0*/  LDL.LU R4, [R1+0x30] ;  /* 0x0000300001047983 */ /* 0x001f220000300800 */
[----:B------:R-:W-:-:S03]  /*35d0*/  @!P2 IMAD.IADD R28, R28, 0x1, -R29 ;  /* 0x000000011c1ca824 */ /* 0x000fc600078e0a1d */
[----:B------:R0:W-:Y:S04]  /*35e0*/  STL [R1+0x70], R2 ;  /* 0x0000700201007387 */ /* 0x0001e80000100800 */
[----:B-1----:R-:W4:Y:S04]  /*35f0*/  LDL.LU R3, [R1+0x2c] ;  /* 0x00002c0001037983 */ /* 0x002f280000300800 */
[----:B0-----:R-:W4:Y:S01]  /*3600*/  LDL.LU R2, [R1+0x28] ;  /* 0x0000280001027983 */ /* 0x001f220000300800 */
[----:B------:R-:W-:-:S03]  /*3610*/  IABS R6, R0 ;  /* 0x0000000000067213 */ /* 0x000fc60000000000 */
[----:B------:R-:W4:Y:S04]  /*3620*/  LDL.LU R0, [R1+0x24] ;  /* 0x0000240001007983 */ /* 0x000f280000300800 */
[----:B------:R0:W-:Y:S04]  /*3630*/  STL [R1+0x6c], R28 ;  /* 0x00006c1c01007387 */ /* 0x0001e80000100800 */
[----:B0-----:R-:W4:Y:S01]  /*3640*/  LDL.LU R28, [R1+0x20] ;  /* 0x00002000011c7983 */ /* 0x001f220000300800 */
[C---:B------:R-:W-:Y:S02]  /*3650*/  ISETP.GT.U32.AND P6, PT, R29.reuse, R5, PT ;  /* 0x000000051d00720c */ /* 0x040fe40003fc4070 */
[----:B------:R-:W-:-:S02]  /*3660*/  ISETP.GT.U32.AND P5, PT, R29, R11, PT ;  /* 0x0000000b1d00720c */ /* 0x000fc40003fa4070 */
[C---:B------:R-:W-:Y:S02]  /*3670*/  ISETP.GT.U32.AND P3, PT, R29.reuse, R10, PT ;  /* 0x0000000a1d00720c */ /* 0x040fe40003f64070 */
[C---:B------:R-:W-:Y:S02]  /*3680*/  ISETP.GT.U32.AND P0, PT, R29.reuse, R9, PT ;  /* 0x000000091d00720c */ /* 0x040fe40003f04070 */
[C---:B------:R-:W-:Y:S02]  /*3690*/  ISETP.GT.U32.AND P4, PT, R29.reuse, R8, PT ;  /* 0x000000081d00720c */ /* 0x040fe40003f84070 */
[----:B------:R-:W-:-:S03]  /*36a0*/  ISETP.GT.U32.AND P1, PT, R29, R7, PT ;  /* 0x000000071d00720c */ /* 0x000fc60003f24070 */
[--C-:B------:R-:W-:Y:S01]  /*36b0*/  @!P6 IMAD.IADD R5, R5, 0x1, -R29.reuse ;  /* 0x000000010505e824 */ /* 0x100fe200078e0a1d */
[----:B------:R-:W-:Y:S01]  /*36c0*/  ISETP.GT.U32.AND P2, PT, R29, R21, PT ;  /* 0x000000151d00720c */ /* 0x000fe20003f44070 */
[--C-:B------:R-:W-:Y:S01]  /*36d0*/  @!P5 IMAD.IADD R11, R11, 0x1, -R29.reuse ;  /* 0x000000010b0bd824 */ /* 0x100fe200078e0a1d */
[C---:B------:R-:W-:Y:S02]  /*36e0*/  ISETP.GT.U32.AND P5, PT, R29.reuse, R20, PT ;  /* 0x000000141d00720c */ /* 0x040fe40003fa4070 */
[C---:B------:R-:W-:Y:S01]  /*36f0*/  ISETP.GT.U32.AND P6, PT, R29.reuse, R5, PT ;  /* 0x000000051d00720c */ /* 0x040fe20003fc4070 */
[--C-:B------:R-:W-:Y:S01]  /*3700*/  @!P3 IMAD.IADD R10, R10, 0x1, -R29.reuse ;  /* 0x000000010a0ab824 */ /* 0x100fe200078e0a1d */
[----:B------:R-:W-:Y:S01]  /*3710*/  ISETP.GT.U32.AND P3, PT, R29, R19, PT ;  /* 0x000000131d00720c */ /* 0x000fe20003f64070 */
[--C-:B------:R-:W-:Y:S01]  /*3720*/  @!P0 IMAD.IADD R9, R9, 0x1, -R29.reuse ;  /* 0x0000000109098824 */ /* 0x100fe200078e0a1d */
[C---:B------:R-:W-:Y:S01]  /*3730*/  ISETP.GT.U32.AND P0, PT, R29.reuse, R18, PT ;  /* 0x000000121d00720c */ /* 0x040fe20003f04070 */
[--C-:B------:R-:W-:Y:S01]  /*3740*/  @!P4 IMAD.IADD R8, R8, 0x1, -R29.reuse ;  /* 0x000000010808c824 */ /* 0x100fe200078e0a1d */
[----:B------:R-:W-:Y:S01]  /*3750*/  ISETP.GT.U32.AND P4, PT, R29, R17, PT ;  /* 0x000000111d00720c */ /* 0x000fe20003f84070 */
[--C-:B------:R-:W-:Y:S01]  /*3760*/  @!P1 IMAD.IADD R7, R7, 0x1, -R29.reuse ;  /* 0x0000000107079824 */ /* 0x100fe200078e0a1d */
[----:B------:R-:W-:Y:S01]  /*3770*/  ISETP.GT.U32.AND P1, PT, R29, R16, PT ;  /* 0x000000101d00720c */ /* 0x000fe20003f24070 */
[----:B------:R-:W-:-:S02]  /*3780*/  @!P2 IMAD.IADD R21, R21, 0x1, -R29 ;  /* 0x000000011515a824 */ /* 0x000fc400078e0a1d */
[--C-:B------:R-:W-:Y:S02]  /*3790*/  @!P5 IMAD.IADD R20, R20, 0x1, -R29.reuse ;  /* 0x000000011414d824 */ /* 0x100fe400078e0a1d */
[--C-:B------:R-:W-:Y:S02]  /*37a0*/  @!P6 IMAD.IADD R5, R5, 0x1, -R29.reuse ;  /* 0x000000010505e824 */ /* 0x100fe400078e0a1d */
[--C-:B------:R-:W-:Y:S02]  /*37b0*/  @!P3 IMAD.IADD R19, R19, 0x1, -R29.reuse ;  /* 0x000000011313b824 */ /* 0x100fe400078e0a1d */
[--C-:B------:R-:W-:Y:S02]  /*37c0*/  @!P0 IMAD.IADD R18, R18, 0x1, -R29.reuse ;  /* 0x0000000112128824 */ /* 0x100fe400078e0a1d */
[--C-:B------:R-:W-:Y:S02]  /*37d0*/  @!P4 IMAD.IADD R17, R17, 0x1, -R29.reuse ;  /* 0x000000011111c824 */ /* 0x100fe400078e0a1d */
[----:B------:R-:W-:Y:S01]  /*37e0*/  @!P1 IMAD.IADD R16, R16, 0x1, -R29 ;  /* 0x0000000110109824 */ /* 0x000fe200078e0a1d */
[----:B------:R0:W-:Y:S04]  /*37f0*/  STL [R1+0x68], R11 ;  /* 0x0000680b01007387 */ /* 0x0001e80000100800 */
[----:B------:R-:W-:Y:S04]  /*3800*/  STL [R1+0x64], R10 ;  /* 0x0000640a01007387 */ /* 0x000fe80000100800 */
[----:B------:R-:W-:Y:S04]  /*3810*/  STL [R1+0x60], R9 ;  /* 0x0000600901007387 */ /* 0x000fe80000100800 */
[----:B------:R-:W-:Y:S04]  /*3820*/  STL [R1+0x5c], R8 ;  /* 0x00005c0801007387 */ /* 0x000fe80000100800 */
[----:B------:R-:W4:Y:S04]  /*3830*/  LDL.LU R13, [R1+0x1c] ;  /* 0x00001c00010d7983 */ /* 0x000f280000300800 */
[----:B------:R1:W-:Y:S04]  /*3840*/  STL [R1+0x58], R7 ;  /* 0x0000580701007387 */ /* 0x0003e80000100800 */
[----:B------:R-:W4:Y:S04]  /*3850*/  LDL.LU R12, [R1+0x18] ;  /* 0x00001800010c7983 */ /* 0x000f280000300800 */
[----:B0-----:R-:W4:Y:S04]  /*3860*/  LDL.LU R11, [R1+0x14] ;  /* 0x00001400010b7983 */ /* 0x001f280000300800 */
[----:B------:R0:W-:Y:S01]  /*3870*/  STL [R1+0x54], R5 ;  /* 0x0000540501007387 */ /* 0x0001e20000100800 */
[----:B-1----:R-:W-:-:S03]  /*3880*/  IMAD.MOV.U32 R7, RZ, RZ, R6 ;  /* 0x000000ffff077224 */ /* 0x002fc600078e0006 */
[----:B------:R-:W4:Y:S04]  /*3890*/  LDL.LU R10, [R1+0x10] ;  /* 0x00001000010a7983 */ /* 0x000f280000300800 */
[----:B------:R-:W4:Y:S04]  /*38a0*/  LDL.LU R9, [R1+0xc] ;  /* 0x00000c0001097983 */ /* 0x000f280000300800 */
[----:B------:R-:W4:Y:S04]  /*38b0*/  LDL.LU R8, [R1+0x8] ;  /* 0x0000080001087983 */ /* 0x000f280000300800 */
[----:B0-----:R-:W4:Y:S04]  /*38c0*/  LDL.LU R5, [R1+0x4] ;  /* 0x0000040001057983 */ /* 0x001f280000300800 */
[----:B------:R-:W4:Y:S01]  /*38d0*/  LDL.LU R6, [R1] ;  /* 0x0000000001067983 */ /* 0x000f220000300800 */
[----:B--2---:R-:W-:-:S02]  /*38e0*/  ISETP.GT.U32.AND P6, PT, R29, R15, PT ;  /* 0x0000000f1d00720c */ /* 0x004fc40003fc4070 */
[C---:B---3--:R-:W-:Y:S02]  /*38f0*/  ISETP.GT.U32.AND P2, PT, R29.reuse, R14, PT ;  /* 0x0000000e1d00720c */ /* 0x048fe40003f44070 */
[C---:B----4-:R-:W-:Y:S02]  /*3900*/  ISETP.GT.U32.AND P5, PT, R29.reuse, R4, PT ;  /* 0x000000041d00720c */ /* 0x050fe40003fa4070 */
[C---:B------:R-:W-:Y:S02]  /*3910*/  ISETP.GT.U32.AND P3, PT, R29.reuse, R3, PT ;  /* 0x000000031d00720c */ /* 0x040fe40003f64070 */
[----:B------:R-:W-:-:S05]  /*3920*/  ISETP.GT.U32.AND P0, PT, R29, R2, PT ;  /* 0x000000021d00720c */ /* 0x000fca0003f04070 */
[--C-:B------:R-:W-:Y:S01]  /*3930*/  @!P6 IMAD.IADD R15, R15, 0x1, -R29.reuse ;  /* 0x000000010f0fe824 */ /* 0x100fe200078e0a1d */
[C---:B------:R-:W-:Y:S01]  /*3940*/  ISETP.GT.U32.AND P6, PT, R29.reuse, R21, PT ;  /* 0x000000151d00720c */ /* 0x040fe20003fc4070 */
[--C-:B------:R-:W-:Y:S01]  /*3950*/  @!P2 IMAD.IADD R14, R14, 0x1, -R29.reuse ;  /* 0x000000010e0ea824 */ /* 0x100fe200078e0a1d */
[C---:B------:R-:W-:Y:S01]  /*3960*/  ISETP.GT.U32.AND P2, PT, R29.reuse, R20, PT ;  /* 0x000000141d00720c */ /* 0x040fe20003f44070 */
[--C-:B------:R-:W-:Y:S01]  /*3970*/  @!P5 IMAD.IADD R4, R4, 0x1, -R29.reuse ;  /* 0x000000010404d824 */ /* 0x100fe200078e0a1d */
[----:B------:R-:W-:Y:S01]  /*3980*/  ISETP.GT.U32.AND P5, PT, R29, R19, PT ;  /* 0x000000131d00720c */ /* 0x000fe20003fa4070 */
[--C-:B------:R-:W-:Y:S01]  /*3990*/  @!P3 IMAD.IADD R3, R3, 0x1, -R29.reuse ;  /* 0x000000010303b824 */ /* 0x100fe200078e0a1d */
[C---:B------:R-:W-:Y:S02]  /*39a0*/  ISETP.GT.U32.AND P3, PT, R29.reuse, R18, PT ;  /* 0x000000121d00720c */ /* 0x040fe40003f64070 */
[C---:B------:R-:W-:Y:S01]  /*39b0*/  ISETP.GT.U32.AND P4, PT, R29.reuse, R0, PT ;  /* 0x000000001d00720c */ /* 0x040fe20003f84070 */
[----:B------:R-:W-:Y:S01]  /*39c0*/  @!P0 IMAD.IADD R2, R2, 0x1, -R29 ;  /* 0x0000000102028824 */ /* 0x000fe200078e0a1d */
[----:B------:R-:W-:-:S02]  /*39d0*/  ISETP.GT.U32.AND P0, PT, R29, R17, PT ;  /* 0x000000111d00720c */ /* 0x000fc40003f04070 */
[----:B------:R-:W-:-:S09]  /*39e0*/  ISETP.GT.U32.AND P1, PT, R29, R28, PT ;  /* 0x0000001c1d00720c */ /* 0x000fd20003f24070 */
[--C-:B------:R-:W-:Y:S01]  /*39f0*/  @!P4 IMAD.IADD R0, R0, 0x1, -R29.reuse ;  /* 0x000000010000c824 */ /* 0x100fe200078e0a1d */
[----:B------:R-:W-:Y:S01]  /*3a00*/  ISETP.GT.U32.AND P4, PT, R29, R16, PT ;  /* 0x000000101d00720c */ /* 0x000fe20003f84070 */
[--C-:B------:R-:W-:Y:S02]  /*3a10*/  @!P6 IMAD.IADD R21, R21, 0x1, -R29.reuse ;  /* 0x000000011515e824 */ /* 0x100fe400078e0a1d */
[--C-:B------:R-:W-:Y:S01]  /*3a20*/  @!P2 IMAD.IADD R20, R20, 0x1, -R29.reuse ;  /* 0x000000011414a824 */ /* 0x100fe200078e0a1d */
[----:B------:R-:W-:Y:S01]  /*3a30*/  ISETP.GT.U32.AND P2, PT, R29, R14, PT ;  /* 0x0000000e1d00720c */ /* 0x000fe20003f44070 */
[--C-:B------:R-:W-:Y:S01]  /*3a40*/  @!P5 IMAD.IADD R19, R19, 0x1, -R29.reuse ;  /* 0x000000011313d824 */ /* 0x100fe200078e0a1d */
[C---:B------:R-:W-:Y:S01]  /*3a50*/  ISETP.GT.U32.AND P5, PT, R29.reuse, R4, PT ;  /* 0x000000041d00720c */ /* 0x040fe20003fa4070 */
[--C-:B------:R-:W-:Y:S01]  /*3a60*/  @!P1 IMAD.IADD R28, R28, 0x1, -R29.reuse ;  /* 0x000000011c1c9824 */ /* 0x100fe200078e0a1d */
[C---:B------:R-:W-:Y:S01]  /*3a70*/  ISETP.GT.U32.AND P1, PT, R29.reuse, R15, PT ;  /* 0x0000000f1d00720c */ /* 0x040fe20003f24070 */
[--C-:B------:R-:W-:Y:S01]  /*3a80*/  @!P3 IMAD.IADD R18, R18, 0x1, -R29.reuse ;  /* 0x000000011212b824 */ /* 0x100fe200078e0a1d */
[----:B------:R0:W-:Y:S01]  /*3a90*/  STL [R1+0x50], R21 ;  /* 0x0000501501007387 */ /* 0x0001e20000100800 */
[----:B------:R-:W-:Y:S01]  /*3aa0*/  ISETP.GT.U32.AND P3, PT, R29, R3, PT ;  /* 0x000000031d00720c */ /* 0x000fe20003f64070 */
[--C-:B------:R-:W-:Y:S01]  /*3ab0*/  @!P0 IMAD.IADD R17, R17, 0x1, -R29.reuse ;  /* 0x0000000111118824 */ /* 0x100fe200078e0a1d */
[C---:B------:R-:W-:Y:S01]  /*3ac0*/  ISETP.GT.U32.AND P0, PT, R29.reuse, R2, PT ;  /* 0x000000021d00720c */ /* 0x040fe20003f04070 */
[--C-:B------:R-:W-:Y:S01]  /*3ad0*/  @!P4 IMAD.IADD R16, R16, 0x1, -R29.reuse ;  /* 0x000000011010c824 */ /* 0x100fe200078e0a1d */
[C---:B------:R-:W-:Y:S01]  /*3ae0*/  ISETP.GT.U32.AND P4, PT, R29.reuse, R0, PT ;  /* 0x000000001d00720c */ /* 0x040fe20003f84070 */
[----:B0-----:R-:W2:Y:S04]  /*3af0*/  LDL.LU R21, [R1+0x3bc0] ;  /* 0x003bc00001157983 */ /* 0x001ea80000300800 */
[----:B------:R0:W-:Y:S01]  /*3b00*/  STL [R1+0x4c], R20 ;  /* 0x00004c1401007387 */ /* 0x0001e20000100800 */
[----:B------:R-:W-:Y:S01]  /*3b10*/  ISETP.GT.U32.AND P6, PT, R29, R28, PT ;  /* 0x0000001c1d00720c */ /* 0x000fe20003fc4070 */
[----:B------:R-:W-:-:S02]  /*3b20*/  @!P1 IMAD.IADD R15, R15, 0x1, -R29 ;  /* 0x000000010f0f9824 */ /* 0x000fc400078e0a1d */
[--C-:B------:R-:W-:Y:S01]  /*3b30*/  @!P2 IMAD.IADD R14, R14, 0x1, -R29.reuse ;  /* 0x000000010e0ea824 */ /* 0x100fe200078e0a1d */
[----:B0-----:R-:W3:Y:S04]  /*3b40*/  LDL.LU R20, [R1+0x3bbc] ;  /* 0x003bbc0001147983 */ /* 0x001ee80000300800 */
[----:B------:R0:W-:Y:S01]  /*3b50*/  STL [R1+0x48], R19 ;  /* 0x0000481301007387 */ /* 0x0001e20000100800 */
[----:B------:R-:W-:-:S03]  /*3b60*/  @!P5 IMAD.IADD R4, R4, 0x1, -R29 ;  /* 0x000000010404d824 */ /* 0x000fc600078e0a1d */
[----:B0-----:R-:W4:Y:S04]  /*3b70*/  LDL.LU R19, [R1+0x3bb8] ;  /* 0x003bb80001137983 */ /* 0x001f280000300800 */
[----:B------:R0:W-:Y:S01]  /*3b80*/  STL [R1+0x44], R18 ;  /* 0x0000441201007387 */ /* 0x0001e20000100800 */
[----:B------:R-:W-:-:S03]  /*3b90*/  @!P3 IMAD.IADD R3, R3, 0x1, -R29 ;  /* 0x000000010303b824 */ /* 0x000fc600078e0a1d */
[----:B0-----:R-:W2:Y:S04]  /*3ba0*/  LDL.LU R18, [R1+0x3bb4] ;  /* 0x003bb40001127983 */ /* 0x001ea80000300800 */
        /* <DEDUP_REMOVED lines=9> */
[----:B------:R0:W-:Y:S04]  /*3c40*/  STL [R1+0x34], R14 ;  /* 0x0000340e01007387 */ /* 0x0001e80000100800 */
[----:B0-----:R-:W2:Y:S04]  /*3c50*/  LDL.LU R14, [R1+0x3ba4] ;  /* 0x003ba400010e7983 */ /* 0x001ea80000300800 */
[----:B------:R0:W-:Y:S04]  /*3c60*/  STL [R1+0x30], R4 ;  /* 0x0000300401007387 */ /* 0x0001e80000100800 */
[----:B0-----:R-:W2:Y:S04]  /*3c70*/  LDL.LU R4, [R1+0x3ba0] ;  /* 0x003ba00001047983 */ /* 0x001ea80000300800 */
[----:B------:R0:W-:Y:S04]  /*3c80*/  STL [R1+0x2c], R3 ;  /* 0x00002c0301007387 */ /* 0x0001e80000100800 */
[----:B0-----:R-:W3:Y:S04]  /*3c90*/  LDL.LU R3, [R1+0x3b9c] ;  /* 0x003b9c0001037983 */ /* 0x001ee80000300800 */
[----:B------:R0:W-:Y:S04]  /*3ca0*/  STL [R1+0x28], R2 ;  /* 0x0000280201007387 */ /* 0x0001e80000100800 */
[----:B0-----:R-:W4:Y:S04]  /*3cb0*/  LDL.LU R2, [R1+0x3b98] ;  /* 0x003b980001027983 */ /* 0x001f280000300800 */
[----:B------:R0:W-:Y:S04]  /*3cc0*/  STL [R1+0x24], R0 ;  /* 0x0000240001007387 */ /* 0x0001e80000100800 */
[----:B0-----:R-:W4:Y:S04]  /*3cd0*/  LDL.LU R0, [R1+0x3b94] ;  /* 0x003b940001007983 */ /* 0x001f280000300800 */
[----:B------:R0:W-:Y:S04]  /*3ce0*/  STL [R1+0x20], R28 ;  /* 0x0000201c01007387 */ /* 0x0001e80000100800 */
[----:B0-----:R-:W4:Y:S01]  /*3cf0*/  LDL.LU R28, [R1+0x3b90] ;  /* 0x003b9000011c7983 */ /* 0x001f220000300800 */
[----:B------:R-:W-:-:S02]  /*3d00*/  ISETP.GT.U32.AND P1, PT, R29, R13, PT ;  /* 0x0000000d1d00720c */ /* 0x000fc40003f24070 */
[C---:B------:R-:W-:Y:S02]  /*3d10*/  ISETP.GT.U32.AND P2, PT, R29.reuse, R12, PT ;  /* 0x0000000c1d00720c */ /* 0x040fe40003f44070 */
[C---:B------:R-:W-:Y:S02]  /*3d20*/  ISETP.GT.U32.AND P5, PT, R29.reuse, R11, PT ;  /* 0x0000000b1d00720c */ /* 0x040fe40003fa4070 */
[C---:B------:R-:W-:Y:S02]  /*3d30*/  ISETP.GT.U32.AND P3, PT, R29.reuse, R10, PT ;  /* 0x0000000a1d00720c */ /* 0x040fe40003f64070 */
[C---:B------:R-:W-:Y:S02]  /*3d40*/  ISETP.GT.U32.AND P0, PT, R29.reuse, R9, PT ;  /* 0x000000091d00720c */ /* 0x040fe40003f04070 */
[C---:B------:R-:W-:Y:S02]  /*3d50*/  ISETP.GT.U32.AND P4, PT, R29.reuse, R8, PT ;  /* 0x000000081d00720c */ /* 0x040fe40003f84070 */
        /* <DEDUP_REMOVED lines=8> */
[--C-:B------:R-:W-:Y:S01]  /*3de0*/  @!P6 IMAD.IADD R5, R5, 0x1, -R29.reuse ;  /* 0x000000010505e824 */ /* 0x100fe200078e0a1d */
[C---:B------:R-:W-:Y:S01]  /*3df0*/  ISETP.GT.U32.AND P6, PT, R29.reuse, R13, PT ;  /* 0x0000000d1d00720c */ /* 0x040fe20003fc4070 */
[----:B------:R-:W-:Y:S01]  /*3e00*/  @!P1 IMAD.IADD R6, R6, 0x1, -R29 ;  /* 0x0000000106069824 */ /* 0x000fe200078e0a1d */
[----:B------:R-:W-:Y:S01]  /*3e10*/  ISETP.GT.U32.AND P1, PT, R29, R12, PT ;  /* 0x0000000c1d00720c */ /* 0x000fe20003f24070 */
[----:B------:R-:W-:-:S10]  /*3e20*/  IMAD.HI.U32 R27, R27, R7, RZ ;  /* 0x000000071b1b7227 */ /* 0x000fd400078e00ff */
[--C-:B------:R-:W-:Y:S02]  /*3e30*/  @!P6 IMAD.IADD R13, R13, 0x1, -R29.reuse ;  /* 0x000000010d0de824 */ /* 0x100fe400078e0a1d */
[----:B------:R-:W-:Y:S01]  /*3e40*/  @!P1 IMAD.IADD R12, R12, 0x1, -R29 ;  /* 0x000000010c0c9824 */ /* 0x000fe200078e0a1d */
[----:B------:R-:W-:Y:S02]  /*3e50*/  ISETP.GT.U32.AND P1, PT, R29, R6, PT ;  /* 0x000000061d00720c */ /* 0x000fe40003f24070 */
[----:B------:R0:W-:Y:S01]  /*3e60*/  STL [R1+0x1c], R13 ;  /* 0x00001c0d01007387 */ /* 0x0001e20000100800 */
[----:B------:R-:W-:-:S03]  /*3e70*/  IMAD.MOV R27, RZ, RZ, -R27 ;  /* 0x000000ffff1b7224 */ /* 0x000fc600078e0a1b */
[----:B0-----:R-:W4:Y:S04]  /*3e80*/  LDL.LU R13, [R1+0x3b8c] ;  /* 0x003b8c00010d7983 */ /* 0x001f280000300800 */
[----:B------:R0:W-:Y:S03]  /*3e90*/  STL [R1+0x18], R12 ;  /* 0x0000180c01007387 */ /* 0x0001e60000100800 */
[----:B------:R-:W-:Y:S01]  /*3ea0*/  @!P1 IMAD.IADD R6, R6, 0x1, -R29 ;  /* 0x0000000106069824 */ /* 0x000fe200078e0a1d */
[----:B0-----:R-:W4:Y:S01]  /*3eb0*/  LDL.LU R12, [R1+0x3b88] ;  /* 0x003b8800010c7983 */ /* 0x001f220000300800 */
[C---:B------:R-:W-:Y:S01]  /*3ec0*/  IMAD R27, R29.reuse, R27, R7 ;  /* 0x0000001b1d1b7224 */ /* 0x040fe200078e0207 */
[----:B--2---:R-:W-:-:S02]  /*3ed0*/  ISETP.GT.U32.AND P4, PT, R29, R4, PT ;  /* 0x000000041d00720c */ /* 0x004fc40003f84070 */
[C---:B---3--:R-:W-:Y:S02]  /*3ee0*/  ISETP.GT.U32.AND P0, PT, R29.reuse, R3, PT ;  /* 0x000000031d00720c */ /* 0x048fe40003f04070 */
[C---:B----4-:R-:W-:Y:S02]  /*3ef0*/  ISETP.GT.U32.AND P3, PT, R29.reuse, R2, PT ;  /* 0x000000021d00720c */ /* 0x050fe40003f64070 */
[C---:B------:R-:W-:Y:S02]  /*3f00*/  ISETP.GT.U32.AND P5, PT, R29.reuse, R0, PT ;  /* 0x000000001d00720c */ /* 0x040fe40003fa4070 */
[----:B------:R-:W-:-:S11]  /*3f10*/  ISETP.GT.U32.AND P2, PT, R29, R28, PT ;  /* 0x0000001c1d00720c */ /* 0x000fd60003f44070 */
[--C-:B------:R-:W-:Y:S01]  /*3f20*/  @!P5 IMAD.IADD R0, R0, 0x1, -R29.reuse ;  /* 0x000000010000d824 */ /* 0x100fe200078e0a1d */
[C---:B------:R-:W-:Y:S01]  /*3f30*/  ISETP.GT.U32.AND P5, PT, R29.reuse, R10, PT ;  /* 0x0000000a1d00720c */ /* 0x040fe20003fa4070 */
[--C-:B------:R-:W-:Y:S01]  /*3f40*/  @!P3 IMAD.IADD R2, R2, 0x1, -R29.reuse ;  /* 0x000000010202b824 */ /* 0x100fe200078e0a1d */
[----:B------:R-:W-:Y:S01]  /*3f50*/  ISETP.GT.U32.AND P3, PT, R29, R9, PT ;  /* 0x000000091d00720c */ /* 0x000fe20003f64070 */
[--C-:B------:R-:W-:Y:S01]  /*3f60*/  @!P0 IMAD.IADD R3, R3, 0x1, -R29.reuse ;  /* 0x0000000103038824 */ /* 0x100fe200078e0a1d */
[C---:B------:R-:W-:Y:S01]  /*3f70*/  ISETP.GT.U32.AND P0, PT, R29.reuse, R8, PT ;  /* 0x000000081d00720c */ /* 0x040fe20003f04070 */
[--C-:B------:R-:W-:Y:S01]  /*3f80*/  @!P2 IMAD.IADD R28, R28, 0x1, -R29.reuse ;  /* 0x000000011c1ca824 */ /* 0x100fe200078e0a1d */
[C---:B------:R-:W-:Y:S01]  /*3f90*/  ISETP.GT.U32.AND P2, PT, R29.reuse, R11, PT ;  /* 0x0000000b1d00720c */ /* 0x040fe20003f44070 */
[----:B------:R-:W-:Y:S01]  /*3fa0*/  @!P4 IMAD.IADD R4, R4, 0x1, -R29 ;  /* 0x000000010404c824 */ /* 0x000fe200078e0a1d */
[----:B------:R-:W-:-:S05]  /*3fb0*/  ISETP.GT.U32.AND P4, PT, R29, R5, PT ;  /* 0x000000051d00720c */ /* 0x000fca0003f84070 */
[--C-:B------:R-:W-:Y:S02]  /*3fc0*/  @!P5 IMAD.IADD R10, R10, 0x1, -R29.reuse ;  /* 0x000000010a0ad824 */ /* 0x100fe400078e0a1d */
[--C-:B------:R-:W-:Y:S02]  /*3fd0*/  @!P3 IMAD.IADD R9, R9, 0x1, -R29.reuse ;  /* 0x000000010909b824 */ /* 0x100fe400078e0a1d */
[--C-:B------:R-:W-:Y:S02]  /*3fe0*/  @!P0 IMAD.IADD R8, R8, 0x1, -R29.reuse ;  /* 0x0000000108088824 */ /* 0x100fe400078e0a1d */
[----:B------:R-:W-:-:S05]  /*3ff0*/  @!P2 IMAD.IADD R11, R11, 0x1, -R29 ;  /* 0x000000010b0ba824 */ /* 0x000fca00078e0a1d */
[----:B------:R0:W-:Y:S01]  /*4000*/  STL [R1+0x14], R11 ;  /* 0x0000140b01007387 */ /* 0x0001e20000100800 */
[----:B------:R-:W-:-:S03]  /*4010*/  @!P4 IMAD.IADD R5, R5, 0x1, -R29 ;  /* 0x000000010505c824 */ /* 0x000fc600078e0a1d */
[----:B0-----:R-:W2:Y:S04]  /*4020*/  LDL.LU R11, [R1+0x3b84] ;  /* 0x003b8400010b7983 */ /* 0x001ea80000300800 */
[----:B------:R0:W-:Y:S04]  /*4030*/  STL [R1+0x10], R10 ;  /* 0x0000100a01007387 */ /* 0x0001e80000100800 */
[----:B0-----:R-:W3:Y:S04]  /*4040*/  LDL.LU R10, [R1+0x3b80] ;  /* 0x003b8000010a7983 */ /* 0x001ee80000300800 */
[----:B------:R0:W-:Y:S04]  /*4050*/  STL [R1+0xc], R9 ;  /* 0x00000c0901007387 */ /* 0x0001e80000100800 */
[----:B0-----:R-:W4:Y:S04]  /*4060*/  LDL.LU R9, [R1+0x3b7c] ;  /* 0x003b7c0001097983 */ /* 0x001f280000300800 */
[----:B------:R0:W-:Y:S04]  /*4070*/  STL [R1+0x8], R8 ;  /* 0x0000080801007387 */ /* 0x0001e80000100800 */
[----:B0-----:R-:W3:Y:S04]  /*4080*/  LDL.LU R8, [R1+0x3b78] ;  /* 0x003b780001087983 */ /* 0x001ee80000300800 */
[----:B------:R-:W3:Y:S04]  /*4090*/  LDL.LU R7, [R1+0x3b74] ;  /* 0x003b740001077983 */ /* 0x000ee80000300800 */
[----:B------:R0:W-:Y:S04]  /*40a0*/  STL [R1+0x4], R5 ;  /* 0x0000040501007387 */ /* 0x0001e80000100800 */
[----:B0-----:R-:W4:Y:S04]  /*40b0*/  LDL.LU R5, [R1+0x3b70] ;  /* 0x003b700001057983 */ /* 0x001f280000300800 */
[----:B------:R0:W-:Y:S04]  /*40c0*/  STL [R1], R6 ;  /* 0x0000000601007387 */ /* 0x0001e80000100800 */
[----:B0-----:R-:W4:Y:S01]  /*40d0*/  LDL.LU R6, [R1+0x3b6c] ;  /* 0x003b6c0001067983 */ /* 0x001f220000300800 */
[----:B------:R-:W-:-:S02]  /*40e0*/  ISETP.GT.U32.AND P2, PT, R29, R28, PT ;  /* 0x0000001c1d00720c */ /* 0x000fc40003f44070 */
[----:B------:R-:W-:-:S11]  /*40f0*/  ISETP.GT.U32.AND P0, PT, R29, R4, PT ;  /* 0x000000041d00720c */ /* 0x000fd60003f04070 */
[--C-:B------:R-:W-:Y:S02]  /*4100*/  @!P2 IMAD.IADD R28, R28, 0x1, -R29.reuse ;  /* 0x000000011c1ca824 */ /* 0x100fe400078e0a1d */
[--C-:B------:R-:W-:Y:S01]  /*4110*/  @!P0 IMAD.IADD R4, R4, 0x1, -R29.reuse ;  /* 0x0000000104048824 */ /* 0x100fe200078e0a1d */
[C---:B------:R-:W-:Y:S02]  /*4120*/  ISETP.GT.U32.AND P6, PT, R29.reuse, R0, PT ;  /* 0x000000001d00720c */ /* 0x040fe40003fc4070 */
[C---:B------:R-:W-:Y:S02]  /*4130*/  ISETP.GT.U32.AND P5, PT, R29.reuse, R2, PT ;  /* 0x000000021d00720c */ /* 0x040fe40003fa4070 */
[----:B------:R-:W-:Y:S01]  /*4140*/  ISETP.GT.U32.AND P3, PT, R29, R3, PT ;  /* 0x000000031d00720c */ /* 0x000fe20003f64070 */
[----:B------:R-:W-:Y:S08]  /*4150*/  STL [R1+0x3b54], R28 ;  /* 0x003b541c01007387 */ /* 0x000ff00000100800 */
[----:B------:R-:W-:-:S02]  /*4160*/  @!P6 IMAD.IADD R0, R0, 0x1, -R29 ;  /* 0x000000010000e824 */ /* 0x000fc400078e0a1d */
[--C-:B------:R-:W-:Y:S02]  /*4170*/  @!P5 IMAD.IADD R2, R2, 0x1, -R29.reuse ;  /* 0x000000010202d824 */ /* 0x100fe400078e0a1d */
[----:B------:R-:W-:Y:S01]  /*4180*/  @!P3 IMAD.IADD R3, R3, 0x1, -R29 ;  /* 0x000000010303b824 */ /* 0x000fe200078e0a1d */
[----:B------:R-:W-:Y:S04]  /*4190*/  STL [R1+0x3b50], R0 ;  /* 0x003b500001007387 */ /* 0x000fe80000100800 */
[----:B------:R0:W-:Y:S04]  /*41a0*/  STL [R1+0x3b4c], R2 ;  /* 0x003b4c0201007387 */ /* 0x0001e80000100800 */
[----:B------:R-:W-:Y:S04]  /*41b0*/  STL [R1+0x3b48], R3 ;  /* 0x003b480301007387 */ /* 0x000fe80000100800 */
[----:B------:R-:W-:Y:S04]  /*41c0*/  STL [R1+0x3b44], R4 ;  /* 0x003b440401007387 */ /* 0x000fe80000100800 */
[----:B0-----:R-:W4:Y:S04]  /*41d0*/  LDL.LU R2, [R1+0x94] ;  /* 0x0000940001027983 */ /* 0x001f280000300800 */
[----:B------:R-:W0:Y:S02]  /*41e0*/  S2R R0, SR_TID.X ;  /* 0x0000000000007919 */ /* 0x000e240000002100 */
[C---:B0-----:R-:W-:Y:S01]  /*41f0*/  IMAD.SHL.U32 R28, R0.reuse, 0x200, RZ ;  /* 0x00000200001c7824 */ /* 0x041fe200078e00ff */
[----:B------:R-:W-:-:S02]  /*4200*/  LOP3.LUT R0, R0, 0x7, RZ, 0xc0, !PT ;  /* 0x0000000700007812 */ /* 0x000fc400078ec0ff */
[----:B--2---:R-:W-:-:S13]  /*4210*/  ISETP.GT.U32.AND P0, PT, R29, R11, PT ;  /* 0x0000000b1d00720c */ /* 0x004fda0003f04070 */
[----:B------:R-:W-:Y:S01]  /*4220*/  @!P0 IMAD.IADD R11, R11, 0x1, -R29 ;  /* 0x000000010b0b8824 */ /* 0x000fe200078e0a1d */
[C---:B---3--:R-:W-:Y:S02]  /*4230*/  ISETP.GT.U32.AND P2, PT, R29.reuse, R7, PT ;  /* 0x000000071d00720c */ /* 0x048fe40003f44070 */
[C---:B----4-:R-:W-:Y:S02]  /*4240*/  ISETP.GT.U32.AND P4, PT, R29.reuse, R5, PT ;  /* 0x000000051d00720c */ /* 0x050fe40003f84070 */
[----:B------:R-:W-:-:S11]  /*4250*/  ISETP.GT.U32.AND P1, PT, R29, R6, PT ;  /* 0x000000061d00720c */ /* 0x000fd60003f24070 */
[--C-:B------:R-:W-:Y:S01]  /*4260*/  @!P4 IMAD.IADD R5, R5, 0x1, -R29.reuse ;  /* 0x000000010505c824 */ /* 0x100fe200078e0a1d */
[----:B------:R-:W-:Y:S01]  /*4270*/  ISETP.GT.U32.AND P4, PT, R29, R12, PT ;  /* 0x0000000c1d00720c */ /* 0x000fe20003f84070 */
[--C-:B------:R-:W-:Y:S02]  /*4280*/  @!P2 IMAD.IADD R7, R7, 0x1, -R29.reuse ;  /* 0x000000010707a824 */ /* 0x100fe400078e0a1d */
[----:B------:R-:W-:Y:S01]  /*4290*/  @!P1 IMAD.IADD R6, R6, 0x1, -R29 ;  /* 0x0000000106069824 */ /* 0x000fe200078e0a1d */
[----:B------:R-:W-:-:S09]  /*42a0*/  ISETP.GT.U32.AND P1, PT, R29, R13, PT ;  /* 0x0000000d1d00720c */ /* 0x000fd20003f24070 */
[--C-:B------:R-:W-:Y:S01]  /*42b0*/  @!P4 IMAD.IADD R12, R12, 0x1, -R29.reuse ;  /* 0x000000010c0cc824 */ /* 0x100fe200078e0a1d */
[C---:B------:R-:W-:Y:S02]  /*42c0*/  ISETP.GT.U32.AND P0, PT, R29.reuse, R5, PT ;  /* 0x000000051d00720c */ /* 0x040fe40003f04070 */
[----:B------:R-:W-:Y:S01]  /*42d0*/  ISETP.GT.U32.AND P4, PT, R29, R6, PT ;  /* 0x000000061d00720c */ /* 0x000fe20003f84070 */
[----:B------:R-:W-:Y:S01]  /*42e0*/  @!P1 IMAD.IADD R13, R13, 0x1, -R29 ;  /* 0x000000010d0d9824 */ /* 0x000fe200078e0a1d */
[----:B------:R-:W-:-:S09]  /*42f0*/  ISETP.GT.U32.AND P1, PT, R29, R7, PT ;  /* 0x000000071d00720c */ /* 0x000fd20003f24070 */
[--C-:B------:R-:W-:Y:S02]  /*4300*/  @!P0 IMAD.IADD R5, R5, 0x1, -R29.reuse ;  /* 0x0000000105058824 */ /* 0x100fe400078e0a1d */
[----:B------:R-:W-:-:S03]  /*4310*/  @!P4 IMAD.IADD R6, R6, 0x1, -R29 ;  /* 0x000000010606c824 */ /* 0x000fc600078e0a1d */
[----:B------:R0:W-:Y:S01]  /*4320*/  STL [R1+0x3b40], R5 ;  /* 0x003b400501007387 */ /* 0x0001e20000100800 */
[----:B------:R-:W-:-:S03]  /*4330*/  @!P1 IMAD.IADD R7, R7, 0x1, -R29 ;  /* 0x0000000107079824 */ /* 0x000fc600078e0a1d */
[----:B0-----:R-:W2:Y:S04]  /*4340*/  LDL.LU R5, [R1+0x9c] ;  /* 0x00009c0001057983 */ /* 0x001ea80000300800 */
[----:B------:R-:W-:Y:S04]  /*4350*/  STL [R1+0x3b3c], R6 ;  /* 0x003b3c0601007387 */ /* 0x000fe80000100800 */
[----:B------:R0:W-:Y:S04]  /*4360*/  STL [R1+0x3b58], R7 ;  /* 0x003b580701007387 */ /* 0x0001e80000100800 */
[----:B0-----:R-:W3:Y:S01]  /*4370*/  LDL.LU R7, [R1+0x98] ;  /* 0x0000980001077983 */ /* 0x001ee20000300800 */
[----:B------:R-:W-:-:S02]  /*4380*/  ISETP.GT.U32.AND P6, PT, R29, R8, PT ;  /* 0x000000081d00720c */ /* 0x000fc40003fc4070 */
[C---:B------:R-:W-:Y:S02]  /*4390*/  ISETP.GT.U32.AND P5, PT, R29.reuse, R9, PT ;  /* 0x000000091d00720c */ /* 0x040fe40003fa4070 */
[C---:B------:R-:W-:Y:S02]  /*43a0*/  ISETP.GT.U32.AND P3, PT, R29.reuse, R10, PT ;  /* 0x0000000a1d00720c */ /* 0x040fe40003f64070 */
[----:B------:R-:W-:-:S07]  /*43b0*/  ISETP.GT.U32.AND P2, PT, R29, R14, PT ;  /* 0x0000000e1d00720c */ /* 0x000fce0003f44070 */
[--C-:B------:R-:W-:Y:S01]  /*43c0*/  @!P6 IMAD.IADD R8, R8, 0x1, -R29.reuse ;  /* 0x000000010808e824 */ /* 0x100fe200078e0a1d */
[----:B------:R-:W-:Y:S01]  /*43d0*/  ISETP.GT.U32.AND P6, PT, R29, R15, PT ;  /* 0x0000000f1d00720c */ /* 0x000fe20003fc4070 */
[--C-:B------:R-:W-:Y:S01]  /*43e0*/  @!P5 IMAD.IADD R9, R9, 0x1, -R29.reuse ;  /* 0x000000010909d824 */ /* 0x100fe200078e0a1d */
[C---:B------:R-:W-:Y:S01]  /*43f0*/  ISETP.GT.U32.AND P5, PT, R29.reuse, R16, PT ;  /* 0x000000101d00720c */ /* 0x040fe20003fa4070 */
[--C-:B------:R-:W-:Y:S02]  /*4400*/  @!P3 IMAD.IADD R10, R10, 0x1, -R29.reuse ;  /* 0x000000010a0ab824 */ /* 0x100fe400078e0a1d */
[----:B------:R-:W-:Y:S01]  /*4410*/  @!P2 IMAD.IADD R14, R14, 0x1, -R29 ;  /* 0x000000010e0ea824 */ /* 0x000fe200078e0a1d */
[C---:B------:R-:W-:Y:S02]  /*4420*/  ISETP.GT.U32.AND P2, PT, R29.reuse, R8, PT ;  /* 0x000000081d00720c */ /* 0x040fe40003f44070 */
[----:B------:R-:W-:-:S05]  /*4430*/  ISETP.GT.U32.AND P0, PT, R29, R11, PT ;  /* 0x0000000b1d00720c */ /* 0x000fca0003f04070 */
[--C-:B------:R-:W-:Y:S01]  /*4440*/  @!P6 IMAD.IADD R15, R15, 0x1, -R29.reuse ;  /* 0x000000010f0fe824 */ /* 0x100fe200078e0a1d */
[C---:B------:R-:W-:Y:S01]  /*4450*/  ISETP.GT.U32.AND P6, PT, R29.reuse, R9, PT ;  /* 0x000000091d00720c */ /* 0x040fe20003fc4070 */
[----:B------:R-:W-:Y:S01]  /*4460*/  @!P5 IMAD.IADD R16, R16, 0x1, -R29 ;  /* 0x000000011010d824 */ /* 0x000fe200078e0a1d */
[----:B------:R-:W-:-:S03]  /*4470*/  ISETP.GT.U32.AND P5, PT, R29, R10, PT ;  /* 0x0000000a1d00720c */ /* 0x000fc60003fa4070 */
[--C-:B------:R-:W-:Y:S02]  /*4480*/  @!P2 IMAD.IADD R8, R8, 0x1, -R29.reuse ;  /* 0x000000010808a824 */ /* 0x100fe400078e0a1d */
[----:B------:R-:W-:-:S06]  /*4490*/  @!P0 IMAD.IADD R11, R11, 0x1, -R29 ;  /* 0x000000010b0b8824 */ /* 0x000fcc00078e0a1d */
[--C-:B------:R-:W-:Y:S02]  /*44a0*/  @!P6 IMAD.IADD R9, R9, 0x1, -R29.reuse ;  /* 0x000000010909e824 */ /* 0x100fe400078e0a1d */
[----:B------:R-:W-:Y:S01]  /*44b0*/  @!P5 IMAD.IADD R10, R10, 0x1, -R29 ;  /* 0x000000010a0ad824 */ /* 0x000fe200078e0a1d */
[----:B------:R0:W-:Y:S04]  /*44c0*/  STL [R1+0x3b5c], R8 ;  /* 0x003b5c0801007387 */ /* 0x0001e80000100800 */
[----:B------:R1:W-:Y:S04]  /*44d0*/  STL [R1+0x3b60], R9 ;  /* 0x003b600901007387 */ /* 0x0003e80000100800 */
[----:B------:R-:W-:Y:S04]  /*44e0*/  STL [R1+0x3b64], R10 ;  /* 0x003b640a01007387 */ /* 0x000fe80000100800 */
[----:B0-----:R-:W4:Y:S04]  /*44f0*/  LDL R8, [R1+0x13fc] ;  /* 0x0013fc0001087983 */ /* 0x001f280000100800 */
[----:B-1----:R-:W4:Y:S04]  /*4500*/  LDL R9, [R1+0x13f8] ;  /* 0x0013f80001097983 */ /* 0x002f280000100800 */
[----:B------:R-:W4:Y:S04]  /*4510*/  LDL R3, [R1+0x1404] ;  /* 0x0014040001037983 */ /* 0x000f280000100800 */
[----:B------:R-:W4:Y:S04]  /*4520*/  LDL R4, [R1+0x1400] ;  /* 0x0014000001047983 */ /* 0x000f280000100800 */
[----:B------:R0:W-:Y:S04]  /*4530*/  STL [R1+0x3b68], R11 ;  /* 0x003b680b01007387 */ /* 0x0001e80000100800 */
[----:B0-----:R-:W4:Y:S01]  /*4540*/  LDL.LU R11, [R1+0xb0] ;  /* 0x0000b000010b7983 */ /* 0x001f220000300800 */
[----:B------:R-:W-:-:S03]  /*4550*/  IMAD R6, R0, 0x210, RZ ;  /* 0x0000021000067824 */ /* 0x000fc600078e02ff */
[----:B------:R-:W4:Y:S01]  /*4560*/  LDL R0, [R1+0x38ec] ;  /* 0x0038ec0001007983 */ /* 0x000f220000100800 */
[C---:B------:R-:W-:Y:S02]  /*4570*/  ISETP.GT.U32.AND P3, PT, R29.reuse, R17, PT ;  /* 0x000000111d00720c */ /* 0x040fe40003f64070 */
[C---:B------:R-:W-:Y:S02]  /*4580*/  ISETP.GT.U32.AND P1, PT, R29.reuse, R13, PT ;  /* 0x0000000d1d00720c */ /* 0x040fe40003f24070 */
[C---:B------:R-:W-:Y:S02]  /*4590*/  ISETP.GT.U32.AND P2, PT, R29.reuse, R14, PT ;  /* 0x0000000e1d00720c */ /* 0x040fe40003f44070 */
[----:B------:R-:W-:-:S07]  /*45a0*/  ISETP.GT.U32.AND P4, PT, R29, R15, PT ;  /* 0x0000000f1d00720c */ /* 0x000fce0003f84070 */
[--C-:B------:R-:W-:Y:S01]  /*45b0*/  @!P3 IMAD.IADD R17, R17, 0x1, -R29.reuse ;  /* 0x000000011111b824 */ /* 0x100fe200078e0a1d */
[C---:B------:R-:W-:Y:S02]  /*45c0*/  ISETP.GT.U32.AND P3, PT, R29.reuse, R12, PT ;  /* 0x0000000c1d00720c */ /* 0x040fe40003f64070 */
[----:B------:R-:W-:Y:S01]  /*45d0*/  ISETP.GT.U32.AND P5, PT, R29, R16, PT ;  /* 0x000000101d00720c */ /* 0x000fe20003fa4070 */
[--C-:B------:R-:W-:Y:S01]  /*45e0*/  @!P1 IMAD.IADD R13, R13, 0x1, -R29.reuse ;  /* 0x000000010d0d9824 */ /* 0x100fe200078e0a1d */
[C---:B------:R-:W-:Y:S01]  /*45f0*/  ISETP.GT.U32.AND P6, PT, R29.reuse, R17, PT ;  /* 0x000000111d00720c */ /* 0x040fe20003fc4070 */
[--C-:B------:R-:W-:Y:S01]  /*4600*/  @!P2 IMAD.IADD R14, R14, 0x1, -R29.reuse ;  /* 0x000000010e0ea824 */ /* 0x100fe200078e0a1d */
[----:B------:R-:W-:Y:S01]  /*4610*/  ISETP.GT.U32.AND P0, PT, R29, R18, PT ;  /* 0x000000121d00720c */ /* 0x000fe20003f04070 */
[----:B------:R-:W-:Y:S01]  /*4620*/  @!P4 IMAD.IADD R15, R15, 0x1, -R29 ;  /* 0x000000010f0fc824 */ /* 0x000fe200078e0a1d */
[C---:B------:R-:W-:Y:S02]  /*4630*/  ISETP.GT.U32.AND P1, PT, R29.reuse, R20, PT ;  /* 0x000000141d00720c */ /* 0x040fe40003f24070 */
[----:B------:R-:W-:-:S03]  /*4640*/  ISETP.GT.U32.AND P2, PT, R29, R21, PT ;  /* 0x000000151d00720c */ /* 0x000fc60003f44070 */
        /* <DEDUP_REMOVED lines=9> */
[----:B------:R-:W-:-:S02]  /*46e0*/  @!P1 IMAD.IADD R20, R20, 0x1, -R29 ;  /* 0x0000000114149824 */ /* 0x000fc400078e0a1d */
[--C-:B------:R-:W-:Y:S02]  /*46f0*/  @!P2 IMAD.IADD R21, R21, 0x1, -R29.reuse ;  /* 0x000000011515a824 */ /* 0x100fe400078e0a1d */
[--C-:B------:R-:W-:Y:S01]  /*4700*/  @!P3 IMAD.IADD R19, R19, 0x1, -R29.reuse ;  /* 0x000000011313b824 */ /* 0x100fe200078e0a1d */
[C---:B------:R-:W-:Y:S01]  /*4710*/  ISETP.GT.U32.AND P3, PT, R29.reuse, R26, PT ;  /* 0x0000001a1d00720c */ /* 0x040fe20003f64070 */
[--C-:B------:R-:W-:Y:S01]  /*4720*/  @!P4 IMAD.IADD R22, R22, 0x1, -R29.reuse ;  /* 0x000000011616c824 */ /* 0x100fe200078e0a1d */
[----:B------:R-:W-:Y:S01]  /*4730*/  ISETP.GT.U32.AND P4, PT, R29, R2, PT ;  /* 0x000000021d00720c */ /* 0x000fe20003f84070 */
[--C-:B------:R-:W-:Y:S01]  /*4740*/  @!P5 IMAD.IADD R23, R23, 0x1, -R29.reuse ;  /* 0x000000011717d824 */ /* 0x100fe200078e0a1d */
[C---:B------:R-:W-:Y:S01]  /*4750*/  ISETP.GT.U32.AND P5, PT, R29.reuse, R27, PT ;  /* 0x0000001b1d00720c */ /* 0x040fe20003fa4070 */
[--C-:B------:R-:W-:Y:S01]  /*4760*/  @!P6 IMAD.IADD R24, R24, 0x1, -R29.reuse ;  /* 0x000000011818e824 */ /* 0x100fe200078e0a1d */
[----:B------:R-:W-:Y:S01]  /*4770*/  ISETP.GT.U32.AND P6, PT, R29, R18, PT ;  /* 0x000000121d00720c */ /* 0x000fe20003fc4070 */
[----:B------:R-:W-:Y:S01]  /*4780*/  @!P0 IMAD.IADD R25, R25, 0x1, -R29 ;  /* 0x0000000119198824 */ /* 0x000fe200078e0a1d */
[----:B------:R-:W-:-:S05]  /*4790*/  ISETP.GT.U32.AND P0, PT, R29, R19, PT ;  /* 0x000000131d00720c */ /* 0x000fca0003f04070 */
        /* <DEDUP_REMOVED lines=11> */
[----:B------:R-:W-:Y:S01]  /*4850*/  ISETP.GT.U32.AND P3, PT, R29, R26, PT ;  /* 0x0000001a1d00720c */ /* 0x000fe20003f64070 */
[----:B------:R-:W-:Y:S01]  /*4860*/  @!P4 IMAD.IADD R23, R23, 0x1, -R29 ;  /* 0x000000011717c824 */ /* 0x000fe200078e0a1d */
[----:B------:R-:W-:Y:S02]  /*4870*/  LOP3.LUT R10, R28, 0x2000, RZ, 0xc0, !PT ;  /* 0x000020001c0a7812 */ /* 0x000fe400078ec0ff */
[----:B------:R-:W4:Y:S01]  /*4880*/  LDL R28, [R1+0x38e8] ;  /* 0x0038e800011c7983 */ /* 0x000f220000100800 */
[C---:B--2---:R-:W-:Y:S02]  /*4890*/  ISETP.GT.U32.AND P1, PT, R29.reuse, R5, PT ;  /* 0x000000051d00720c */ /* 0x044fe40003f24070 */
[----:B---3--:R-:W-:-:S11]  /*48a0*/  ISETP.GT.U32.AND P2, PT, R29, R7, PT ;  /* 0x000000071d00720c */ /* 0x008fd60003f44070 */
[--C-:B------:R-:W-:Y:S01]  /*48b0*/  @!P1 IMAD.IADD R5, R5, 0x1, -R29.reuse ;  /* 0x0000000105059824 */ /* 0x100fe200078e0a1d */
[----:B------:R-:W-:Y:S01]  /*48c0*/  ISETP.GT.U32.AND P1, PT, R29, R21, PT ;  /* 0x000000151d00720c */ /* 0x000fe20003f24070 */
[----:B------:R-:W-:Y:S01]  /*48d0*/  @!P2 IMAD.IADD R7, R7, 0x1, -R29 ;  /* 0x000000010707a824 */ /* 0x000fe200078e0a1d */
[----:B------:R-:W-:-:S11]  /*48e0*/  ISETP.GT.U32.AND P2, PT, R29, R22, PT ;  /* 0x000000161d00720c */ /* 0x000fd60003f44070 */
[--C-:B------:R-:W-:Y:S01]  /*48f0*/  @!P1 IMAD.IADD R21, R21, 0x1, -R29.reuse ;  /* 0x0000000115159824 */ /* 0x100fe200078e0a1d */
[C---:B------:R-:W-:Y:S01]  /*4900*/  ISETP.GT.U32.AND P1, PT, R29.reuse, R5, PT ;  /* 0x000000051d00720c */ /* 0x040fe20003f24070 */
[----:B------:R-:W-:Y:S01]  /*4910*/  @!P2 IMAD.IADD R22, R22, 0x1, -R29 ;  /* 0x000000011616a824 */ /* 0x000fe200078e0a1d */
[----:B------:R-:W-:Y:S02]  /*4920*/  ISETP.GT.U32.AND P2, PT, R29, R7, PT ;  /* 0x000000071d00720c */ /* 0x000fe40003f44070 */
[----:B------:R-:W0:Y:S02]  /*4930*/  S2R R29, SR_TID.X ;  /* 0x00000000001d7919 */ /* 0x000e240000002100 */
[----:B0-----:R-:W-:-:S05]  /*4940*/  IMAD.SHL.U32 R29, R29, 0x2, RZ ;  /* 0x000000021d1d7824 */ /* 0x001fca00078e00ff */
[----:B------:R-:W-:Y:S02]  /*4950*/  LOP3.LUT R6, R6, 0x30, R29, 0x78, !PT ;  /* 0x0000003006067812 */ /* 0x000fe400078e781d */
[----:B------:R-:W-:-:S04]  /*4960*/  IABS R29, c[0x0][0x17c] ;  /* 0x00005f00001d7a13 */ /* 0x000fc80000000000 */
[----:B------:R-:W2:Y:S01]  /*4970*/  LDL R6, [R1+0x38e0] ;  /* 0x0038e00001067983 */ /* 0x000ea20000100800 */
[--C-:B------:R-:W-:Y:S01]  /*4980*/  @!P1 IMAD.IADD R5, R5, 0x1, -R29.reuse ;  /* 0x0000000105059824 */ /* 0x100fe200078e0a1d */
[----:B------:R-:W-:Y:S01]  /*4990*/  ISETP.GT.U32.AND P4, PT, R29, R27, PT ;  /* 0x0000001b1d00720c */ /* 0x000fe20003f84070 */
[--C-:B------:R-:W-:Y:S01]  /*49a0*/  @!P3 IMAD.IADD R26, R26, 0x1, -R29.reuse ;  /* 0x000000011a1ab824 */ /* 0x100fe200078e0a1d */
[----:B----4-:R-:W-:Y:S01]  /*49b0*/  ISETP.GE.AND P3, PT, R3, RZ, PT ;  /* 0x000000ff0300720c */ /* 0x010fe20003f66270 */
[--C-:B------:R-:W-:Y:S01]  /*49c0*/  @!P2 IMAD.IADD R7, R7, 0x1, -R29.reuse ;  /* 0x000000010707a824 */ /* 0x100fe200078e0a1d */
[----:B------:R-:W-:Y:S01]  /*49d0*/  ISETP.GE.AND P1, PT, R4, RZ, PT ;  /* 0x000000ff0400720c */ /* 0x000fe20003f26270 */
[--C-:B------:R-:W-:Y:S02]  /*49e0*/  @!P6 IMAD.IADD R2, R2, 0x1, -R29.reuse ;  /* 0x000000010202e824 */ /* 0x100fe400078e0a1d */
[----:B------:R-:W-:Y:S02]  /*49f0*/  @!P0 IMAD.IADD R25, R25, 0x1, -R29 ;  /* 0x0000000119198824 */ /* 0x000fe400078e0a1d */
[----:B------:R-:W-:-:S05]  /*4a00*/  IMAD.IADD R10, R10, 0x1, R11 ;  /* 0x000000010a0a7824 */ /* 0x000fca00078e020b */
[----:B------:R-:W-:Y:S04]  /*4a10*/  STL [R1+0x494], R10 ;  /* 0x0004940a01007387 */ /* 0x000fe80000100800 */
[----:B------:R-:W3:Y:S01]  /*4a20*/  LDL R3, [R1+0x38e4] ;  /* 0x0038e40001037983 */ /* 0x000ee20000100800 */
[----:B------:R-:W-:-:S03]  /*4a30*/  ISETP.GE.AND P0, PT, R8, RZ, PT ;  /* 0x000000ff0800720c */ /* 0x000fc60003f06270 */
[----:B------:R0:W-:Y:S04]  /*4a40*/  STL [R1+0x9c], R5 ;  /* 0x00009c0501007387 */ /* 0x0001e80000100800 */
[----:B------:R-:W4:Y:S01]  /*4a50*/  LDL R4, [R1+0x38dc] ;  /* 0x0038dc0001047983 */ /* 0x000f220000100800 */
[----:B------:R-:W-:-:S03]  /*4a60*/  ISETP.GE.AND P2, PT, R0, RZ, PT ;  /* 0x000000ff0000720c */ /* 0x000fc60003f46270 */
[----:B0-----:R-:W2:Y:S04]  /*4a70*/  LDL R5, [R1+0x38d8] ;  /* 0x0038d80001057983 */ /* 0x001ea80000100800 */
[----:B------:R-:W2:Y:S04]  /*4a80*/  LDL.LU R11, [R1+0x8c] ;  /* 0x00008c00010b7983 */ /* 0x000ea80000300800 */
[----:B------:R-:W-:Y:S04]  /*4a90*/  STL [R1+0x98], R7 ;  /* 0x0000980701007387 */ /* 0x000fe80000100800 */
[----:B------:R-:W3:Y:S04]  /*4aa0*/  LDL R8, [R1+0x38d4] ;  /* 0x0038d40001087983 */ /* 0x000ee80000100800 */
[----:B------:R0:W-:Y:S04]  /*4ab0*/  STL [R1+0x94], R2 ;  /* 0x0000940201007387 */ /* 0x0001e80000100800 */
[----:B------:R-:W3:Y:S01]  /*4ac0*/  LDL R0, [R1+0x38d0] ;  /* 0x0038d00001007983 */ /* 0x000ee20000100800 */
[----:B------:R-:W-:-:S03]  /*4ad0*/  @!P5 IMAD.IADD R24, R24, 0x1, -R29 ;  /* 0x000000011818d824 */ /* 0x000fc600078e0a1d */
[----:B0-----:R-:W3:Y:S01]  /*4ae0*/  LDL.LU R2, [R1+0x88] ;  /* 0x0000880001027983 */ /* 0x001ee20000300800 */
[----:B------:R-:W-:-:S03]  /*4af0*/  @!P4 IMAD.IADD R27, R27, 0x1, -R29 ;  /* 0x000000011b1bc824 */ /* 0x000fc600078e0a1d */
[----:B------:R-:W4:Y:S04]  /*4b00*/  LDL R7, [R1+0x38cc] ;  /* 0x0038cc0001077983 */ /* 0x000f280000100800 */
[----:B------:R-:W4:Y:S04]  /*4b10*/  LDL.LU R10, [R1+0x84] ;  /* 0x00008400010a7983 */ /* 0x000f280000300800 */
[----:B------:R-:W4:Y:S01]  /*4b20*/  LDL.LU R29, [R1+0x80] ;  /* 0x00008000011d7983 */ /* 0x000f220000300800 */
[----:B------:R-:W-:Y:S02]  /*4b30*/  ISETP.GE.AND P5, PT, R9, RZ, PT ;  /* 0x000000ff0900720c */ /* 0x000fe40003fa6270 */
[----:B------:R-:W-:-:S02]  /*4b40*/  ISETP.NE.AND P4, PT, RZ, c[0x0][0x178], PT ;  /* 0x00005e00ff007a0c */ /* 0x000fc40003f85270 */
[----:B------:R-:W-:-:S09]  /*4b50*/  LOP3.LUT R9, RZ, c[0x0][0x178], RZ, 0x33, !PT ;  /* 0x00005e00ff097a12 */ /* 0x000fd200078e33ff */
[----:B--2---:R-:W-:Y:S01]  /*4b60*/  @!P5 IMAD.MOV R11, RZ, RZ, -R11 ;  /* 0x000000ffff0bd224 */ /* 0x004fe200078e0a0b */
[----:B------:R-:W-:Y:S02]  /*4b70*/  ISETP.GE.AND P5, PT, R28, RZ, PT ;  /* 0x000000ff1c00720c */ /* 0x000fe40003fa6270 */
[----:B------:R-:W2:Y:S02]  /*4b80*/  LDL R28, [R1+0x38c8] ;  /* 0x0038c800011c7983 */ /* 0x000ea40000100800 */
[C---:B------:R-:W-:Y:S01]  /*4b90*/  SEL R11, R9.reuse, R11, !P4 ;  /* 0x0000000b090b7207 */ /* 0x040fe20006000000 */
[----:B---3--:R-:W-:Y:S01]  /*4ba0*/  @!P0 IMAD.MOV R2, RZ, RZ, -R2 ;  /* 0x000000ffff028224 */ /* 0x008fe200078e0a02 */
[----:B------:R-:W-:Y:S02]  /*4bb0*/  ISETP.GE.AND P0, PT, R6, RZ, PT ;  /* 0x000000ff0600720c */ /* 0x000fe40003f06270 */
[----:B------:R-:W3:Y:S02]  /*4bc0*/  LDL R6, [R1+0x38c4] ;  /* 0x0038c40001067983 */ /* 0x000ee40000100800 */
[----:B------:R-:W-:Y:S01]  /*4bd0*/  SEL R2, R9, R2, !P4 ;  /* 0x0000000209027207 */ /* 0x000fe20006000000 */
[----:B----4-:R-:W-:Y:S01]  /*4be0*/  @!P3 IMAD.MOV R10, RZ, RZ, -R10 ;  /* 0x000000ffff0ab224 */ /* 0x010fe200078e0a0a */
[----:B------:R0:W-:Y:S01]  /*4bf0*/  STL [R1+0x3a8], R11 ;  /* 0x0003a80b01007387 */ /* 0x0001e20000100800 */
[----:B------:R-:W-:-:S03]  /*4c00*/  @!P1 IMAD.MOV R29, RZ, RZ, -R29 ;  /* 0x000000ffff1d9224 */ /* 0x000fc600078e0a1d */
[C---:B------:R-:W-:Y:S02]  /*4c10*/  SEL R10, R9.reuse, R10, !P4 ;  /* 0x0000000a090a7207 */ /* 0x040fe40006000000 */
[----:B------:R-:W-:Y:S01]  /*4c20*/  SEL R9, R9, R29, !P4 ;  /* 0x0000001d09097207 */ /* 0x000fe20006000000 */
[----:B0-----:R-:W4:Y:S01]  /*4c30*/  LDL.LU R11, [R1+0x3b68] ;  /* 0x003b6800010b7983 */ /* 0x001f220000300800 */
[----:B------:R-:W-:-:S03]  /*4c40*/  ISETP.GE.AND P1, PT, R3, RZ, PT ;  /* 0x000000ff0300720c */ /* 0x000fc60003f26270 */
[----:B------:R0:W-:Y:S04]  /*4c50*/  STL [R1+0x3a4], R2 ;  /* 0x0003a40201007387 */ /* 0x0001e80000100800 */
[----:B0-----:R-:W2:Y:S04]  /*4c60*/  LDL R2, [R1+0x38c0] ;  /* 0x0038c00001027983 */ /* 0x001ea80000100800 */
[----:B------:R0:W-:Y:S04]  /*4c70*/  STL [R1+0x3a0], R10 ;  /* 0x0003a00a01007387 */ /* 0x0001e80000100800 */
[----:B0-----:R-:W2:Y:S04]  /*4c80*/  LDL.LU R10, [R1+0x3b64] ;  /* 0x003b6400010a7983 */ /* 0x001ea80000300800 */
[----:B------:R-:W2:Y:S04]  /*4c90*/  LDL R3, [R1+0x38bc] ;  /* 0x0038bc0001037983 */ /* 0x000ea80000100800 */
[----:B------:R0:W-:Y:S04]  /*4ca0*/  STL [R1+0x34c], R9 ;  /* 0x00034c0901007387 */ /* 0x0001e80000100800 */
[----:B0-----:R-:W2:Y:S01]  /*4cb0*/  LDL.LU R9, [R1+0x7c] ;  /* 0x00007c0001097983 */ /* 0x001ea20000300800 */
[----:B------:R-:W-:-:S02]  /*4cc0*/  ISETP.GE.AND P4, PT, R4, RZ, PT ;  /* 0x000000ff0400720c */ /* 0x000fc40003f86270 */
[----:B------:R-:W-:Y:S01]  /*4cd0*/  ISETP.GE.AND P3, PT, R5, RZ, PT ;  /* 0x000000ff0500720c */ /* 0x000fe20003f66270 */
[----:B------:R-:W3:Y:S04]  /*4ce0*/  LDL R4, [R1+0x38b8] ;  /* 0x0038b80001047983 */ /* 0x000ee80000100800 */
[----:B------:R-:W3:Y:S01]  /*4cf0*/  LDL.LU R5, [R1+0x78] ;  /* 0x0000780001057983 */ /* 0x000ee20000300800 */
[----:B--2---:R-:W-:Y:S01]  /*4d00*/  @!P2 IMAD.MOV R9, RZ, RZ, -R9 ;  /* 0x000000ffff09a224 */ /* 0x004fe200078e0a09 */
[----:B------:R-:W-:Y:S02]  /*4d10*/  ISETP.GE.AND P2, PT, R8, RZ, PT ;  /* 0x000000ff0800720c */ /* 0x000fe40003f46270 */
[----:B------:R-:W2:Y:S04]  /*4d20*/  LDL R8, [R1+0x38b4] ;  /* 0x0038b40001087983 */ /* 0x000ea80000100800 */
[----:B------:R0:W-:Y:S04]  /*4d30*/  STL [R1+0xa8], R9 ;  /* 0x0000a80901007387 */ /* 0x0001e80000100800 */
[----:B0-----:R-:W2:Y:S01]  /*4d40*/  LDL.LU R9, [R1+0x74] ;  /* 0x0000740001097983 */ /* 0x001ea20000300800 */
[----:B---3--:R-:W-:Y:S01]  /*4d50*/  @!P5 IMAD.MOV R5, RZ, RZ, -R5 ;  /* 0x000000ffff05d224 */ /* 0x008fe200078e0a05 */
[----:B------:R-:W-:-:S02]  /*4d60*/  ISETP.GE.AND P5, PT, R0, RZ, PT ;  /* 0x000000ff0000720c */ /* 0x000fc40003fa6270 */
[----:B------:R-:W3:Y:S04]  /*4d70*/  LDL R0, [R1+0x38b0] ;  /* 0x0038b00001007983 */ /* 0x000ee80000100800 */
[----:B------:R0:W-:Y:S04]  /*4d80*/  STL [R1+0xa4], R5 ;  /* 0x0000a40501007387 */ /* 0x0001e80000100800 */
[----:B0-----:R-:W3:Y:S01]  /*4d90*/  LDL.LU R5, [R1+0x70] ;  /* 0x0000700001057983 */ /* 0x001ee20000300800 */
[----:B--2---:R-:W-:Y:S01]  /*4da0*/  @!P0 IMAD.MOV R9, RZ, RZ, -R9 ;  /* 0x000000ffff098224 */ /* 0x004fe200078e0a09 */
[----:B------:R-:W-:-:S02]  /*4db0*/  ISETP.GE.AND P0, PT, R7, RZ, PT ;  /* 0x000000ff0700720c */ /* 0x000fc40003f06270 */
        /* <DEDUP_REMOVED lines=48> */
[----:B--2---:R-:W-:-:S05]  /*50c0*/  @!P2 IMAD.MOV R9, RZ, RZ, -R9 ;  /* 0x000000ffff09a224 */ /* 0x004fca00078e0a09 */
[----:B------:R0:W-:Y:S04]  /*50d0*/  STL [R1+0x68], R9 ;  /* 0x0000680901007387 */ /* 0x0001e80000100800 */
[----:B0-----:R-:W2:Y:S01]  /*50e0*/  LDL.LU R9, [R1+0x44] ;  /* 0x0000440001097983 */ /* 0x001ea20000300800 */
[----:B---3--:R-:W-:Y:S01]  /*50f0*/  @!P5 IMAD.MOV R5, RZ, RZ, -R5 ;  /* 0x000000ffff05d224 */ /* 0x008fe200078e0a05 */
[----:B------:R-:W-:Y:S02]  /*5100*/  ISETP.GE.AND P2, PT, R6, RZ, PT ;  /* 0x000000ff0600720c */ /* 0x000fe40003f46270 */
[----:B------:R-:W3:Y:S01]  /*5110*/  LDL R6, [R1+0x3884] ;  /* 0x0038840001067983 */ /* 0x000ee20000100800 */
[----:B------:R-:W-:-:S03]  /*5120*/  ISETP.GE.AND P5, PT, R2, RZ, PT ;  /* 0x000000ff0200720c */ /* 0x000fc60003fa6270 */
[----:B------:R0:W-:Y:S04]  /*5130*/  STL [R1+0x64], R5 ;  /* 0x0000640501007387 */ /* 0x0001e80000100800 */
[----:B0-----:R-:W3:Y:S04]  /*5140*/  LDL.LU R5, [R1+0x40] ;  /* 0x0000400001057983 */ /* 0x001ee80000300800 */
[----:B------:R-:W4:Y:S01]  /*5150*/  LDL R2, [R1+0x3880] ;  /* 0x0038800001027983 */ /* 0x000f220000100800 */
[----:B--2---:R-:W-:-:S05]  /*5160*/  @!P0 IMAD.MOV R9, RZ, RZ, -R9 ;  /* 0x000000ffff098224 */ /* 0x004fca00078e0a09 */
[----:B------:R0:W-:Y:S04]  /*5170*/  STL [R1+0x60], R9 ;  /* 0x0000600901007387 */ /* 0x0001e80000100800 */
[----:B0-----:R-:W2:Y:S01]  /*5180*/  LDL.LU R9, [R1+0x3c] ;  /* 0x00003c0001097983 */ /* 0x001ea20000300800 */
[----:B------:R-:W-:-:S03]  /*5190*/  ISETP.GE.AND P0, PT, R3, RZ, PT ;  /* 0x000000ff0300720c */ /* 0x000fc60003f06270 */
[----:B------:R-:W4:Y:S01]  /*51a0*/  LDL R3, [R1+0x387c] ;  /* 0x00387c0001037983 */ /* 0x000f220000100800 */
[----:B---3--:R-:W-:Y:S01]  /*51b0*/  @!P1 IMAD.MOV R5, RZ, RZ, -R5 ;  /* 0x000000ffff059224 */ /* 0x008fe200078e0a05 */
[----:B------:R-:W-:-:S04]  /*51c0*/  ISETP.GE.AND P1, PT, R4, RZ, PT ;  /* 0x000000ff0400720c */ /* 0x000fc80003f26270 */
        /* <DEDUP_REMOVED lines=11> */
[----:B0-----:R-:W3:Y:S04]  /*5280*/  LDL R5, [R1+0x3870] ;  /* 0x0038700001057983 */ /* 0x001ee80000100800 */
[----:B------:R-:W3:Y:S04]  /*5290*/  LDL.LU R0, [R1+0x30] ;  /* 0x0000300001007983 */ /* 0x000ee80000300800 */
        /* <DEDUP_REMOVED lines=14> */
[----:B------:R-:W-:Y:S01]  /*5380*/  ISETP.GE.AND P0, PT, R6, RZ, PT ;  /* 0x000000ff0600720c */ /* 0x000fe20003f06270 */
[----:B---3--:R-:W-:Y:S01]  /*5390*/  @!P1 IMAD.MOV R0, RZ, RZ, -R0 ;  /* 0x000000ffff009224 */ /* 0x008fe200078e0a00 */
[----:B----4-:R-:W-:-:S04]  /*53a0*/  ISETP.GE.AND P1, PT, R2, RZ, PT ;  /* 0x000000ff0200720c */ /* 0x010fc80003f26270 */
[----:B------:R0:W-:Y:S04]  /*53b0*/  STL [R1+0x44], R0 ;  /* 0x0000440001007387 */ /* 0x0001e80000100800 */
[----:B0-----:R-:W3:Y:S04]  /*53c0*/  LDL R0, [R1+0x3860] ;  /* 0x0038600001007983 */ /* 0x001ee80000100800 */
[----:B------:R-:W4:Y:S04]  /*53d0*/  LDL.LU R6, [R1+0x20] ;  /* 0x0000200001067983 */ /* 0x000f280000300800 */
[----:B------:R-:W3:Y:S01]  /*53e0*/  LDL R2, [R1+0x385c] ;  /* 0x00385c0001027983 */ /* 0x000ee20000100800 */
[----:B--2---:R-:W-:-:S05]  /*53f0*/  @!P3 IMAD.MOV R9, RZ, RZ, -R9 ;  /* 0x000000ffff09b224 */ /* 0x004fca00078e0a09 */
[----:B------:R0:W-:Y:S04]  /*5400*/  STL [R1+0x40], R9 ;  /* 0x0000400901007387 */ /* 0x0001e80000100800 */
[----:B0-----:R-:W2:Y:S01]  /*5410*/  LDL.LU R9, [R1+0x1c] ;  /* 0x00001c0001097983 */ /* 0x001ea20000300800 */
[----:B------:R-:W-:-:S03]  /*5420*/  ISETP.GE.AND P3, PT, R3, RZ, PT ;  /* 0x000000ff0300720c */ /* 0x000fc60003f66270 */
[----:B------:R-:W3:Y:S01]  /*5430*/  LDL R3, [R1+0x3858] ;  /* 0x0038580001037983 */ /* 0x000ee20000100800 */
[----:B----4-:R-:W-:Y:S01]  /*5440*/  @!P4 IMAD.MOV R6, RZ, RZ, -R6 ;  /* 0x000000ffff06c224 */ /* 0x010fe200078e0a06 */
[----:B------:R-:W-:-:S04]  /*5450*/  ISETP.GE.AND P4, PT, R4, RZ, PT ;  /* 0x000000ff0400720c */ /* 0x000fc80003f86270 */
[----:B------:R0:W-:Y:S04]  /*5460*/  STL [R1+0x3c], R6 ;  /* 0x00003c0601007387 */ /* 0x0001e80000100800 */
[----:B0-----:R-:W4:Y:S04]  /*5470*/  LDL.LU R6, [R1+0x18] ;  /* 0x0000180001067983 */ /* 0x001f280000300800 */
[----:B------:R-:W3:Y:S01]  /*5480*/  LDL R4, [R1+0x3854] ;  /* 0x0038540001047983 */ /* 0x000ee20000100800 */
[----:B--2---:R-:W-:Y:S01]  /*5490*/  @!P2 IMAD.MOV R9, RZ, RZ, -R9 ;  /* 0x000000ffff09a224 */ /* 0x004fe200078e0a09 */
[----:B------:R-:W-:-:S04]  /*54a0*/  ISETP.GE.AND P2, PT, R8, RZ, PT ;  /* 0x000000ff0800720c */ /* 0x000fc80003f46270 */
[----:B------:R0:W-:Y:S04]  /*54b0*/  STL [R1+0x38], R9 ;  /* 0x0000380901007387 */ /* 0x0001e80000100800 */
[----:B0-----:R-:W2:Y:S04]  /*54c0*/  LDL.LU R9, [R1+0x3b60] ;  /* 0x003b600001097983 */ /* 0x001ea80000300800 */
[----:B------:R-:W2:Y:S01]  /*54d0*/  LDL.LU R8, [R1+0x14] ;  /* 0x0000140001087983 */ /* 0x000ea20000300800 */
[----:B----4-:R-:W-:Y:S01]  /*54e0*/  @!P5 IMAD.MOV R6, RZ, RZ, -R6 ;  /* 0x000000ffff06d224 */ /* 0x010fe200078e0a06 */
[----:B------:R-:W-:-:S02]  /*54f0*/  ISETP.GE.AND P5, PT, R5, RZ, PT ;  /* 0x000000ff0500720c */ /* 0x000fc40003fa6270 */
[----:B------:R-:W4:Y:S04]  /*5500*/  LDL.LU R5, [R1+0x10] ;  /* 0x0000100001057983 */ /* 0x000f280000300800 */
[----:B------:R0:W-:Y:S04]  /*5510*/  STL [R1+0x34], R6 ;  /* 0x0000340601007387 */ /* 0x0001e80000100800 */
[----:B0-----:R-:W3:Y:S01]  /*5520*/  LDL R6, [R1+0x384c] ;  /* 0x00384c0001067983 */ /* 0x001ee20000100800 */
[----:B--2---:R-:W-:Y:S01]  /*5530*/  @!P0 IMAD.MOV R8, RZ, RZ, -R8 ;  /* 0x000000ffff088224 */ /* 0x004fe200078e0a08 */
[----:B------:R-:W-:-:S04]  /*5540*/  ISETP.GE.AND P0, PT, R29, RZ, PT ;  /* 0x000000ff1d00720c */ /* 0x000fc80003f06270 */
[----:B------:R0:W-:Y:S04]  /*5550*/  STL [R1+0x30], R8 ;  /* 0x0000300801007387 */ /* 0x0001e80000100800 */
[----:B0-----:R-:W2:Y:S04]  /*5560*/  LDL.LU R8, [R1+0x3b5c] ;  /* 0x003b5c0001087983 */ /* 0x001ea80000300800 */
[----:B------:R-:W2:Y:S01]  /*5570*/  LDL.LU R29, [R1+0xc] ;  /* 0x00000c00011d7983 */ /* 0x000ea20000300800 */
[----:B----4-:R-:W-:Y:S01]  /*5580*/  @!P1 IMAD.MOV R5, RZ, RZ, -R5 ;  /* 0x000000ffff059224 */ /* 0x010fe200078e0a05 */
[----:B------:R-:W-:-:S04]  /*5590*/  ISETP.GE.AND P1, PT, R7, RZ, PT ;  /* 0x000000ff0700720c */ /* 0x000fc80003f26270 */
[----:B------:R0:W-:Y:S04]  /*55a0*/  STL [R1+0x2c], R5 ;  /* 0x00002c0501007387 */ /* 0x0001e80000100800 */
[----:B0-----:R-:W4:Y:S04]  /*55b0*/  LDL R5, [R1+0x3848] ;  /* 0x0038480001057983 */ /* 0x001f280000100800 */
[----:B------:R-:W3:Y:S01]  /*55c0*/  LDL.LU R7, [R1+0x8] ;  /* 0x0000080001077983 */ /* 0x000ee20000300800 */
[----:B--2---:R-:W-:Y:S01]  /*55d0*/  @!P3 IMAD.MOV R29, RZ, RZ, -R29 ;  /* 0x000000ffff1db224 */ /* 0x004fe200078e0a1d */
[----:B------:R-:W-:-:S02]  /*55e0*/  ISETP.GE.AND P3, PT, R28, RZ, PT ;  /* 0x000000ff1c00720c */ /* 0x000fc40003f66270 */
[----:B------:R-:W2:Y:S04]  /*55f0*/  LDL.LU R28, [R1+0x4] ;  /* 0x00000400011c7983 */ /* 0x000ea80000300800 */
[----:B------:R0:W-:Y:S04]  /*5600*/  STL [R1+0x28], R29 ;  /* 0x0000281d01007387 */ /* 0x0001e80000100800 */
[----:B0-----:R-:W4:Y:S01]  /*5610*/  LDL R29, [R1+0x3840] ;  /* 0x00384000011d7983 */ /* 0x001f220000100800 */
[----:B---3--:R-:W-:Y:S01]  /*5620*/  @!P4 IMAD.MOV R7, RZ, RZ, -R7 ;  /* 0x000000ffff07c224 */ /* 0x008fe200078e0a07 */
[----:B------:R-:W-:-:S04]  /*5630*/  ISETP.GE.AND P4, PT, R0, RZ, PT ;  /* 0x000000ff0000720c */ /* 0x000fc80003f86270 */
[----:B------:R0:W-:Y:S04]  /*5640*/  STL [R1+0x24], R7 ;  /* 0x0000240701007387 */ /* 0x0001e80000100800 */
[----:B0-----:R-:W3:Y:S04]  /*5650*/  LDL.LU R7, [R1+0x3b58] ;  /* 0x003b580001077983 */ /* 0x001ee80000300800 */
[----:B------:R-:W3:Y:S01]  /*5660*/  LDL.LU R0, [R1] ;  /* 0x0000000001007983 */ /* 0x000ee20000300800 */
[----:B--2---:R-:W-:-:S05]  /*5670*/  @!P2 IMAD.MOV R28, RZ, RZ, -R28 ;  /* 0x000000ffff1ca224 */ /* 0x004fca00078e0a1c */
[----:B------:R0:W-:Y:S04]  /*5680*/  STL [R1+0x20], R28 ;  /* 0x0000201c01007387 */ /* 0x0001e80000100800 */
[----:B0-----:R-:W2:Y:S01]  /*5690*/  LDL.LU R28, [R1+0x3b54] ;  /* 0x003b5400011c7983 */ /* 0x001ea20000300800 */
[----:B------:R-:W-:Y:S01]  /*56a0*/  ISETP.GE.AND P2, PT, R2, RZ, PT ;  /* 0x000000ff0200720c */ /* 0x000fe20003f46270 */
[----:B---3--:R-:W-:Y:S02]  /*56b0*/  @!P5 IMAD.MOV R0, RZ, RZ, -R0 ;  /* 0x000000ffff00d224 */ /* 0x008fe400078e0a00 */
[----:B--2---:R-:W-:Y:S02]  /*56c0*/  IMAD.MOV.U32 R2, RZ, RZ, R28 ;  /* 0x000000ffff027224 */ /* 0x004fe400078e001c */
[----:B------:R-:W2:Y:S04]  /*56d0*/  LDL R28, [R1+0x383c] ;  /* 0x00383c00011c7983 */ /* 0x000ea80000100800 */
[----:B------:R0:W-:Y:S04]  /*56e0*/  STL [R1+0x1c], R0 ;  /* 0x00001c0001007387 */ /* 0x0001e80000100800 */
[----:B0-----:R-:W3:Y:S01]  /*56f0*/  LDL.LU R0, [R1+0x3b50] ;  /* 0x003b500001007983 */ /* 0x001ee20000300800 */
[----:B------:R-:W-:Y:S01]  /*5700*/  @!P0 IMAD.MOV R2, RZ, RZ, -R2 ;  /* 0x000000ffff028224 */ /* 0x000fe200078e0a02 */
[----:B------:R-:W-:Y:S01]  /*5710*/  ISETP.GE.AND P5, PT, R3, RZ, PT ;  /* 0x000000ff0300720c */ /* 0x000fe20003fa6270 */
[----:B---3--:R-:W-:-:S02]  /*5720*/  IMAD.MOV.U32 R3, RZ, RZ, R0 ;  /* 0x000000ffff037224 */ /* 0x008fc400078e0000 */
[----:B------:R-:W3:Y:S04]  /*5730*/  LDL R0, [R1+0x3838] ;  /* 0x0038380001007983 */ /* 0x000ee80000100800 */
[----:B------:R0:W-:Y:S04]  /*5740*/  STL [R1+0x18], R2 ;  /* 0x0000180201007387 */ /* 0x0001e80000100800 */
[----:B0-----:R-:W2:Y:S01]  /*5750*/  LDL.LU R2, [R1+0x3b4c] ;  /* 0x003b4c0001027983 */ /* 0x001ea20000300800 */
[----:B------:R-:W-:Y:S01]  /*5760*/  @!P1 IMAD.MOV R3, RZ, RZ, -R3 ;  /* 0x000000ffff039224 */ /* 0x000fe200078e0a03 */
[----:B------:R-:W-:Y:S01]  /*5770*/  ISETP.GE.AND P0, PT, R4, RZ, PT ;  /* 0x000000ff0400720c */ /* 0x000fe20003f06270 */
[----:B--2---:R-:W-:-:S02]  /*5780*/  IMAD.MOV.U32 R4, RZ, RZ, R2 ;  /* 0x000000ffff047224 */ /* 0x004fc400078e0002 */
[----:B------:R-:W2:Y:S04]  /*5790*/  LDL R2, [R1+0x3850] ;  /* 0x0038500001027983 */ /* 0x000ea80000100800 */
[----:B------:R0:W-:Y:S04]  /*57a0*/  STL [R1+0x14], R3 ;  /* 0x0000140301007387 */ /* 0x0001e80000100800 */
[----:B0-----:R-:W3:Y:S01]  /*57b0*/  LDL.LU R3, [R1+0x3b48] ;  /* 0x003b480001037983 */ /* 0x001ee20000300800 */
[----:B------:R-:W-:Y:S01]  /*57c0*/  @!P3 IMAD.MOV R4, RZ, RZ, -R4 ;  /* 0x000000ffff04b224 */ /* 0x000fe200078e0a04 */
[----:B--2---:R-:W-:Y:S01]  /*57d0*/  ISETP.GE.AND P1, PT, R2, RZ, PT ;  /* 0x000000ff0200720c */ /* 0x004fe20003f26270 */
[----:B---3--:R-:W-:-:S02]  /*57e0*/  IMAD.MOV.U32 R2, RZ, RZ, R3 ;  /* 0x000000ffff027224 */ /* 0x008fc400078e0003 */
[----:B------:R-:W2:Y:S04]  /*57f0*/  LDL R3, [R1+0x3834] ;  /* 0x0038340001037983 */ /* 0x000ea80000100800 */
[----:B------:R0:W-:Y:S04]  /*5800*/  STL [R1+0x10], R4 ;  /* 0x0000100401007387 */ /* 0x0001e80000100800 */
[----:B0-----:R-:W3:Y:S01]  /*5810*/  LDL.LU R4, [R1+0x3b44] ;  /* 0x003b440001047983 */ /* 0x001ee20000300800 */
[----:B------:R-:W-:Y:S01]  /*5820*/  ISETP.GE.AND P3, PT, R6, RZ, PT ;  /* 0x000000ff0600720c */ /* 0x000fe20003f66270 */
[----:B------:R-:W-:Y:S01]  /*5830*/  @!P4 IMAD.MOV R2, RZ, RZ, -R2 ;  /* 0x000000ffff02c224 */ /* 0x000fe200078e0a02 */
[----:B----4-:R-:W-:Y:S01]  /*5840*/  ISETP.GE.AND P4, PT, R5, RZ, PT ;  /* 0x000000ff0500720c */ /* 0x010fe20003f86270 */
[----:B---3--:R-:W-:-:S02]  /*5850*/  IMAD.MOV.U32 R6, RZ, RZ, R4 ;  /* 0x000000ffff067224 */ /* 0x008fc400078e0004 */
[----:B------:R-:W3:Y:S02]  /*5860*/  LDL R4, [R1+0x3844] ;  /* 0x0038440001047983 */ /* 0x000ee40000100800 */
[----:B------:R-:W-:Y:S02]  /*5870*/  @!P2 IMAD.MOV R6, RZ, RZ, -R6 ;  /* 0x000000ffff06a224 */ /* 0x000fe400078e0a06 */
[----:B------:R0:W-:Y:S04]  /*5880*/  STL [R1+0xc], R2 ;  /* 0x00000c0201007387 */ /* 0x0001e80000100800 */
[----:B0-----:R-:W4:Y:S04]  /*5890*/  LDL R2, [R1+0x382c] ;  /* 0x00382c0001027983 */ /* 0x001f280000100800 */
[----:B------:R-:W2:Y:S04]  /*58a0*/  LDL.LU R5, [R1+0x3b40] ;  /* 0x003b400001057983 */ /* 0x000ea80000300800 */
[----:B------:R0:W-:Y:S04]  /*58b0*/  STL [R1+0x8], R6 ;  /* 0x0000080601007387 */ /* 0x0001e80000100800 */
[----:B0-----:R-:W4:Y:S01]  /*58c0*/  LDL.LU R6, [R1+0x3b3c] ;  /* 0x003b3c0001067983 */ /* 0x001f220000300800 */
[----:B---3--:R-:W-:Y:S01]  /*58d0*/  ISETP.GE.AND P2, PT, R4, RZ, PT ;  /* 0x000000ff0400720c */ /* 0x008fe20003f46270 */
[----:B--2---:R-:W-:Y:S01]  /*58e0*/  @!P5 IMAD.MOV R5, RZ, RZ, -R5 ;  /* 0x000000ffff05d224 */ /* 0x004fe200078e0a05 */
[----:B------:R-:W-:Y:S01]  /*58f0*/  ISETP.GE.AND P5, PT, R29, RZ, PT ;  /* 0x000000ff1d00720c */ /* 0x000fe20003fa6270 */
[----:B------:R-:W-:-:S02]  /*5900*/  IMAD.MOV.U32 R29, RZ, RZ, R7 ;  /* 0x000000ffff1d7224 */ /* 0x000fc400078e0007 */
[----:B------:R-:W2:Y:S01]  /*5910*/  LDL R7, [R1+0x3830] ;  /* 0x0038300001077983 */ /* 0x000ea20000100800 */
[----:B----4-:R-:W-:-:S03]  /*5920*/  IMAD.MOV.U32 R4, RZ, RZ, R6 ;  /* 0x000000ffff047224 */ /* 0x010fc600078e0006 */
[----:B------:R-:W3:Y:S01]  /*5930*/  LDL R6, [R1+0x3828] ;  /* 0x0038280001067983 */ /* 0x000ee20000100800 */
[----:B------:R-:W-:-:S03]  /*5940*/  @!P0 IMAD.MOV R4, RZ, RZ, -R4 ;  /* 0x000000ffff048224 */ /* 0x000fc600078e0a04 */
[----:B------:R0:W-:Y:S04]  /*5950*/  STL [R1+0x4], R5 ;  /* 0x0000040501007387 */ /* 0x0001e80000100800 */
[----:B------:R1:W-:Y:S01]  /*5960*/  STL [R1], R4 ;  /* 0x0000000401007387 */ /* 0x0003e20000100800 */
[----:B------:R-:W-:-:S03]  /*5970*/  @!P1 IMAD.MOV R29, RZ, RZ, -R29 ;  /* 0x000000ffff1d9224 */ /* 0x000fc600078e0a1d */
[----:B0-----:R-:W4:Y:S04]  /*5980*/  LDL R5, [R1+0x3820] ;  /* 0x0038200001057983 */ /* 0x001f280000100800 */
[----:B-1----:R-:W3:Y:S01]  /*5990*/  LDL R4, [R1+0x3824] ;  /* 0x0038240001047983 */ /* 0x002ee20000100800 */
[----:B------:R-:W-:-:S03]  /*59a0*/  ISETP.GE.AND P1, PT, R0, RZ, PT ;  /* 0x000000ff0000720c */ /* 0x000fc60003f26270 */
[----:B------:R-:W-:Y:S04]  /*59b0*/  STL [R1+0x3adc], R29 ;  /* 0x003adc1d01007387 */ /* 0x000fe80000100800 */
[----:B------:R-:W4:Y:S01]  /*59c0*/  LDL R0, [R1+0x381c] ;  /* 0x00381c0001007983 */ /* 0x000f220000100800 */
[----:B------:R-:W-:Y:S01]  /*59d0*/  ISETP.GE.AND P0, PT, R28, RZ, PT ;  /* 0x000000ff1c00720c */ /* 0x000fe20003f06270 */
[----:B------:R-:W-:-:S04]  /*59e0*/  IMAD.MOV.U32 R28, RZ, RZ, R8 ;  /* 0x000000ffff1c7224 */ /* 0x000fc800078e0008 */
[----:B------:R-:W-:Y:S01]  /*59f0*/  @!P3 IMAD.MOV R28, RZ, RZ, -R28 ;  /* 0x000000ffff1cb224 */ /* 0x000fe200078e0a1c */
[----:B------:R-:W-:Y:S01]  /*5a00*/  ISETP.GE.AND P3, PT, R3, RZ, PT ;  /* 0x000000ff0300720c */ /* 0x000fe20003f66270 */
[----:B------:R-:W-:Y:S02]  /*5a10*/  @!P4 IMAD.MOV R9, RZ, RZ, -R9 ;  /* 0x000000ffff09c224 */ /* 0x000fe400078e0a09 */
[----:B------:R-:W-:Y:S01]  /*5a20*/  @!P2 IMAD.MOV R10, RZ, RZ, -R10 ;  /* 0x000000ffff0aa224 */ /* 0x000fe200078e0a0a */
[----:B------:R-:W-:Y:S01]  /*5a30*/  STL [R1+0x3ad8], R28 ;  /* 0x003ad81c01007387 */ /* 0x000fe20000100800 */
[----:B------:R-:W-:-:S03]  /*5a40*/  @!P5 IMAD.MOV R11, RZ, RZ, -R11 ;  /* 0x000000ffff0bd224 */ /* 0x000fc600078e0a0b */
[----:B------:R-:W4:Y:S01]  /*5a50*/  LDL R3, [R1+0x3818] ;  /* 0x0038180001037983 */ /* 0x000f220000100800 */
[----:B------:R-:W-:Y:S01]  /*5a60*/  @!P0 IMAD.MOV R12, RZ, RZ, -R12 ;  /* 0x000000ffff0c8224 */ /* 0x000fe200078e0a0c */
[----:B------:R-:W-:Y:S02]  /*5a70*/  ISETP.GE.AND P2, PT, R2, RZ, PT ;  /* 0x000000ff0200720c */ /* 0x000fe40003f46270 */
[----:B------:R-:W-:Y:S04]  /*5a80*/  STL [R1+0x3ae0], R9 ;  /* 0x003ae00901007387 */ /* 0x000fe80000100800 */
[----:B------:R-:W-:Y:S04]  /*5a90*/  STL [R1+0x3ae4], R10 ;  /* 0x003ae40a01007387 */ /* 0x000fe80000100800 */
[----:B------:R-:W4:Y:S04]  /*5aa0*/  LDL R8, [R1+0x3814] ;  /* 0x0038140001087983 */ /* 0x000f280000100800 */
[----:B------:R-:W4:Y:S04]  /*5ab0*/  LDL R2, [R1+0x3810] ;  /* 0x0038100001027983 */ /* 0x000f280000100800 */
[----:B------:R-:W-:Y:S01]  /*5ac0*/  STL [R1+0x3ae8], R11 ;  /* 0x003ae80b01007387 */ /* 0x000fe20000100800 */
[----:B--2---:R-:W-:-:S03]  /*5ad0*/  ISETP.GE.AND P4, PT, R7, RZ, PT ;  /* 0x000000ff0700720c */ /* 0x004fc60003f86270 */
[----:B------:R-:W2:Y:S04]  /*5ae0*/  LDL R7, [R1+0x380c] ;  /* 0x00380c0001077983 */ /* 0x000ea80000100800 */
[----:B------:R-:W-:Y:S01]  /*5af0*/  STL [R1+0x3aec], R12 ;  /* 0x003aec0c01007387 */ /* 0x000fe20000100800 */
[----:B---3--:R-:W-:-:S03]  /*5b00*/  ISETP.GE.AND P0, PT, R4, RZ, PT ;  /* 0x000000ff0400720c */ /* 0x008fc60003f06270 */
[----:B------:R-:W3:Y:S01]  /*5b10*/  LDL R4, [R1+0x3808] ;  /* 0x0038080001047983 */ /* 0x000ee20000100800 */
[----:B------:R-:W-:Y:S02]  /*5b20*/  @!P1 IMAD.MOV R13, RZ, RZ, -R13 ;  /* 0x000000ffff0d9224 */ /* 0x000fe400078e0a0d */
[----:B------:R-:W-:Y:S01]  /*5b30*/  @!P3 IMAD.MOV R14, RZ, RZ, -R14 ;  /* 0x000000ffff0eb224 */ /* 0x000fe200078e0a0e */
[----:B------:R-:W-:Y:S02]  /*5b40*/  ISETP.GE.AND P5, PT, R6, RZ, PT ;  /* 0x000000ff0600720c */ /* 0x000fe40003fa6270 */
[----:B------:R-:W-:Y:S01]  /*5b50*/  STL [R1+0x3af0], R13 ;  /* 0x003af00d01007387 */ /* 0x000fe20000100800 */
[----:B----4-:R-:W-:-:S03]  /*5b60*/  ISETP.GE.AND P3, PT, R0, RZ, PT ;  /* 0x000000ff0000720c */ /* 0x010fc60003f66270 */
[----:B------:R-:W4:Y:S04]  /*5b70*/  LDL R6, [R1+0x3804] ;  /* 0x0038040001067983 */ /* 0x000f280000100800 */
[----:B------:R0:W-:Y:S04]  /*5b80*/  STL [R1+0x3af4], R14 ;  /* 0x003af40e01007387 */ /* 0x0001e80000100800 */
[----:B------:R-:W2:Y:S01]  /*5b90*/  LDL R0, [R1+0x3800] ;  /* 0x0038000001007983 */ /* 0x000ea20000100800 */
[----:B------:R-:W-:Y:S01]  /*5ba0*/  ISETP.GE.AND P1, PT, R5, RZ, PT ;  /* 0x000000ff0500720c */ /* 0x000fe20003f26270 */
[----:B------:R-:W-:Y:S01]  /*5bb0*/  @!P4 IMAD.MOV R15, RZ, RZ, -R15 ;  /* 0x000000ffff0fc224 */ /* 0x000fe200078e0a0f */
[----:B------:R-:W-:Y:S01]  /*5bc0*/  ISETP.GE.AND P4, PT, R3, RZ, PT ;  /* 0x000000ff0300720c */ /* 0x000fe20003f86270 */
[----:B------:R-:W-:-:S03]  /*5bd0*/  @!P2 IMAD.MOV R16, RZ, RZ, -R16 ;  /* 0x000000ffff10a224 */ /* 0x000fc600078e0a10 */
[----:B------:R-:W-:Y:S01]  /*5be0*/  STL [R1+0x3af8], R15 ;  /* 0x003af80f01007387 */ /* 0x000fe20000100800 */
[----:B------:R-:W-:-:S03]  /*5bf0*/  @!P5 IMAD.MOV R17, RZ, RZ, -R17 ;  /* 0x000000ffff11d224 */ /* 0x000fc600078e0a11 */
[----:B------:R-:W4:Y:S01]  /*5c00*/  LDL R3, [R1+0x37f0] ;  /* 0x0037f00001037983 */ /* 0x000f220000100800 */
[----:B------:R-:W-:Y:S02]  /*5c10*/  @!P0 IMAD.MOV R18, RZ, RZ, -R18 ;  /* 0x000000ffff128224 */ /* 0x000fe400078e0a12 */
[----:B------:R-:W-:Y:S01]  /*5c20*/  @!P1 IMAD.MOV R19, RZ, RZ, -R19 ;  /* 0x000000ffff139224 */ /* 0x000fe200078e0a13 */
[----:B------:R-:W4:Y:S04]  /*5c30*/  LDL R5, [R1+0x37fc] ;  /* 0x0037fc0001057983 */ /* 0x000f280000100800 */
[----:B------:R-:W-:Y:S01]  /*5c40*/  STL [R1+0x3afc], R16 ;  /* 0x003afc1001007387 */ /* 0x000fe20000100800 */
[----:B------:R-:W-:-:S03]  /*5c50*/  ISETP.GE.AND P5, PT, R2, RZ, PT ;  /* 0x000000ff0200720c */ /* 0x000fc60003fa6270 */
[----:B------:R-:W-:Y:S04]  /*5c60*/  STL [R1+0x3b00], R17 ;  /* 0x003b001101007387 */ /* 0x000fe80000100800 */
[----:B------:R-:W4:Y:S04]  /*5c70*/  LDL R2, [R1+0x37f4] ;  /* 0x0037f40001027983 */ /* 0x000f280000100800 */
[----:B------:R-:W-:Y:S04]  /*5c80*/  STL [R1+0x3b04], R18 ;  /* 0x003b041201007387 */ /* 0x000fe80000100800 */
[----:B------:R-:W-:Y:S01]  /*5c90*/  STL [R1+0x3b08], R19 ;  /* 0x003b081301007387 */ /* 0x000fe20000100800 */
[----:B---3--:R-:W-:-:S03]  /*5ca0*/  ISETP.GE.AND P1, PT, R4, RZ, PT ;  /* 0x000000ff0400720c */ /* 0x008fc60003f26270 */
[----:B------:R-:W3:Y:S01]  /*5cb0*/  LDL R4, [R1+0x13f4] ;  /* 0x0013f40001047983 */ /* 0x000ee20000100800 */
[----:B------:R-:W-:Y:S01]  /*5cc0*/  @!P4 IMAD.MOV R21, RZ, RZ, -R21 ;  /* 0x000000ffff15c224 */ /* 0x000fe200078e0a15 */
[----:B--2---:R-:W-:Y:S02]  /*5cd0*/  ISETP.GE.AND P4, PT, R0, RZ, PT ;  /* 0x000000ff0000720c */ /* 0x004fe40003f86270 */
[----:B------:R-:W1:Y:S01]  /*5ce0*/  S2R R0, SR_TID.X ;  /* 0x0000000000007919 */ /* 0x000e620000002100 */
[----:B------:R-:W-:Y:S02]  /*5cf0*/  ISETP.GE.AND P2, PT, R8, RZ, PT ;  /* 0x000000ff0800720c */ /* 0x000fe40003f46270 */
[----:B------:R-:W-:Y:S01]  /*5d00*/  ISETP.GE.AND P0, PT, R7, RZ, PT ;  /* 0x000000ff0700720c */ /* 0x000fe20003f06270 */
[----:B------:R-:W-:Y:S01]  /*5d10*/  @!P3 IMAD.MOV R20, RZ, RZ, -R20 ;  /* 0x000000ffff14b224 */ /* 0x000fe200078e0a14 */
[----:B----4-:R-:W-:Y:S01]  /*5d20*/  ISETP.GE.AND P3, PT, R6, RZ, PT ;  /* 0x000000ff0600720c */ /* 0x010fe20003f66270 */
[----:B------:R-:W-:Y:S01]  /*5d30*/  @!P5 IMAD.MOV R23, RZ, RZ, -R23 ;  /* 0x000000ffff17d224 */ /* 0x000fe200078e0a17 */
[----:B------:R-:W-:-:S02]  /*5d40*/  ISETP.GE.AND P5, PT, R3, RZ, PT ;  /* 0x000000ff0300720c */ /* 0x000fc40003fa6270 */
[----:B------:R-:W-:Y:S05]  /*5d50*/  STL [R1+0x3b0c], R20 ;  /* 0x003b0c1401007387 */ /* 0x000fea0000100800 */
[----:B------:R-:W-:Y:S02]  /*5d60*/  @!P2 IMAD.MOV R22, RZ, RZ, -R22 ;  /* 0x000000ffff16a224 */ /* 0x000fe400078e0a16 */
[----:B------:R-:W-:Y:S01]  /*5d70*/  @!P0 IMAD.MOV R24, RZ, RZ, -R24 ;  /* 0x000000ffff188224 */ /* 0x000fe200078e0a18 */
[----:B-1----:R-:W-:Y:S01]  /*5d80*/  LOP3.LUT R0, R0, 0x7f, RZ, 0xc0, !PT ;  /* 0x0000007f00007812 */ /* 0x002fe200078ec0ff */
[----:B------:R-:W-:Y:S04]  /*5d90*/  STL [R1+0x3b10], R21 ;  /* 0x003b101501007387 */ /* 0x000fe80000100800 */
[----:B------:R-:W-:-:S02]  /*5da0*/  IMAD R3, R0, c[0x0][0x18c], RZ ;  /* 0x0000630000037a24 */ /* 0x000fc400078e02ff */
[----:B------:R-:W-:Y:S01]  /*5db0*/  IMAD.MOV.U32 R0, RZ, RZ, c[0x0][0x18c] ;  /* 0x00006300ff007624 */ /* 0x000fe200078e00ff */
[----:B------:R-:W-:Y:S01]  /*5dc0*/  STL [R1+0x3b14], R22 ;  /* 0x003b141601007387 */ /* 0x000fe20000100800 */
[----:B------:R-:W-:Y:S02]  /*5dd0*/  ISETP.GE.AND P0, PT, R2, RZ, PT ;  /* 0x000000ff0200720c */ /* 0x000fe40003f06270 */
[----:B------:R-:W-:Y:S01]  /*5de0*/  IMAD R0, R0, 0x80, R3 ;  /* 0x0000008000007824 */ /* 0x000fe200078e0203 */
[----:B------:R-:W-:Y:S01]  /*5df0*/  STL [R1+0x3b18], R23 ;  /* 0x003b181701007387 */ /* 0x000fe20000100800 */
[----:B------:R-:W-:Y:S01]  /*5e00*/  @!P1 IMAD.MOV R25, RZ, RZ, -R25 ;  /* 0x000000ffff199224 */ /* 0x000fe200078e0a19 */
[C---:B------:R-:W-:Y:S01]  /*5e10*/  LEA R2, P1, R3.reuse, c[0x0][0x168], 0x1 ;  /* 0x00005a0003027a11 */ /* 0x040fe200078208ff */
[----:B------:R-:W-:Y:S01]  /*5e20*/  @!P3 IMAD.MOV R26, RZ, RZ, -R26 ;  /* 0x000000ffff1ab224 */ /* 0x000fe200078e0a1a */
[----:B------:R-:W-:Y:S04]  /*5e30*/  STL [R1+0x3b1c], R24 ;  /* 0x003b1c1801007387 */ /* 0x000fe80000100800 */
[----:B0-----:R-:W2:Y:S01]  /*5e40*/  LDL.LU R14, [R1+0xa8] ;  /* 0x0000a800010e7983 */ /* 0x001ea20000300800 */
[----:B------:R-:W-:-:S03]  /*5e50*/  LEA.HI.X.SX32 R3, R3, c[0x0][0x16c], 0x1, P1 ;  /* 0x00005b0003037a11 */ /* 0x000fc600008f0eff */
[----:B------:R-:W4:Y:S01]  /*5e60*/  LDL.LU R13, [R1+0xa4] ;  /* 0x0000a400010d7983 */ /* 0x000f220000300800 */
[----:B------:R-:W-:-:S03]  /*5e70*/  ISETP.GE.AND P2, PT, R5, RZ, PT ;  /* 0x000000ff0500720c */ /* 0x000fc60003f46270 */
[----:B------:R-:W4:Y:S04]  /*5e80*/  LDL.LU R12, [R1+0xa0] ;  /* 0x0000a000010c7983 */ /* 0x000f280000300800 */
[----:B------:R-:W4:Y:S04]  /*5e90*/  LDL.LU R11, [R1+0x8c] ;  /* 0x00008c00010b7983 */ /* 0x000f280000300800 */
[----:B------:R-:W-:Y:S04]  /*5ea0*/  STL [R1+0x3b20], R25 ;  /* 0x003b201901007387 */ /* 0x000fe80000100800 */
[----:B------:R-:W-:Y:S04]  /*5eb0*/  STL [R1+0x3b24], R26 ;  /* 0x003b241a01007387 */ /* 0x000fe80000100800 */
[----:B------:R-:W4:Y:S04]  /*5ec0*/  LDL.LU R10, [R1+0x88] ;  /* 0x00008800010a7983 */ /* 0x000f280000300800 */
[----:B------:R-:W4:Y:S04]  /*5ed0*/  LDL.LU R9, [R1+0x84] ;  /* 0x0000840001097983 */ /* 0x000f280000300800 */
[----:B------:R-:W4:Y:S04]  /*5ee0*/  LDL.LU R29, [R1+0x80] ;  /* 0x00008000011d7983 */ /* 0x000f280000300800 */
[----:B------:R2:W-:Y:S01]  /*5ef0*/  STL.64 [R1+0x39e0], R2 ;  /* 0x0039e00201007387 */ /* 0x0005e20000100a00 */
[----:B---3--:R-:W-:-:S02]  /*5f00*/  ISETP.GE.AND P3, PT, R4, RZ, PT ;  /* 0x000000ff0400720c */ /* 0x008fc40003f66270 */
[----:B------:R-:W-:-:S04]  /*5f10*/  LEA R4, P6, R0, c[0x0][0x168], 0x1 ;  /* 0x00005a0000047a11 */ /* 0x000fc800078c08ff */
[----:B------:R-:W-:Y:S01]  /*5f20*/  LEA.HI.X.SX32 R5, R0, c[0x0][0x16c], 0x1, P6 ;  /* 0x00005b0000057a11 */ /* 0x000fe200030f0eff */
[----:B------:R-:W-:Y:S04]  /*5f30*/  STL [R1+0x3a5c], R4 ;  /* 0x003a5c0401007387 */ /* 0x000fe80000100800 */
[----:B------:R-:W-:Y:S04]  /*5f40*/  STL [R1+0x3a58], R5 ;  /* 0x003a580501007387 */ /* 0x000fe80000100800 */
[----:B------:R-:W3:Y:S04]  /*5f50*/  LDL.LU R0, [R1+0x90] ;  /* 0x0000900001007983 */ /* 0x000ee80000300800 */
[----:B------:R-:W3:Y:S04]  /*5f60*/  LDL.LU R6, [R1+0x9c] ;  /* 0x00009c0001067983 */ /* 0x000ee80000300800 */
[----:B------:R-:W3:Y:S04]  /*5f70*/  LDL.LU R7, [R1+0x98] ;  /* 0x0000980001077983 */ /* 0x000ee80000300800 */
[----:B------:R-:W3:Y:S01]  /*5f80*/  LDL.LU R8, [R1+0x94] ;  /* 0x0000940001087983 */ /* 0x000ee20000300800 */
[----:B------:R-:W-:Y:S01]  /*5f90*/  @!P0 IMAD.MOV R27, RZ, RZ, -R27 ;  /* 0x000000ffff1b8224 */ /* 0x000fe200078e0a1b */
[----:B------:R-:W-:-:S02]  /*5fa0*/  ISETP.NE.AND P1, PT, RZ, c[0x0][0x17c], PT ;  /* 0x00005f00ff007a0c */ /* 0x000fc40003f25270 */
[----:B------:R-:W-:-:S04]  /*5fb0*/  LOP3.LUT R28, RZ, c[0x0][0x17c], RZ, 0x33, !PT ;  /* 0x00005f00ff1c7a12 */ /* 0x000fc800078e33ff */
[C---:B--2---:R-:W-:Y:S02]  /*5fc0*/  SEL R3, R28.reuse, R14, !P1 ;  /* 0x0000000e1c037207 */ /* 0x044fe40004800000 */
[----:B----4-:R-:W-:Y:S01]  /*5fd0*/  SEL R2, R28, R12, !P1 ;  /* 0x0000000c1c027207 */ /* 0x010fe20004800000 */
[----:B---3--:R-:W-:Y:S02]  /*5fe0*/  @!P3 IMAD.MOV R0, RZ, RZ, -R0 ;  /* 0x000000ffff00b224 */ /* 0x008fe400078e0a00 */
[----:B------:R-:W-:Y:S02]  /*5ff0*/  @!P4 IMAD.MOV R6, RZ, RZ, -R6 ;  /* 0x000000ffff06c224 */ /* 0x000fe400078e0a06 */
[----:B------:R-:W-:-:S03]  /*6000*/  @!P2 IMAD.MOV R7, RZ, RZ, -R7 ;  /* 0x000000ffff07a224 */ /* 0x000fc600078e0a07 */
[----:B------:R-:W-:Y:S01]  /*6010*/  STL [R1+0x3b28], R6 ;  /* 0x003b280601007387 */ /* 0x000fe20000100800 */
[----:B------:R-:W-:-:S03]  /*6020*/  @!P5 IMAD.MOV R8, RZ, RZ, -R8 ;  /* 0x000000ffff08d224 */ /* 0x000fc600078e0a08 */
[----:B------:R-:W-:Y:S04]  /*6030*/  STL [R1+0x3b2c], R7 ;  /* 0x003b2c0701007387 */ /* 0x000fe80000100800 */
[----:B------:R-:W-:Y:S04]  /*6040*/  STL [R1+0x3b30], R8 ;  /* 0x003b300801007387 */ /* 0x000fe80000100800 */
[----:B------:R-:W-:Y:S04]  /*6050*/  STL [R1+0x3b34], R27 ;  /* 0x003b341b01007387 */ /* 0x000fe80000100800 */
[----:B------:R0:W-:Y:S04]  /*6060*/  STL [R1+0x3b38], R0 ;  /* 0x003b380001007387 */ /* 0x0001e80000100800 */
[----:B------:R1:W-:Y:S01]  /*6070*/  STL [R1+0x98], R3 ;  /* 0x0000980301007387 */ /* 0x0003e20000100800 */
[----:B0-----:R-:W-:-:S02]  /*6080*/  SEL R0, R28, R13, !P1 ;  /* 0x0000000d1c007207 */ /* 0x001fc40004800000 */
[----:B-1----:R-:W-:-:S03]  /*6090*/  SEL R3, R28, R11, !P1 ;  /* 0x0000000b1c037207 */ /* 0x002fc60004800000 */
[----:B------:R0:W-:Y:S01]  /*60a0*/  STL [R1+0x94], R0 ;  /* 0x0000940001007387 */ /* 0x0001e20000100800 */
[----:B------:R-:W-:-:S03]  /*60b0*/  SEL R6, R28, R9, !P1 ;  /* 0x000000091c067207 */ /* 0x000fc60004800000 */
[----:B0-----:R-:W2:Y:S04]  /*60c0*/  LDL.LU R0, [R1+0x7c] ;  /* 0x00007c0001007983 */ /* 0x001ea80000300800 */
[----:B------:R0:W-:Y:S04]  /*60d0*/  STL [R1+0x90], R2 ;  /* 0x0000900201007387 */ /* 0x0001e80000100800 */
[----:B0-----:R-:W3:Y:S04]  /*60e0*/  LDL.LU R2, [R1+0x78] ;  /* 0x0000780001027983 */ /* 0x001ee80000300800 */
[----:B------:R0:W-:Y:S04]  /*60f0*/  STL [R1+0x8c], R3 ;  /* 0x00008c0301007387 */ /* 0x0001e80000100800 */
[----:B------:R-:W4:Y:S01]  /*6100*/  LDL.LU R4, [R1+0x74] ;  /* 0x0000740001047983 */ /* 0x000f220000300800 */
[----:B0-----:R-:W-:-:S05]  /*6110*/  SEL R3, R28, R10, !P1 ;  /* 0x0000000a1c037207 */ /* 0x001fca0004800000 */
[----:B------:R0:W-:Y:S04]  /*6120*/  STL [R1+0x88], R3 ;  /* 0x0000880301007387 */ /* 0x0001e80000100800 */
[----:B------:R-:W4:Y:S04]  /*6130*/  LDL.LU R5, [R1+0x70] ;  /* 0x0000700001057983 */ /* 0x000f280000300800 */
[----:B------:R1:W-:Y:S01]  /*6140*/  STL [R1+0x84], R6 ;  /* 0x0000840601007387 */ /* 0x0003e20000100800 */
[----:B0-----:R-:W-:-:S03]  /*6150*/  SEL R3, R28, R29, !P1 ;  /* 0x0000001d1c037207 */ /* 0x001fc60004800000 */
[----:B------:R-:W4:Y:S04]  /*6160*/  LDL.LU R27, [R1+0x6c] ;  /* 0x00006c00011b7983 */ /* 0x000f280000300800 */
[----:B------:R-:W4:Y:S04]  /*6170*/  LDL.LU R8, [R1+0x68] ;  /* 0x0000680001087983 */ /* 0x000f280000300800 */
[----:B------:R0:W-:Y:S04]  /*6180*/  STL [R1+0x80], R3 ;  /* 0x0000800301007387 */ /* 0x0001e80000100800 */
[----:B------:R-:W4:Y:S04]  /*6190*/  LDL.LU R7, [R1+0x64] ;  /* 0x0000640001077983 */ /* 0x000f280000300800 */
[----:B-1----:R-:W4:Y:S04]  /*61a0*/  LDL.LU R6, [R1+0x60] ;  /* 0x0000600001067983 */ /* 0x002f280000300800 */
[----:B------:R-:W4:Y:S04]  /*61b0*/  LDL.LU R26, [R1+0x5c] ;  /* 0x00005c00011a7983 */ /* 0x000f280000300800 */
        /* <DEDUP_REMOVED lines=18> */
[----:B0-----:R-:W4:Y:S01]  /*62e0*/  LDL.LU R3, [R1+0x10] ;  /* 0x0000100001037983 */ /* 0x001f220000300800 */
[----:B--2---:R-:W-:-:S05]  /*62f0*/  SEL R0, R28, R0, !P1 ;  /* 0x000000001c007207 */ /* 0x004fca0004800000 */
[----:B------:R0:W-:Y:S01]  /*6300*/  STL [R1+0x7c], R0 ;  /* 0x00007c0001007387 */ /* 0x0001e20000100800 */
[----:B---3--:R-:W-:-:S03]  /*6310*/  SEL R2, R28, R2, !P1 ;  /* 0x000000021c027207 */ /* 0x008fc60004800000 */
[----:B0-----:R-:W2:Y:S04]  /*6320*/  LDL.LU R0, [R1+0x3b38] ;  /* 0x003b380001007983 */ /* 0x001ea80000300800 */
[----:B------:R0:W-:Y:S01]  /*6330*/  STL [R1+0x78], R2 ;  /* 0x0000780201007387 */ /* 0x0001e20000100800 */
[----:B----4-:R-:W-:-:S03]  /*6340*/  SEL R4, R28, R4, !P1 ;  /* 0x000000041c047207 */ /* 0x010fc60004800000 */
[----:B0-----:R-:W3:Y:S04]  /*6350*/  LDL.LU R2, [R1+0xc] ;  /* 0x00000c0001027983 */ /* 0x001ee80000300800 */
[----:B------:R0:W-:Y:S01]  /*6360*/  STL [R1+0x74], R4 ;  /* 0x0000740401007387 */ /* 0x0001e20000100800 */
[----:B------:R-:W-:-:S03]  /*6370*/  SEL R5, R28, R5, !P1 ;  /* 0x000000051c057207 */ /* 0x000fc60004800000 */
[----:B0-----:R-:W4:Y:S01]  /*6380*/  LDL.LU R4, [R1+0x4] ;  /* 0x0000040001047983 */ /* 0x001f220000300800 */
[----:B------:R-:W-:-:S03]  /*6390*/  SEL R27, R28, R27, !P1 ;  /* 0x0000001b1c1b7207 */ /* 0x000fc60004800000 */
[----:B------:R0:W-:Y:S01]  /*63a0*/  STL [R1+0x70], R5 ;  /* 0x0000700501007387 */ /* 0x0001e20000100800 */
[----:B------:R-:W-:-:S03]  /*63b0*/  SEL R8, R28, R8, !P1 ;  /* 0x000000081c087207 */ /* 0x000fc60004800000 */
[----:B0-----:R-:W2:Y:S01]  /*63c0*/  LDL.LU R5, [R1] ;  /* 0x0000000001057983 */ /* 0x001ea20000300800 */
[----:B------:R-:W-:-:S03]  /*63d0*/  SEL R7, R28, R7, !P1 ;  /* 0x000000071c077207 */ /* 0x000fc60004800000 */
[----:B------:R0:W-:Y:S01]  /*63e0*/  STL [R1+0x6c], R27 ;  /* 0x00006c1b01007387 */ /* 0x0001e20000100800 */
[C---:B------:R-:W-:Y:S02]  /*63f0*/  SEL R6, R28.reuse, R6, !P1 ;  /* 0x000000061c067207 */ /* 0x040fe40004800000 */
[C---:B------:R-:W-:Y:S01]  /*6400*/  SEL R26, R28.reuse, R26, !P1 ;  /* 0x0000001a1c1a7207 */ /* 0x040fe20004800000 */
[----:B0-----:R-:W2:Y:S01]  /*6410*/  LDL.LU R27, [R1+0x3b34] ;  /* 0x003b3400011b7983 */ /* 0x001ea20000300800 */
[----:B------:R-:W-:-:S03]  /*6420*/  SEL R25, R28, R25, !P1 ;  /* 0x000000191c197207 */ /* 0x000fc60004800000 */
[----:B------:R0:W-:Y:S01]  /*6430*/  STL [R1+0x68], R8 ;  /* 0x0000680801007387 */ /* 0x0001e20000100800 */
[C---:B------:R-:W-:Y:S02]  /*6440*/  SEL R24, R28.reuse, R24, !P1 ;  /* 0x000000181c187207 */ /* 0x040fe40004800000 */
[C---:B------:R-:W-:Y:S01]  /*6450*/  SEL R23, R28.reuse, R23, !P1 ;  /* 0x000000171c177207 */ /* 0x040fe20004800000 */
[----:B0-----:R-:W2:Y:S04]  /*6460*/  LDL.LU R8, [R1+0x3b30] ;  /* 0x003b300001087983 */ /* 0x001ea80000300800 */
[----:B------:R0:W-:Y:S01]  /*6470*/  STL [R1+0x64], R7 ;  /* 0x0000640701007387 */ /* 0x0001e20000100800 */
[----:B------:R-:W-:-:S03]  /*6480*/  SEL R22, R28, R22, !P1 ;  /* 0x000000161c167207 */ /* 0x000fc60004800000 */
        /* <DEDUP_REMOVED lines=46> */
[----:B------:R0:W-:Y:S04]  /*6770*/  STL [R1+0x24], R12 ;  /* 0x0000240c01007387 */ /* 0x0001e80000100800 */
        /* <DEDUP_REMOVED lines=10> */
[----:B0-----:R-:W2:Y:S01]  /*6820*/  LDL.LU R3, [R1+0x8] ;  /* 0x0000080001037983 */ /* 0x001ea20000300800 */
[----:B---3--:R-:W-:-:S02]  /*6830*/  SEL R2, R28, R2, !P1 ;  /* 0x000000021c027207 */ /* 0x008fc40004800000 */
[----:B----4-:R-:W-:-:S03]  /*6840*/  SEL R4, R28, R4, !P1 ;  /* 0x000000041c047207 */ /* 0x010fc60004800000 */
[----:B------:R0:W-:Y:S01]  /*6850*/  STL [R1+0x3a68], R2 ;  /* 0x003a680201007387 */ /* 0x0001e20000100800 */
[----:B--2---:R-:W-:-:S03]  /*6860*/  SEL R5, R28, R5, !P1 ;  /* 0x000000051c057207 */ /* 0x004fc60004800000 */
[----:B------:R1:W-:Y:S01]  /*6870*/  STL [R1+0x3a60], R4 ;  /* 0x003a600401007387 */ /* 0x0003e20000100800 */
[C---:B------:R-:W-:Y:S02]  /*6880*/  SEL R29, R28.reuse, R29, !P1 ;  /* 0x0000001d1c1d7207 */ /* 0x040fe40004800000 */
[----:B0-----:R-:W-:-:S05]  /*6890*/  SEL R2, R28, R3, !P1 ;  /* 0x000000031c027207 */ /* 0x001fca0004800000 */
[----:B------:R0:W-:Y:S04]  /*68a0*/  STL [R1+0x8], R2 ;  /* 0x0000080201007387 */ /* 0x0001e80000100800 */
[----:B-1----:R-:W2:Y:S04]  /*68b0*/  LDL.LU R4, [R1+0x94] ;  /* 0x0000940001047983 */ /* 0x002ea80000300800 */
[----:B0-----:R-:W3:Y:S04]  /*68c0*/  LDL.LU R2, [R1+0x90] ;  /* 0x0000900001027983 */ /* 0x001ee80000300800 */
[----:B------:R-:W4:Y:S04]  /*68d0*/  LDL.LU R3, [R1+0x8c] ;  /* 0x00008c0001037983 */ /* 0x000f280000300800 */
[----:B------:R0:W-:Y:S04]  /*68e0*/  STL [R1+0x3a6c], R5 ;  /* 0x003a6c0501007387 */ /* 0x0001e80000100800 */
[----:B0-----:R-:W2:Y:S04]  /*68f0*/  LDL.LU R5, [R1+0x98] ;  /* 0x0000980001057983 */ /* 0x001ea80000300800 */
[----:B------:R-:W2:Y:S04]  /*6900*/  LDL.LU R28, [R1+0x3ad8] ;  /* 0x003ad800011c7983 */ /* 0x000ea80000300800 */
[----:B------:R0:W-:Y:S02]  /*6910*/  STL [R1+0x3a70], R29 ;  /* 0x003a701d01007387 */ /* 0x0001e40000100800 */
[----:B0-----:R-:W-:-:S04]  /*6920*/  LOP3.LUT R29, RZ, c[0x0][0x17c], RZ, 0x33, !PT ;  /* 0x00005f00ff1d7a12 */ /* 0x001fc800078e33ff */
[C---:B------:R-:W-:Y:S02]  /*6930*/  SEL R9, R29.reuse, R9, !P1 ;  /* 0x000000091d097207 */ /* 0x040fe40004800000 */
[C---:B------:R-:W-:Y:S02]  /*6940*/  SEL R10, R29.reuse, R10, !P1 ;  /* 0x0000000a1d0a7207 */ /* 0x040fe40004800000 */
[C---:B------:R-:W-:Y:S02]  /*6950*/  SEL R11, R29.reuse, R11, !P1 ;  /* 0x0000000b1d0b7207 */ /* 0x040fe40004800000 */
[C---:B------:R-:W-:Y:S02]  /*6960*/  SEL R12, R29.reuse, R12, !P1 ;  /* 0x0000000c1d0c7207 */ /* 0x040fe40004800000 */
[C---:B------:R-:W-:Y:S02]  /*6970*/  SEL R13, R29.reuse, R13, !P1 ;  /* 0x0000000d1d0d7207 */ /* 0x040fe40004800000 */
[----:B------:R-:W-:-:S02]  /*6980*/  SEL R14, R29, R14, !P1 ;  /* 0x0000000e1d0e7207 */ /* 0x000fc40004800000 */
        /* <DEDUP_REMOVED lines=17> */
[----:B--2---:R-:W-:-:S05]  /*6aa0*/  SEL R28, R29, R28, !P1 ;  /* 0x0000001c1d1c7207 */ /* 0x004fca0004800000 */
[----:B------:R-:W-:Y:S04]  /*6ab0*/  STL [R1+0x3a74], R28 ;  /* 0x003a741c01007387 */ /* 0x000fe80000100800 */
        /* <DEDUP_REMOVED lines=18> */
[----:B------:R0:W-:Y:S04]  /*6be0*/  STL [R1+0x3ac0], R6 ;  /* 0x003ac00601007387 */ /* 0x0001e80000100800 */
[----:B------:R-:W-:Y:S04]  /*6bf0*/  STL [R1+0x3ac4], R7 ;  /* 0x003ac40701007387 */ /* 0x000fe80000100800 */
[----:B------:R-:W-:Y:S01]  /*6c00*/  STL [R1+0x3ac8], R8 ;  /* 0x003ac80801007387 */ /* 0x000fe20000100800 */
[----:B0-----:R-:W-:-:S03]  /*6c10*/  IMAD R6, R5, c[0x0][0x190], RZ ;  /* 0x0000640005067a24 */ /* 0x001fc600078e02ff */
[----:B------:R-:W-:Y:S01]  /*6c20*/  STL [R1+0x3acc], R27 ;  /* 0x003acc1b01007387 */ /* 0x000fe20000100800 */
[----:B------:R-:W-:-:S03]  /*6c30*/  IMAD R5, R4, c[0x0][0x190], RZ ;  /* 0x0000640004057a24 */ /* 0x000fc600078e02ff */
[----:B------:R3:W-:Y:S04]  /*6c40*/  STL [R1+0x3ad0], R0 ;  /* 0x003ad00001007387 */ /* 0x0007e80000100800 */
[----:B------:R-:W-:Y:S04]  /*6c50*/  STL [R1+0x98], R6 ;  /* 0x0000980601007387 */ /* 0x000fe80000100800 */
[----:B------:R-:W2:Y:S01]  /*6c60*/  LDL.LU R4, [R1+0x84] ;  /* 0x0000840001047983 */ /* 0x000ea20000300800 */
[----:B---3--:R-:W-:-:S03]  /*6c70*/  IMAD R0, R2, c[0x0][0x190], RZ ;  /* 0x0000640002007a24 */ /* 0x008fc600078e02ff */
[----:B------:R-:W-:Y:S01]  /*6c80*/  STL [R1+0x94], R5 ;  /* 0x0000940501007387 */ /* 0x000fe20000100800 */
[----:B----4-:R-:W-:-:S03]  /*6c90*/  IMAD R2, R3, c[0x0][0x190], RZ ;  /* 0x0000640003027a24 */ /* 0x010fc600078e02ff */
[----:B--2---:R0:W-:Y:S04]  /*6ca0*/  STL [R1+0x3ad4], R4 ;  /* 0x003ad40401007387 */ /* 0x0041e80000100800 */
[----:B------:R1:W-:Y:S04]  /*6cb0*/  STL [R1+0x90], R0 ;  /* 0x0000900001007387 */ /* 0x0003e80000100800 */
[----:B0-----:R-:W2:Y:S04]  /*6cc0*/  LDL.LU R4, [R1+0x88] ;  /* 0x0000880001047983 */ /* 0x001ea80000300800 */
[----:B-1----:R-:W3:Y:S04]  /*6cd0*/  LDL.LU R0, [R1+0x80] ;  /* 0x0000800001007983 */ /* 0x002ee80000300800 */
[----:B------:R-:W4:Y:S04]  /*6ce0*/  LDL.LU R27, [R1+0x7c] ;  /* 0x00007c00011b7983 */ /* 0x000f280000300800 */
[----:B------:R0:W-:Y:S04]  /*6cf0*/  STL [R1+0x8c], R2 ;  /* 0x00008c0201007387 */ /* 0x0001e80000100800 */
[----:B------:R-:W3:Y:S04]  /*6d00*/  LDL.LU R8, [R1+0x78] ;  /* 0x0000780001087983 */ /* 0x000ee80000300800 */
        /* <DEDUP_REMOVED lines=23> */
[----:B0-----:R-:W4:Y:S04]  /*6e80*/  LDL.LU R2, [R1+0x18] ;  /* 0x0000180001027983 */ /* 0x001f280000300800 */
[----:B------:R-:W4:Y:S01]  /*6e90*/  LDL.LU R3, [R1+0x14] ;  /* 0x0000140001037983 */ /* 0x000f220000300800 */
[----:B--2---:R-:W-:-:S05]  /*6ea0*/  IMAD R4, R4, c[0x0][0x190], RZ ;  /* 0x0000640004047a24 */ /* 0x004fca00078e02ff */
[----:B------:R0:W-:Y:S04]  /*6eb0*/  STL [R1+0x88], R4 ;  /* 0x0000880401007387 */ /* 0x0001e80000100800 */
[----:B0-----:R-:W2:Y:S01]  /*6ec0*/  LDL.LU R4, [R1+0x3ad4] ;  /* 0x003ad40001047983 */ /* 0x001ea20000300800 */
[----:B---3--:R-:W-:Y:S02]  /*6ed0*/  IMAD R0, R0, c[0x0][0x190], RZ ;  /* 0x0000640000007a24 */ /* 0x008fe400078e02ff */
[----:B----4-:R-:W-:Y:S02]  /*6ee0*/  IMAD R27, R27, c[0x0][0x190], RZ ;  /* 0x000064001b1b7a24 */ /* 0x010fe400078e02ff */
[----:B------:R-:W-:Y:S02]  /*6ef0*/  IMAD R8, R8, c[0x0][0x190], RZ ;  /* 0x0000640008087a24 */ /* 0x000fe400078e02ff */
[----:B------:R-:W-:-:S02]  /*6f00*/  IMAD R7, R7, c[0x0][0x190], RZ ;  /* 0x0000640007077a24 */ /* 0x000fc400078e02ff */
[----:B------:R-:W-:Y:S02]  /*6f10*/  IMAD R6, R6, c[0x0][0x190], RZ ;  /* 0x0000640006067a24 */ /* 0x000fe400078e02ff */
[----:B------:R-:W-:Y:S02]  /*6f20*/  IMAD R26, R26, c[0x0][0x190], RZ ;  /* 0x000064001a1a7a24 */ /* 0x000fe400078e02ff */
[----:B------:R-:W-:Y:S02]  /*6f30*/  IMAD R25, R25, c[0x0][0x190], RZ ;  /* 0x0000640019197a24 */ /* 0x000fe400078e02ff */
[----:B------:R-:W-:Y:S02]  /*6f40*/  IMAD R24, R24, c[0x0][0x190], RZ ;  /* 0x0000640018187a24 */ /* 0x000fe400078e02ff */
[----:B------:R-:W-:Y:S02]  /*6f50*/  IMAD R23, R23, c[0x0][0x190], RZ ;  /* 0x0000640017177a24 */ /* 0x000fe400078e02ff */
[----:B------:R-:W-:-:S02]  /*6f60*/  IMAD R22, R22, c[0x0][0x190], RZ ;  /* 0x0000640016167a24 */ /* 0x000fc400078e02ff */
[----:B--2---:R-:W-:-:S05]  /*6f70*/  IMAD R4, R4, c[0x0][0x190], RZ ;  /* 0x0000640004047a24 */ /* 0x004fca00078e02ff */
[----:B------:R0:W-:Y:S04]  /*6f80*/  STL [R1+0x84], R4 ;  /* 0x0000840401007387 */ /* 0x0001e80000100800 */
[----:B0-----:R-:W2:Y:S04]  /*6f90*/  LDL.LU R4, [R1+0x8] ;  /* 0x0000080001047983 */ /* 0x001ea80000300800 */
[----:B------:R0:W-:Y:S04]  /*6fa0*/  STL [R1+0x80], R0 ;  /* 0x0000800001007387 */ /* 0x0001e80000100800 */
[----:B0-----:R-:W3:Y:S04]  /*6fb0*/  LDL.LU R0, [R1+0x3ad0] ;  /* 0x003ad00001007983 */ /* 0x001ee80000300800 */
[----:B------:R0:W-:Y:S04]  /*6fc0*/  STL [R1+0x7c], R27 ;  /* 0x00007c1b01007387 */ /* 0x0001e80000100800 */
[----:B0-----:R-:W4:Y:S04]  /*6fd0*/  LDL.LU R27, [R1+0x3acc] ;  /* 0x003acc00011b7983 */ /* 0x001f280000300800 */
[----:B------:R0:W-:Y:S04]  /*6fe0*/  STL [R1+0x78], R8 ;  /* 0x0000780801007387 */ /* 0x0001e80000100800 */
[----:B0-----:R-:W3:Y:S04]  /*6ff0*/  LDL.LU R8, [R1+0x3ac8] ;  /* 0x003ac80001087983 */ /* 0x001ee80000300800 */
[----:B------:R0:W-:Y:S01]  /*7000*/  STL [R1+0x74], R7 ;  /* 0x0000740701007387 */ /* 0x0001e20000100800 */
[----:B------:R-:W-:-:S03]  /*7010*/  IMAD R21, R21, c[0x0][0x190], RZ ;  /* 0x0000640015157a24 */ /* 0x000fc600078e02ff */
        /* <DEDUP_REMOVED lines=53> */
[----:B--2---:R-:W-:-:S03]  /*7370*/  IMAD R4, R4, c[0x0][0x190], RZ ;  /* 0x0000640004047a24 */ /* 0x004fc600078e02ff */
[----:B0-----:R-:W2:Y:S04]  /*7380*/  LDL.LU R10, [R1+0x3a7c] ;  /* 0x003a7c00010a7983 */ /* 0x001ea80000300800 */
[----:B------:R0:W-:Y:S04]  /*7390*/  STL [R1+0x28], R9 ;  /* 0x0000280901007387 */ /* 0x0001e80000100800 */
[----:B0-----:R-:W4:Y:S04]  /*73a0*/  LDL.LU R9, [R1+0x3a78] ;  /* 0x003a780001097983 */ /* 0x001f280000300800 */
        /* <DEDUP_REMOVED lines=11> */
[----:B0-----:R-:W4:Y:S01]  /*7460*/  LDL.LU R4, [R1+0x3a60] ;  /* 0x003a600001047983 */ /* 0x001f220000300800 */
[----:B---3--:R-:W-:-:S02]  /*7470*/  IMAD R11, R11, c[0x0][0x190], RZ ;  /* 0x000064000b0b7a24 */ /* 0x008fc400078e02ff */
[----:B--2---:R-:W-:Y:S02]  /*7480*/  IMAD R10, R10, c[0x0][0x190], RZ ;  /* 0x000064000a0a7a24 */ /* 0x004fe400078e02ff */
[----:B----4-:R-:W-:Y:S02]  /*7490*/  IMAD R28, R28, c[0x0][0x190], RZ ;  /* 0x000064001c1c7a24 */ /* 0x010fe400078e02ff */
[----:B------:R-:W-:Y:S02]  /*74a0*/  IMAD R29, R29, c[0x0][0x190], RZ ;  /* 0x000064001d1d7a24 */ /* 0x000fe400078e02ff */
[----:B------:R-:W-:Y:S02]  /*74b0*/  IMAD R5, R5, c[0x0][0x190], RZ ;  /* 0x0000640005057a24 */ /* 0x000fe400078e02ff */
[----:B------:R-:W-:Y:S02]  /*74c0*/  IMAD R2, R2, c[0x0][0x190], RZ ;  /* 0x0000640002027a24 */ /* 0x000fe400078e02ff */
[----:B------:R-:W-:-:S02]  /*74d0*/  IMAD R3, R3, c[0x0][0x190], RZ ;  /* 0x0000640003037a24 */ /* 0x000fc400078e02ff */
[----:B------:R-:W-:-:S05]  /*74e0*/  IMAD R4, R4, c[0x0][0x190], RZ ;  /* 0x0000640004047a24 */ /* 0x000fca00078e02ff */
[----:B------:R0:W-:Y:S04]  /*74f0*/  STL [R1+0x4], R4 ;  /* 0x0000040401007387 */ /* 0x0001e80000100800 */
[----:B0-----:R-:W2:Y:S04]  /*7500*/  LDL.LU R4, [R1+0x3a5c] ;  /* 0x003a5c0001047983 */ /* 0x001ea80000300800 */
[----:B------:R-:W-:Y:S04]  /*7510*/  STL [R1+0x10], R3 ;  /* 0x0000100301007387 */ /* 0x000fe80000100800 */
[----:B------:R0:W-:Y:S04]  /*7520*/  STL [R1], R5 ;  /* 0x0000000501007387 */ /* 0x0001e80000100800 */
[----:B0-----:R-:W2:Y:S04]  /*7530*/  LDL.LU R5, [R1+0x3a58] ;  /* 0x003a580001057983 */ /* 0x001ea80000300800 */
[----:B------:R-:W-:Y:S04]  /*7540*/  STL [R1+0xc], R2 ;  /* 0x00000c0201007387 */ /* 0x000fe80000100800 */
[----:B------:R0:W-:Y:S04]  /*7550*/  STL [R1+0x39e8], R2 ;  /* 0x0039e80201007387 */ /* 0x0001e80000100800 */
[----:B0-----:R-:W3:Y:S04]  /*7560*/  LDL R2, [R1+0x84] ;  /* 0x0000840001027983 */ /* 0x001ee80000100800 */
[----:B------:R0:W-:Y:S04]  /*7570*/  STL [R1+0x39ec], R3 ;  /* 0x0039ec0301007387 */ /* 0x0001e80000100800 */
[----:B0-----:R-:W4:Y:S04]  /*7580*/  LDL R3, [R1+0x88] ;  /* 0x0000880001037983 */ /* 0x001f280000100800 */
[----:B------:R0:W-:Y:S04]  /*7590*/  STL.64 [R1+0x39f0], R28 ;  /* 0x0039f01c01007387 */ /* 0x0001e80000100a00 */
[----:B0-----:R-:W2:Y:S04]  /*75a0*/  LDL R28, [R1+0x90] ;  /* 0x00009000011c7983 */ /* 0x001ea80000100800 */
[----:B------:R-:W2:Y:S04]  /*75b0*/  LDL R29, [R1+0x8c] ;  /* 0x00008c00011d7983 */ /* 0x000ea80000100800 */
[----:B------:R0:W-:Y:S04]  /*75c0*/  STL.64 [R1+0x39f8], R10 ;  /* 0x0039f80a01007387 */ /* 0x0001e80000100a00 */
[----:B0-----:R-:W2:Y:S04]  /*75d0*/  LDL R10, [R1+0x98] ;  /* 0x00009800010a7983 */ /* 0x001ea80000100800 */
[----:B------:R-:W3:Y:S01]  /*75e0*/  LDL R11, [R1+0x94] ;  /* 0x00009400010b7983 */ /* 0x000ee20000100800 */
[----:B------:R-:W-:-:S02]  /*75f0*/  IMAD R12, R12, c[0x0][0x190], RZ ;  /* 0x000064000c0c7a24 */ /* 0x000fc400078e02ff */
[----:B------:R-:W-:Y:S02]  /*7600*/  IMAD R13, R13, c[0x0][0x190], RZ ;  /* 0x000064000d0d7a24 */ /* 0x000fe400078e02ff */
[----:B------:R-:W-:Y:S02]  /*7610*/  IMAD R14, R14, c[0x0][0x190], RZ ;  /* 0x000064000e0e7a24 */ /* 0x000fe400078e02ff */
[----:B------:R-:W-:Y:S02]  /*7620*/  IMAD R15, R15, c[0x0][0x190], RZ ;  /* 0x000064000f0f7a24 */ /* 0x000fe400078e02ff */
[----:B------:R-:W-:Y:S02]  /*7630*/  IMAD R16, R16, c[0x0][0x190], RZ ;  /* 0x0000640010107a24 */ /* 0x000fe400078e02ff */
[----:B------:R-:W-:Y:S02]  /*7640*/  IMAD R17, R17, c[0x0][0x190], RZ ;  /* 0x0000640011117a24 */ /* 0x000fe400078e02ff */
[----:B------:R-:W-:-:S02]  /*7650*/  IMAD R18, R18, c[0x0][0x190], RZ ;  /* 0x0000640012127a24 */ /* 0x000fc400078e02ff */
[----:B------:R-:W-:Y:S01]  /*7660*/  IMAD R19, R19, c[0x0][0x190], RZ ;  /* 0x0000640013137a24 */ /* 0x000fe200078e02ff */
[----:B------:R0:W-:Y:S01]  /*7670*/  STL.64 [R1+0x3a00], R12 ;  /* 0x003a000c01007387 */ /* 0x0001e20000100a00 */
[----:B------:R-:W-:Y:S02]  /*7680*/  IMAD R20, R20, c[0x0][0x190], RZ ;  /* 0x0000640014147a24 */ /* 0x000fe400078e02ff */
[----:B------:R-:W-:Y:S01]  /*7690*/  IMAD R21, R21, c[0x0][0x190], RZ ;  /* 0x0000640015157a24 */ /* 0x000fe200078e02ff */
[----:B------:R-:W-:Y:S01]  /*76a0*/  STL.64 [R1+0x3a08], R14 ;  /* 0x003a080e01007387 */ /* 0x000fe20000100a00 */
[----:B------:R-:W-:Y:S02]  /*76b0*/  IMAD R22, R22, c[0x0][0x190], RZ ;  /* 0x0000640016167a24 */ /* 0x000fe400078e02ff */
[----:B------:R-:W-:Y:S01]  /*76c0*/  IMAD R23, R23, c[0x0][0x190], RZ ;  /* 0x0000640017177a24 */ /* 0x000fe200078e02ff */
[----:B------:R-:W-:Y:S01]  /*76d0*/  STL.64 [R1+0x3a10], R16 ;  /* 0x003a101001007387 */ /* 0x000fe20000100a00 */
[----:B------:R-:W-:-:S02]  /*76e0*/  IMAD R24, R24, c[0x0][0x190], RZ ;  /* 0x0000640018187a24 */ /* 0x000fc400078e02ff */
[----:B------:R-:W-:Y:S01]  /*76f0*/  IMAD R25, R25, c[0x0][0x190], RZ ;  /* 0x0000640019197a24 */ /* 0x000fe200078e02ff */
[----:B------:R-:W-:Y:S01]  /*7700*/  STL.64 [R1+0x3a18], R18 ;  /* 0x003a181201007387 */ /* 0x000fe20000100a00 */
[----:B0-----:R-:W-:Y:S02]  /*7710*/  IMAD R12, R6, c[0x0][0x190], RZ ;  /* 0x00006400060c7a24 */ /* 0x001fe400078e02ff */
[----:B------:R-:W-:Y:S01]  /*7720*/  IMAD R9, R9, c[0x0][0x190], RZ ;  /* 0x0000640009097a24 */ /* 0x000fe200078e02ff */
[----:B------:R-:W-:Y:S01]  /*7730*/  STL.64 [R1+0x3a20], R20 ;  /* 0x003a201401007387 */ /* 0x000fe20000100a00 */
[----:B------:R-:W-:Y:S02]  /*7740*/  IMAD R7, R7, c[0x0][0x190], RZ ;  /* 0x0000640007077a24 */ /* 0x000fe400078e02ff */
[----:B------:R-:W-:Y:S01]  /*7750*/  IMAD R6, R8, c[0x0][0x190], RZ ;  /* 0x0000640008067a24 */ /* 0x000fe200078e02ff */
[----:B------:R-:W-:Y:S04]  /*7760*/  STL.64 [R1+0x3a28], R22 ;  /* 0x003a281601007387 */ /* 0x000fe80000100a00 */
[----:B------:R-:W-:Y:S01]  /*7770*/  STL.64 [R1+0x3a30], R24 ;  /* 0x003a301801007387 */ /* 0x000fe20000100a00 */
[----:B------:R-:W-:-:S03]  /*7780*/  IMAD R26, R26, c[0x0][0x190], RZ ;  /* 0x000064001a1a7a24 */ /* 0x000fc600078e02ff */
[----:B------:R-:W-:Y:S01]  /*7790*/  STL [R1+0x340], R12 ;  /* 0x0003400c01007387 */ /* 0x000fe20000100800 */
[----:B------:R-:W-:-:S03]  /*77a0*/  IMAD R27, R27, c[0x0][0x190], RZ ;  /* 0x000064001b1b7a24 */ /* 0x000fc600078e02ff */
[----:B------:R-:W-:Y:S04]  /*77b0*/  STL [R1+0x3a54], R9 ;  /* 0x003a540901007387 */ /* 0x000fe80000100800 */
[----:B------:R-:W-:Y:S04]  /*77c0*/  STL [R1+0x344], R7 ;  /* 0x0003440701007387 */ /* 0x000fe80000100800 */
[----:B------:R2:W-:Y:S04]  /*77d0*/  STL [R1+0x348], R6 ;  /* 0x0003480601007387 */ /* 0x0005e80000100800 */
[----:B------:R-:W-:Y:S01]  /*77e0*/  STL.64 [R1+0x3a38], R26 ;  /* 0x003a381a01007387 */ /* 0x000fe20000100a00 */
[----:B--2---:R-:W-:-:S04]  /*77f0*/  IMAD.WIDE R6, R10, 0x2, R4 ;  /* 0x000000020a067825 */ /* 0x004fc800078e0204 */
[--C-:B---3--:R-:W-:Y:S01]  /*7800*/  IMAD.WIDE R8, R11, 0x2, R4.reuse ;  /* 0x000000020b087825 */ /* 0x108fe200078e0204 */
[----:B------:R0:W-:Y:S03]  /*7810*/  STL.64 [R1+0x338], R6 ;  /* 0x0003380601007387 */ /* 0x0001e60000100a00 */
[--C-:B------:R-:W-:Y:S01]  /*7820*/  IMAD.WIDE R10, R28, 0x2, R4.reuse ;  /* 0x000000021c0a7825 */ /* 0x100fe200078e0204 */
[----:B------:R4:W-:Y:S04]  /*7830*/  STL.64 [R1+0x330], R8 ;  /* 0x0003300801007387 */ /* 0x0009e80000100a00 */
[----:B------:R-:W-:Y:S01]  /*7840*/  STL.64 [R1+0x328], R10 ;  /* 0x0003280a01007387 */ /* 0x000fe20000100a00 */
[----:B0-----:R-:W-:-:S04]  /*7850*/  IMAD.WIDE R6, R29, 0x2, R4 ;  /* 0x000000021d067825 */ /* 0x001fc800078e0204 */
[--C-:B----4-:R-:W-:Y:S01]  /*7860*/  IMAD.WIDE R8, R3, 0x2, R4.reuse ;  /* 0x0000000203087825 */ /* 0x110fe200078e0204 */
[----:B------:R0:W-:Y:S03]  /*7870*/  STL.64 [R1+0x320], R6 ;  /* 0x0003200601007387 */ /* 0x0001e60000100a00 */
[--C-:B------:R-:W-:Y:S01]  /*7880*/  IMAD.WIDE R2, R2, 0x2, R4.reuse ;  /* 0x0000000202027825 */ /* 0x100fe200078e0204 */
[----:B0-----:R-:W2:Y:S04]  /*7890*/  LDL R7, [R1+0x80] ;  /* 0x0000800001077983 */ /* 0x001ea80000100800 */
[----:B------:R-:W-:Y:S04]  /*78a0*/  STL.64 [R1+0x318], R8 ;  /* 0x0003180801007387 */ /* 0x000fe80000100a00 */
[----:B------:R-:W3:Y:S04]  /*78b0*/  LDL R6, [R1+0x7c] ;  /* 0x00007c0001067983 */ /* 0x000ee80000100800 */
[----:B------:R-:W-:Y:S04]  /*78c0*/  STL.64 [R1+0x310], R2 ;  /* 0x0003100201007387 */ /* 0x000fe80000100a00 */
[----:B------:R-:W4:Y:S04]  /*78d0*/  LDL R27, [R1+0x64] ;  /* 0x00006400011b7983 */ /* 0x000f280000100800 */
[----:B------:R-:W2:Y:S04]  /*78e0*/  LDL R26, [R1+0x68] ;  /* 0x00006800011a7983 */ /* 0x000ea80000100800 */
[----:B----4-:R0:W-:Y:S04]  /*78f0*/  STL [R1+0x3a40], R27 ;  /* 0x003a401b01007387 */ /* 0x0101e80000100800 */
[----:B0-----:R-:W4:Y:S04]  /*7900*/  LDL R27, [R1+0x6c] ;  /* 0x00006c00011b7983 */ /* 0x001f280000100800 */
[----:B--2---:R0:W-:Y:S04]  /*7910*/  STL [R1+0x3a44], R26 ;  /* 0x003a441a01007387 */ /* 0x0041e80000100800 */
[----:B0-----:R-:W2:Y:S04]  /*7920*/  LDL R26, [R1+0x70] ;  /* 0x00007000011a7983 */ /* 0x001ea80000100800 */
[----:B----4-:R0:W-:Y:S04]  /*7930*/  STL [R1+0x3a48], R27 ;  /* 0x003a481b01007387 */ /* 0x0101e80000100800 */
[----:B0-----:R-:W4:Y:S04]  /*7940*/  LDL R27, [R1+0x74] ;  /* 0x00007400011b7983 */ /* 0x001f280000100800 */
[----:B--2---:R0:W-:Y:S04]  /*7950*/  STL [R1+0x3a4c], R26 ;  /* 0x003a4c1a01007387 */ /* 0x0041e80000100800 */
[----:B0-----:R-:W2:Y:S01]  /*7960*/  LDL R26, [R1+0x78] ;  /* 0x00007800011a7983 */ /* 0x001ea20000100800 */
[----:B------:R-:W-:-:S04]  /*7970*/  IMAD.WIDE R8, R7, 0x2, R4 ;  /* 0x0000000207087825 */ /* 0x000fc800078e0204 */
[--C-:B---3--:R-:W-:Y:S01]  /*7980*/  IMAD.WIDE R6, R6, 0x2, R4.reuse ;  /* 0x0000000206067825 */ /* 0x108fe200078e0204 */
[----:B----4-:R2:W-:Y:S04]  /*7990*/  STL [R1+0x3a50], R27 ;  /* 0x003a501b01007387 */ /* 0x0105e80000100800 */
[----:B------:R-:W3:Y:S04]  /*79a0*/  LDL R24, [R1+0x60] ;  /* 0x0000600001187983 */ /* 0x000ee80000100800 */
[----:B------:R-:W4:Y:S04]  /*79b0*/  LDL R25, [R1+0x5c] ;  /* 0x00005c0001197983 */ /* 0x000f280000100800 */
[----:B------:R-:W3:Y:S01]  /*79c0*/  LDL R22, [R1+0x58] ;  /* 0x0000580001167983 */ /* 0x000ee20000100800 */
[----:B--2---:R-:W-:-:S03]  /*79d0*/  IMAD.WIDE R26, R26, 0x2, R4 ;  /* 0x000000021a1a7825 */ /* 0x004fc600078e0204 */
[----:B------:R-:W2:Y:S04]  /*79e0*/  LDL R23, [R1+0x54] ;  /* 0x0000540001177983 */ /* 0x000ea80000100800 */
        /* <DEDUP_REMOVED lines=16> */
[----:B------:R0:W-:Y:S04]  /*7af0*/  STL.64 [R1+0x308], R8 ;  /* 0x0003080801007387 */ /* 0x0001e80000100a00 */
[----:B0-----:R-:W2:Y:S04]  /*7b00*/  LDL.LU R9, [R1+0x3a54] ;  /* 0x003a540001097983 */ /* 0x001ea80000300800 */
[----:B------:R-:W2:Y:S04]  /*7b10*/  LDL.LU R8, [R1+0x8] ;  /* 0x0000080001087983 */ /* 0x000ea80000300800 */
[----:B------:R0:W-:Y:S04]  /*7b20*/  STL.64 [R1+0x300], R6 ;  /* 0x0003000601007387 */ /* 0x0001e80000100a00 */
[----:B0-----:R-:W2:Y:S04]  /*7b30*/  LDL.LU R7, [R1+0x4] ;  /* 0x0000040001077983 */ /* 0x001ea80000300800 */
[----:B------:R-:W2:Y:S04]  /*7b40*/  LDL.LU R6, [R1] ;  /* 0x0000000001067983 */ /* 0x000ea80000300800 */
[----:B------:R0:W-:Y:S04]  /*7b50*/  STL.64 [R1+0x2f8], R26 ;  /* 0x0002f81a01007387 */ /* 0x0001e80000100a00 */
[----:B0-----:R-:W2:Y:S02]  /*7b60*/  LDL.LU R27, [R1+0x3a50] ;  /* 0x003a5000011b7983 */ /* 0x001ea40000300800 */
[----:B--2---:R-:W-:-:S05]  /*7b70*/  IMAD.WIDE R26, R27, 0x2, R4 ;  /* 0x000000021b1a7825 */ /* 0x004fca00078e0204 */
        /* <DEDUP_REMOVED lines=12> */
[----:B------:R3:W-:Y:S02]  /*7c40*/  STL.64 [R1+0x2d0], R26 ;  /* 0x0002d01a01007387 */ /* 0x0007e40000100a00 */
[----:B---3--:R-:W-:-:S04]  /*7c50*/  IMAD.WIDE R26, R24, 0x2, R4 ;  /* 0x00000002181a7825 */ /* 0x008fc800078e0204 */
[--C-:B----4-:R-:W-:Y:S01]  /*7c60*/  IMAD.WIDE R24, R25, 0x2, R4.reuse ;  /* 0x0000000219187825 */ /* 0x110fe200078e0204 */
[----:B------:R0:W-:Y:S04]  /*7c70*/  STL.64 [R1+0x2c8], R26 ;  /* 0x0002c81a01007387 */ /* 0x0001e80000100a00 */
[----:B0-----:R-:W2:Y:S04]  /*7c80*/  LDL.LU.64 R26, [R1+0x3a38] ;  /* 0x003a3800011a7983 */ /* 0x001ea80000300a00 */
[----:B------:R0:W-:Y:S02]  /*7c90*/  STL.64 [R1+0x2c0], R24 ;  /* 0x0002c01801007387 */ /* 0x0001e40000100a00 */
[----:B0-----:R-:W-:-:S04]  /*7ca0*/  IMAD.WIDE R24, R22, 0x2, R4 ;  /* 0x0000000216187825 */ /* 0x001fc800078e0204 */
[--C-:B------:R-:W-:Y:S01]  /*7cb0*/  IMAD.WIDE R22, R23, 0x2, R4.reuse ;  /* 0x0000000217167825 */ /* 0x100fe200078e0204 */
[----:B------:R0:W-:Y:S04]  /*7cc0*/  STL.64 [R1+0x2b8], R24 ;  /* 0x0002b81801007387 */ /* 0x0001e80000100a00 */
[----:B0-----:R-:W3:Y:S04]  /*7cd0*/  LDL.LU.64 R24, [R1+0x3a30] ;  /* 0x003a300001187983 */ /* 0x001ee80000300a00 */
[----:B------:R0:W-:Y:S02]  /*7ce0*/  STL.64 [R1+0x2b0], R22 ;  /* 0x0002b01601007387 */ /* 0x0001e40000100a00 */
[----:B0-----:R-:W-:-:S04]  /*7cf0*/  IMAD.WIDE R22, R20, 0x2, R4 ;  /* 0x0000000214167825 */ /* 0x001fc800078e0204 */
[--C-:B------:R-:W-:Y:S01]  /*7d00*/  IMAD.WIDE R20, R21, 0x2, R4.reuse ;  /* 0x0000000215147825 */ /* 0x100fe200078e0204 */
[----:B------:R0:W-:Y:S04]  /*7d10*/  STL.64 [R1+0x2a8], R22 ;  /* 0x0002a81601007387 */ /* 0x0001e80000100a00 */
[----:B0-----:R-:W4:Y:S04]  /*7d20*/  LDL.LU.64 R22, [R1+0x3a28] ;  /* 0x003a280001167983 */ /* 0x001f280000300a00 */
[----:B------:R0:W-:Y:S02]  /*7d30*/  STL.64 [R1+0x2a0], R20 ;  /* 0x0002a01401007387 */ /* 0x0001e40000100a00 */
[----:B0-----:R-:W-:-:S04]  /*7d40*/  IMAD.WIDE R20, R18, 0x2, R4 ;  /* 0x0000000212147825 */ /* 0x001fc800078e0204 */
[--C-:B------:R-:W-:Y:S01]  /*7d50*/  IMAD.WIDE R18, R19, 0x2, R4.reuse ;  /* 0x0000000213127825 */ /* 0x100fe200078e0204 */
[----:B------:R0:W-:Y:S04]  /*7d60*/  STL.64 [R1+0x298], R20 ;  /* 0x0002981401007387 */ /* 0x0001e80000100a00 */
[----:B0-----:R-:W2:Y:S04]  /*7d70*/  LDL.LU.64 R20, [R1+0x3a20] ;  /* 0x003a200001147983 */ /* 0x001ea80000300a00 */
        /* <DEDUP_REMOVED lines=30> */
[----:B------:R0:W-:Y:S04]  /*7f60*/  STL.64 [R1+0x230], R2 ;  /* 0x0002300201007387 */ /* 0x0001e80000100a00 */
[----:B0-----:R-:W2:Y:S02]  /*7f70*/  LDL.LU R3, [R1+0x39ec] ;  /* 0x0039ec0001037983 */ /* 0x001ea40000300800 */
[----:B--2---:R-:W-:-:S05]  /*7f80*/  IMAD.WIDE R2, R3, 0x2, R4 ;  /* 0x0000000203027825 */ /* 0x004fca00078e0204 */
[----:B------:R0:W-:Y:S04]  /*7f90*/  STL.64 [R1+0x228], R2 ;  /* 0x0002280201007387 */ /* 0x0001e80000100a00 */
[----:B0-----:R-:W2:Y:S02]  /*7fa0*/  LDL.LU R2, [R1+0x39e8] ;  /* 0x0039e80001027983 */ /* 0x001ea40000300800 */
[----:B--2---:R-:W-:-:S05]  /*7fb0*/  IMAD.WIDE R2, R2, 0x2, R4 ;  /* 0x0000000202027825 */ /* 0x004fca00078e0204 */
[----:B------:R0:W-:Y:S02]  /*7fc0*/  STL.64 [R1+0x220], R2 ;  /* 0x0002200201007387 */ /* 0x0001e40000100a00 */
[----:B0-----:R-:W-:-:S05]  /*7fd0*/  IMAD.WIDE R2, R8, 0x2, R4 ;  /* 0x0000000208027825 */ /* 0x001fca00078e0204 */
[----:B------:R0:W-:Y:S02]  /*7fe0*/  STL.64 [R1+0x218], R2 ;  /* 0x0002180201007387 */ /* 0x0001e40000100a00 */
[----:B0-----:R-:W-:-:S05]  /*7ff0*/  IMAD.WIDE R2, R7, 0x2, R4 ;  /* 0x0000000207027825 */ /* 0x001fca00078e0204 */
[----:B------:R0:W-:Y:S02]  /*8000*/  STL.64 [R1+0x210], R2 ;  /* 0x0002100201007387 */ /* 0x0001e40000100a00 */
[----:B0-----:R-:W-:-:S05]  /*8010*/  IMAD.WIDE R2, R6, 0x2, R4 ;  /* 0x0000000206027825 */ /* 0x001fca00078e0204 */
[----:B------:R0:W-:Y:S04]  /*8020*/  STL.64 [R1+0x208], R2 ;  /* 0x0002080201007387 */ /* 0x0001e80000100a00 */
[----:B0-----:R-:W2:Y:S04]  /*8030*/  LDL.LU.64 R2, [R1+0x39e0] ;  /* 0x0039e00001027983 */ /* 0x001ea80000300a00 */
[----:B------:R0:W-:Y:S02]  /*8040*/  STL.64 [R1+0x3968], R6 ;  /* 0x0039680601007387 */ /* 0x0001e40000100a00 */
[----:B0-----:R-:W-:-:S05]  /*8050*/  IMAD.WIDE R6, R29, 0x2, R4 ;  /* 0x000000021d067825 */ /* 0x001fca00078e0204 */
[----:B------:R0:W-:Y:S04]  /*8060*/  STL.64 [R1+0x200], R6 ;  /* 0x0002000601007387 */ /* 0x0001e80000100a00 */
[----:B------:R1:W-:Y:S01]  /*8070*/  STL.64 [R1+0x3970], R28 ;  /* 0x0039701c01007387 */ /* 0x0003e20000100a00 */
[----:B0-----:R-:W-:-:S05]  /*8080*/  IMAD.WIDE R6, R28, 0x2, R4 ;  /* 0x000000021c067825 */ /* 0x001fca00078e0204 */
[----:B------:R0:W-:Y:S01]  /*8090*/  STL.64 [R1+0x1f8], R6 ;  /* 0x0001f80601007387 */ /* 0x0001e20000100a00 */
[----:B-1----:R-:W-:-:S03]  /*80a0*/  IMAD.WIDE R28, R10, 0x2, R4 ;  /* 0x000000020a1c7825 */ /* 0x002fc600078e0204 */
[----:B------:R1:W-:Y:S01]  /*80b0*/  STL.64 [R1+0x3978], R8 ;  /* 0x0039780801007387 */ /* 0x0003e20000100a00 */
[----:B0-----:R-:W-:-:S05]  /*80c0*/  IMAD.WIDE R6, R9, 0x2, R4 ;  /* 0x0000000209067825 */ /* 0x001fca00078e0204 */
[----:B------:R0:W-:Y:S04]  /*80d0*/  STL.64 [R1+0x1f0], R6 ;  /* 0x0001f00601007387 */ /* 0x0001e80000100a00 */
[----:B-1----:R-:W2:Y:S04]  /*80e0*/  LDL R8, [R1+0x348] ;  /* 0x0003480001087983 */ /* 0x002ea80000100800 */
[----:B------:R1:W-:Y:S01]  /*80f0*/  STL.64 [R1+0x1e8], R28 ;  /* 0x0001e81c01007387 */ /* 0x0003e20000100a00 */
[----:B0-----:R-:W-:-:S03]  /*8100*/  IMAD.WIDE R6, R11, 0x2, R4 ;  /* 0x000000020b067825 */ /* 0x001fc600078e0204 */
[----:B------:R0:W-:Y:S04]  /*8110*/  STL.64 [R1+0x3980], R10 ;  /* 0x0039800a01007387 */ /* 0x0001e80000100a00 */
[----:B------:R3:W-:Y:S01]  /*8120*/  STL.64 [R1+0x1e0], R6 ;  /* 0x0001e00601007387 */ /* 0x0007e20000100a00 */
[----:B-1----:R-:W-:-:S03]  /*8130*/  IMAD.WIDE R28, R12, 0x2, R4 ;  /* 0x000000020c1c7825 */ /* 0x002fc600078e0204 */
[----:B0-----:R-:W2:Y:S04]  /*8140*/  LDL R10, [R1+0x340] ;  /* 0x00034000010a7983 */ /* 0x001ea80000100800 */
[----:B------:R-:W2:Y:S01]  /*8150*/  LDL R11, [R1+0x344] ;  /* 0x00034400010b7983 */ /* 0x000ea20000100800 */
[----:B---3--:R-:W-:-:S03]  /*8160*/  IMAD.WIDE R6, R13, 0x2, R4 ;  /* 0x000000020d067825 */ /* 0x008fc600078e0204 */
[----:B------:R-:W3:Y:S04]  /*8170*/  LDL.LU R9, [R1+0x98] ;  /* 0x0000980001097983 */ /* 0x000ee80000300800 */
[----:B------:R0:W-:Y:S04]  /*8180*/  STL.64 [R1+0x1d8], R28 ;  /* 0x0001d81c01007387 */ /* 0x0001e80000100a00 */
[----:B0-----:R-:W3:Y:S04]  /*8190*/  LDL.LU R28, [R1+0x94] ;  /* 0x00009400011c7983 */ /* 0x001ee80000300800 */
[----:B------:R0:W-:Y:S04]  /*81a0*/  STL.64 [R1+0x1d0], R6 ;  /* 0x0001d00601007387 */ /* 0x0001e80000100a00 */
[----:B------:R-:W3:Y:S04]  /*81b0*/  LDL.LU R29, [R1+0x90] ;  /* 0x00009000011d7983 */ /* 0x000ee80000300800 */
[----:B0-----:R-:W3:Y:S04]  /*81c0*/  LDL.LU R6, [R1+0x8c] ;  /* 0x00008c0001067983 */ /* 0x001ee80000300800 */
[----:B------:R-:W3:Y:S04]  /*81d0*/  LDL.LU R7, [R1+0x88] ;  /* 0x0000880001077983 */ /* 0x000ee80000300800 */
[----:B------:R0:W-:Y:S02]  /*81e0*/  STL.64 [R1+0x3988], R12 ;  /* 0x0039880c01007387 */ /* 0x0001e40000100a00 */
[----:B0-----:R-:W-:-:S05]  /*81f0*/  IMAD.WIDE R12, R14, 0x2, R4 ;  /* 0x000000020e0c7825 */ /* 0x001fca00078e0204 */
[----:B------:R0:W-:Y:S04]  /*8200*/  STL.64 [R1+0x1c8], R12 ;  /* 0x0001c80c01007387 */ /* 0x0001e80000100a00 */
[----:B------:R1:W-:Y:S01]  /*8210*/  STL.64 [R1+0x3990], R14 ;  /* 0x0039900e01007387 */ /* 0x0003e20000100a00 */
[----:B0-----:R-:W-:-:S05]  /*8220*/  IMAD.WIDE R12, R15, 0x2, R4 ;  /* 0x000000020f0c7825 */ /* 0x001fca00078e0204 */
[----:B------:R0:W-:Y:S01]  /*8230*/  STL.64 [R1+0x1c0], R12 ;  /* 0x0001c00c01007387 */ /* 0x0001e20000100a00 */
[----:B-1----:R-:W-:-:S03]  /*8240*/  IMAD.WIDE R14, R17, 0x2, R4 ;  /* 0x00000002110e7825 */ /* 0x002fc600078e0204 */
[----:B------:R-:W-:Y:S01]  /*8250*/  STL.64 [R1+0x3998], R16 ;  /* 0x0039981001007387 */ /* 0x000fe20000100a00 */
[----:B0-----:R-:W-:-:S05]  /*8260*/  IMAD.WIDE R12, R16, 0x2, R4 ;  /* 0x00000002100c7825 */ /* 0x001fca00078e0204 */
[----:B------:R0:W-:Y:S04]  /*8270*/  STL.64 [R1+0x1b8], R12 ;  /* 0x0001b80c01007387 */ /* 0x0001e80000100a00 */
[----:B------:R1:W-:Y:S04]  /*8280*/  STL.64 [R1+0x1b0], R14 ;  /* 0x0001b00e01007387 */ /* 0x0003e80000100a00 */
[----:B------:R-:W-:Y:S01]  /*8290*/  STL.64 [R1+0x39a0], R18 ;  /* 0x0039a01201007387 */ /* 0x000fe20000100a00 */
[----:B0-----:R-:W-:-:S04]  /*82a0*/  IMAD.WIDE R12, R18, 0x2, R4 ;  /* 0x00000002120c7825 */ /* 0x001fc800078e0204 */
[--C-:B-1----:R-:W-:Y:S01]  /*82b0*/  IMAD.WIDE R14, R19, 0x2, R4.reuse ;  /* 0x00000002130e7825 */ /* 0x102fe200078e0204 */
[----:B------:R0:W-:Y:S04]  /*82c0*/  STL.64 [R1+0x1a8], R12 ;  /* 0x0001a80c01007387 */ /* 0x0001e80000100a00 */
[----:B------:R1:W-:Y:S04]  /*82d0*/  STL.64 [R1+0x1a0], R14 ;  /* 0x0001a00e01007387 */ /* 0x0003e80000100a00 */
[----:B------:R-:W-:Y:S01]  /*82e0*/  STL.64 [R1+0x39a8], R20 ;  /* 0x0039a81401007387 */ /* 0x000fe20000100a00 */
[----:B0-----:R-:W-:-:S04]  /*82f0*/  IMAD.WIDE R12, R20, 0x2, R4 ;  /* 0x00000002140c7825 */ /* 0x001fc800078e0204 */
[--C-:B-1----:R-:W-:Y:S01]  /*8300*/  IMAD.WIDE R14, R21, 0x2, R4.reuse ;  /* 0x00000002150e7825 */ /* 0x102fe200078e0204 */
[----:B------:R0:W-:Y:S04]  /*8310*/  STL.64 [R1+0x198], R12 ;  /* 0x0001980c01007387 */ /* 0x0001e80000100a00 */
[----:B------:R1:W-:Y:S04]  /*8320*/  STL.64 [R1+0x190], R14 ;  /* 0x0001900e01007387 */ /* 0x0003e80000100a00 */
[----:B----4-:R-:W-:Y:S01]  /*8330*/  STL.64 [R1+0x39b0], R22 ;  /* 0x0039b01601007387 */ /* 0x010fe20000100a00 */
[----:B0-----:R-:W-:-:S04]  /*8340*/  IMAD.WIDE R12, R22, 0x2, R4 ;  /* 0x00000002160c7825 */ /* 0x001fc800078e0204 */
[--C-:B-1----:R-:W-:Y:S01]  /*8350*/  IMAD.WIDE R14, R23, 0x2, R4.reuse ;  /* 0x00000002170e7825 */ /* 0x102fe200078e0204 */
[----:B------:R0:W-:Y:S04]  /*8360*/  STL.64 [R1+0x350], R12 ;  /* 0x0003500c01007387 */ /* 0x0001e80000100a00 */
[----:B------:R1:W-:Y:S04]  /*8370*/  STL.64 [R1+0x358], R14 ;  /* 0x0003580e01007387 */ /* 0x0003e80000100a00 */
[----:B------:R-:W-:Y:S01]  /*8380*/  STL.64 [R1+0x39b8], R24 ;  /* 0x0039b81801007387 */ /* 0x000fe20000100a00 */
[----:B0-----:R-:W-:-:S04]  /*8390*/  IMAD.WIDE R12, R24, 0x2, R4 ;  /* 0x00000002180c7825 */ /* 0x001fc800078e0204 */
[--C-:B-1----:R-:W-:Y:S01]  /*83a0*/  IMAD.WIDE R14, R25, 0x2, R4.reuse ;  /* 0x00000002190e7825 */ /* 0x102fe200078e0204 */
[----:B------:R0:W-:Y:S03]  /*83b0*/  STL.64 [R1+0x360], R12 ;  /* 0x0003600c01007387 */ /* 0x0001e60000100a00 */
[----:B------:R-:W-:Y:S01]  /*83c0*/  IMAD R0, R0, c[0x0][0x190], RZ ;  /* 0x0000640000007a24 */ /* 0x000fe200078e02ff */
[----:B------:R-:W-:Y:S01]  /*83d0*/  STL.64 [R1+0x368], R14 ;  /* 0x0003680e01007387 */ /* 0x000fe20000100a00 */
[----:B0-----:R-:W-:-:S05]  /*83e0*/  IMAD.WIDE R12, R26, 0x2, R4 ;  /* 0x000000021a0c7825 */ /* 0x001fca00078e0204 */
[----:B------:R2:W-:Y:S02]  /*83f0*/  STL.64 [R1+0x370], R12 ;  /* 0x0003700c01007387 */ /* 0x0005e40000100a00 */
[----:B--2---:R-:W-:-:S04]  /*8400*/  IMAD.WIDE R12, R8, 0x2, R4 ;  /* 0x00000002080c7825 */ /* 0x004fc800078e0204 */
[----:B------:R-:W-:-:S04]  /*8410*/  IMAD.WIDE R16, R10, 0x2, R4 ;  /* 0x000000020a107825 */ /* 0x000fc800078e0204 */
[--C-:B------:R-:W-:Y:S01]  /*8420*/  IMAD.WIDE R14, R11, 0x2, R4.reuse ;  /* 0x000000020b0e7825 */ /* 0x100fe200078e0204 */
[----:B------:R-:W-:Y:S03]  /*8430*/  STL.64 [R1+0x378], R16 ;  /* 0x0003781001007387 */ /* 0x000fe60000100a00 */
[--C-:B------:R-:W-:Y:S01]  /*8440*/  IMAD.WIDE R10, R27, 0x2, R4.reuse ;  /* 0x000000021b0a7825 */ /* 0x100fe200078e0204 */
[----:B------:R-:W-:Y:S03]  /*8450*/  STL.64 [R1+0x380], R14 ;  /* 0x0003800e01007387 */ /* 0x000fe60000100a00 */
[----:B------:R-:W-:Y:S01]  /*8460*/  IMAD.WIDE R4, R0, 0x2, R4 ;  /* 0x0000000200047825 */ /* 0x000fe200078e0204 */
[----:B------:R-:W-:Y:S03]  /*8470*/  STL.64 [R1+0x39c0], R26 ;  /* 0x0039c01a01007387 */ /* 0x000fe60000100a00 */
[--C-:B---3--:R-:W-:Y:S01]  /*8480*/  IMAD.WIDE R8, R9, 0x2, R2.reuse ;  /* 0x0000000209087825 */ /* 0x108fe200078e0202 */
[----:B------:R-:W-:Y:S04]  /*8490*/  STL.64 [R1+0x388], R12 ;  /* 0x0003880c01007387 */ /* 0x000fe80000100a00 */
[----:B------:R0:W-:Y:S04]  /*84a0*/  STL.64 [R1+0x390], R10 ;  /* 0x0003900a01007387 */ /* 0x0001e80000100a00 */
[----:B------:R1:W-:Y:S04]  /*84b0*/  STL.64 [R1+0x398], R4 ;  /* 0x0003980401007387 */ /* 0x0003e80000100a00 */
[----:B------:R2:W-:Y:S01]  /*84c0*/  STL.64 [R1+0x188], R8 ;  /* 0x0001880801007387 */ /* 0x0005e20000100a00 */
[----:B0-----:R-:W-:-:S04]  /*84d0*/  IMAD.WIDE R10, R28, 0x2, R2 ;  /* 0x000000021c0a7825 */ /* 0x001fc800078e0202 */
[--C-:B-1----:R-:W-:Y:S01]  /*84e0*/  IMAD.WIDE R4, R29, 0x2, R2.reuse ;  /* 0x000000021d047825 */ /* 0x102fe200078e0202 */
[----:B------:R-:W-:Y:S03]  /*84f0*/  STL.64 [R1+0x180], R10 ;  /* 0x0001800a01007387 */ /* 0x000fe60000100a00 */
[--C-:B--2---:R-:W-:Y:S01]  /*8500*/  IMAD.WIDE R8, R6, 0x2, R2.reuse ;  /* 0x0000000206087825 */ /* 0x104fe200078e0202 */
[----:B------:R0:W-:Y:S03]  /*8510*/  STL.64 [R1+0x178], R4 ;  /* 0x0001780401007387 */ /* 0x0001e60000100a00 */
[--C-:B------:R-:W-:Y:S01]  /*8520*/  IMAD.WIDE R6, R7, 0x2, R2.reuse ;  /* 0x0000000207067825 */ /* 0x100fe200078e0202 */
[----:B0-----:R-:W2:Y:S04]  /*8530*/  LDL.LU R4, [R1+0x70] ;  /* 0x0000700001047983 */ /* 0x001ea80000300800 */
[----:B------:R-:W-:Y:S04]  /*8540*/  STL.64 [R1+0x170], R8 ;  /* 0x0001700801007387 */ /* 0x000fe80000100a00 */
[----:B------:R-:W3:Y:S04]  /*8550*/  LDL.LU R26, [R1+0x6c] ;  /* 0x00006c00011a7983 */ /* 0x000ee80000300800 */
[----:B------:R-:W-:Y:S04]  /*8560*/  STL.64 [R1+0x168], R6 ;  /* 0x0001680601007387 */ /* 0x000fe80000100a00 */
[----:B------:R-:W4:Y:S04]  /*8570*/  LDL.LU R27, [R1+0x68] ;  /* 0x00006800011b7983 */ /* 0x000f280000300800 */
[----:B----4-:R0:W-:Y:S04]  /*8580*/  STL [R1+0x39c8], R27 ;  /* 0x0039c81b01007387 */ /* 0x0101e80000100800 */
[----:B0-----:R-:W4:Y:S04]  /*8590*/  LDL.LU R27, [R1+0x74] ;  /* 0x00007400011b7983 */ /* 0x001f280000300800 */
[----:B---3--:R0:W-:Y:S04]  /*85a0*/  STL [R1+0x39cc], R26 ;  /* 0x0039cc1a01007387 */ /* 0x0081e80000100800 */
[----:B0-----:R-:W3:Y:S04]  /*85b0*/  LDL.LU R26, [R1+0x78] ;  /* 0x00007800011a7983 */ /* 0x001ee80000300800 */
[----:B----4-:R0:W-:Y:S04]  /*85c0*/  STL [R1+0x39d0], R27 ;  /* 0x0039d01b01007387 */ /* 0x0101e80000100800 */
[----:B0-----:R-:W4:Y:S04]  /*85d0*/  LDL.LU R27, [R1+0x7c] ;  /* 0x00007c00011b7983 */ /* 0x001f280000300800 */
[----:B---3--:R0:W-:Y:S04]  /*85e0*/  STL [R1+0x39d4], R26 ;  /* 0x0039d41a01007387 */ /* 0x0081e80000100800 */
[----:B0-----:R-:W3:Y:S04]  /*85f0*/  LDL.LU R26, [R1+0x80] ;  /* 0x00008000011a7983 */ /* 0x001ee80000300800 */
[----:B----4-:R0:W-:Y:S04]  /*8600*/  STL [R1+0x39d8], R27 ;  /* 0x0039d81b01007387 */ /* 0x0101e80000100800 */
[----:B0-----:R-:W4:Y:S04]  /*8610*/  LDL.LU R27, [R1+0x84] ;  /* 0x00008400011b7983 */ /* 0x001f280000300800 */
[----:B---3--:R4:W-:Y:S04]  /*8620*/  STL [R1+0x39dc], R26 ;  /* 0x0039dc1a01007387 */ /* 0x0089e80000100800 */
[----:B------:R-:W3:Y:S04]  /*8630*/  LDL.LU R24, [R1+0x64] ;  /* 0x0000640001187983 */ /* 0x000ee80000300800 */
[----:B------:R-:W2:Y:S04]  /*8640*/  LDL.LU R25, [R1+0x60] ;  /* 0x0000600001197983 */ /* 0x000ea80000300800 */
        /* <DEDUP_REMOVED lines=20> */
[----:B------:R-:W2:Y:S01]  /*8790*/  LDL.LU R5, [R1+0xc] ;  /* 0x00000c0001057983 */ /* 0x000ea20000300800 */
[----:B----4-:R-:W-:-:S05]  /*87a0*/  IMAD.WIDE R26, R27, 0x2, R2 ;  /* 0x000000021b1a7825 */ /* 0x010fca00078e0202 */
[----:B------:R0:W-:Y:S04]  /*87b0*/  STL.64 [R1+0x160], R26 ;  /* 0x0001601a01007387 */ /* 0x0001e80000100a00 */
[----:B0-----:R-:W4:Y:S02]  /*87c0*/  LDL.LU R26, [R1+0x39dc] ;  /* 0x0039dc00011a7983 */ /* 0x001f240000300800 */
        /* <DEDUP_REMOVED lines=10> */
[----:B------:R2:W-:Y:S02]  /*8870*/  STL.64 [R1+0x140], R26 ;  /* 0x0001401a01007387 */ /* 0x0005e40000100a00 */
        /* <DEDUP_REMOVED lines=9> */
[--C-:B------:R-:W-:Y:S01]  /*8910*/  IMAD.WIDE R24, R25, 0x2, R2.reuse ;  /* 0x0000000219187825 */ /* 0x100fe200078e0202 */
        /* <DEDUP_REMOVED lines=52> */
[----:B------:R0:W-:Y:S04]  /*8c60*/  STL.64 [R1+0x78], R6 ;  /* 0x0000780601007387 */ /* 0x0001e80000100a00 */
[----:B0-----:R-:W3:Y:S01]  /*8c70*/  LDL.LU.64 R6, [R1+0x3968] ;  /* 0x0039680001067983 */ /* 0x001ee20000300a00 */
[----:B------:R-:W-:-:S05]  /*8c80*/  IMAD.WIDE R4, R5, 0x2, R2 ;  /* 0x0000000205047825 */ /* 0x000fca00078e0202 */
[----:B------:R2:W-:Y:S02]  /*8c90*/  STL.64 [R1+0x70], R4 ;  /* 0x0000700401007387 */ /* 0x0005e40000100a00 */
[----:B--2---:R-:W-:-:S05]  /*8ca0*/  IMAD.WIDE R4, R8, 0x2, R2 ;  /* 0x0000000208047825 */ /* 0x004fca00078e0202 */
[----:B------:R3:W-:Y:S01]  /*8cb0*/  STL.64 [R1+0x68], R4 ;  /* 0x0000680401007387 */ /* 0x0007e20000100a00 */
[----:B------:R-:W-:-:S04]  /*8cc0*/  IMAD.WIDE R8, R9, 0x2, R2 ;  /* 0x0000000209087825 */ /* 0x000fc800078e0202 */
[----:B---3--:R-:W-:-:S05]  /*8cd0*/  IMAD.WIDE R4, R7, 0x2, R2 ;  /* 0x0000000207047825 */ /* 0x008fca00078e0202 */
[----:B------:R0:W-:Y:S02]  /*8ce0*/  STL.64 [R1+0x60], R4 ;  /* 0x0000600401007387 */ /* 0x0001e40000100a00 */
[----:B0-----:R-:W-:-:S04]  /*8cf0*/  IMAD.WIDE R4, R6, 0x2, R2 ;  /* 0x0000000206047825 */ /* 0x001fc800078e0202 */
[--C-:B------:R-:W-:Y:S01]  /*8d00*/  IMAD.WIDE R6, R29, 0x2, R2.reuse ;  /* 0x000000021d067825 */ /* 0x100fe200078e0202 */
[----:B------:R0:W-:Y:S04]  /*8d10*/  STL.64 [R1+0x58], R4 ;  /* 0x0000580401007387 */ /* 0x0001e80000100a00 */
[----:B------:R1:W-:Y:S01]  /*8d20*/  STL.64 [R1+0x50], R6 ;  /* 0x0000500601007387 */ /* 0x0003e20000100a00 */
[----:B0-----:R-:W-:-:S04]  /*8d30*/  IMAD.WIDE R4, R28, 0x2, R2 ;  /* 0x000000021c047825 */ /* 0x001fc800078e0202 */
[--C-:B-1----:R-:W-:Y:S01]  /*8d40*/  IMAD.WIDE R6, R10, 0x2, R2.reuse ;  /* 0x000000020a067825 */ /* 0x102fe200078e0202 */
[----:B------:R0:W-:Y:S04]  /*8d50*/  STL.64 [R1+0x48], R4 ;  /* 0x0000480401007387 */ /* 0x0001e80000100a00 */
[----:B------:R1:W-:Y:S04]  /*8d60*/  STL.64 [R1+0x40], R8 ;  /* 0x0000400801007387 */ /* 0x0003e80000100a00 */
[----:B------:R2:W-:Y:S01]  /*8d70*/  STL.64 [R1+0x38], R6 ;  /* 0x0000380601007387 */ /* 0x0005e20000100a00 */
[----:B0-----:R-:W-:-:S04]  /*8d80*/  IMAD.WIDE R4, R11, 0x2, R2 ;  /* 0x000000020b047825 */ /* 0x001fc800078e0202 */
[--C-:B-1----:R-:W-:Y:S01]  /*8d90*/  IMAD.WIDE R8, R12, 0x2, R2.reuse ;  /* 0x000000020c087825 */ /* 0x102fe200078e0202 */
[----:B------:R0:W-:Y:S03]  /*8da0*/  STL.64 [R1+0x30], R4 ;  /* 0x0000300401007387 */ /* 0x0001e60000100a00 */
[--C-:B--2---:R-:W-:Y:S01]  /*8db0*/  IMAD.WIDE R6, R13, 0x2, R2.reuse ;  /* 0x000000020d067825 */ /* 0x104fe200078e0202 */
[----:B------:R1:W-:Y:S04]  /*8dc0*/  STL.64 [R1+0x28], R8 ;  /* 0x0000280801007387 */ /* 0x0003e80000100a00 */
[----:B------:R2:W-:Y:S01]  /*8dd0*/  STL.64 [R1+0x20], R6 ;  /* 0x0000200601007387 */ /* 0x0005e20000100a00 */
[----:B0-----:R-:W-:-:S04]  /*8de0*/  IMAD.WIDE R4, R14, 0x2, R2 ;  /* 0x000000020e047825 */ /* 0x001fc800078e0202 */
[--C-:B-1----:R-:W-:Y:S01]  /*8df0*/  IMAD.WIDE R8, R15, 0x2, R2.reuse ;  /* 0x000000020f087825 */ /* 0x102fe200078e0202 */
[----:B------:R0:W-:Y:S03]  /*8e00*/  STL.64 [R1+0x18], R4 ;  /* 0x0000180401007387 */ /* 0x0001e60000100a00 */
[--C-:B--2---:R-:W-:Y:S01]  /*8e10*/  IMAD.WIDE R6, R16, 0x2, R2.reuse ;  /* 0x0000000210067825 */ /* 0x104fe200078e0202 */
[----:B------:R-:W-:Y:S03]  /*8e20*/  STL.64 [R1+0x10], R8 ;  /* 0x0000100801007387 */ /* 0x000fe60000100a00 */
[--C-:B------:R-:W-:Y:S01]  /*8e30*/  IMAD.WIDE R28, R18, 0x2, R2.reuse ;  /* 0x00000002121c7825 */ /* 0x100fe200078e0202 */
[----:B------:R-:W-:Y:S03]  /*8e40*/  STL.64 [R1+0x8], R6 ;  /* 0x0000080601007387 */ /* 0x000fe60000100a00 */
[--C-:B0-----:R-:W-:Y:S01]  /*8e50*/  IMAD.WIDE R4, R17, 0x2, R2.reuse ;  /* 0x0000000211047825 */ /* 0x101fe200078e0202 */
[----:B------:R0:W-:Y:S04]  /*8e60*/  STL.64 [R1+0x3908], R28 ;  /* 0x0039081c01007387 */ /* 0x0001e80000100a00 */
[----:B------:R1:W-:Y:S04]  /*8e70*/  STL.64 [R1], R4 ;  /* 0x0000000401007387 */ /* 0x0003e80000100a00 */
[----:B0-----:R-:W2:Y:S01]  /*8e80*/  LDL.LU R28, [R1+0x344] ;  /* 0x00034400011c7983 */ /* 0x001ea20000300800 */
[----:B-1----:R-:W-:-:S03]  /*8e90*/  IMAD.WIDE R4, R19, 0x2, R2 ;  /* 0x0000000213047825 */ /* 0x002fc600078e0202 */
[----:B------:R-:W3:Y:S04]  /*8ea0*/  LDL.LU R29, [R1+0x348] ;  /* 0x00034800011d7983 */ /* 0x000ee80000300800 */
[----:B------:R0:W-:Y:S04]  /*8eb0*/  STL.64 [R1+0x3900], R4 ;  /* 0x0039000401007387 */ /* 0x0001e80000100a00 */
[----:B0-----:R-:W3:Y:S01]  /*8ec0*/  LDL.LU R5, [R1+0x340] ;  /* 0x0003400001057983 */ /* 0x001ee20000300800 */
[----:B------:R-:W-:-:S04]  /*8ed0*/  IMAD.WIDE R6, R20, 0x2, R2 ;  /* 0x0000000214067825 */ /* 0x000fc800078e0202 */
[--C-:B------:R-:W-:Y:S01]  /*8ee0*/  IMAD.WIDE R8, R21, 0x2, R2.reuse ;  /* 0x0000000215087825 */ /* 0x100fe200078e0202 */
[----:B------:R0:W-:Y:S03]  /*8ef0*/  STL.64 [R1+0x38f8], R6 ;  /* 0x0038f80601007387 */ /* 0x0001e60000100a00 */
[----:B----4-:R-:W-:-:S04]  /*8f00*/  IMAD.WIDE R10, R22, 0x2, R2 ;  /* 0x00000002160a7825 */ /* 0x010fc800078e0202 */
[----:B------:R-:W-:-:S04]  /*8f10*/  IMAD.WIDE R12, R23, 0x2, R2 ;  /* 0x00000002170c7825 */ /* 0x000fc800078e0202 */
[--C-:B------:R-:W-:Y:S01]  /*8f20*/  IMAD.WIDE R14, R24, 0x2, R2.reuse ;  /* 0x00000002180e7825 */ /* 0x100fe200078e0202 */
[----:B0-----:R-:W4:Y:S04]  /*8f30*/  LDL.LU.64 R6, [R1+0x188] ;  /* 0x0001880001067983 */ /* 0x001f280000300a00 */
[----:B------:R0:W-:Y:S01]  /*8f40*/  STL.64 [R1+0x38f0], R8 ;  /* 0x0038f00801007387 */ /* 0x0001e20000100a00 */
[----:B------:R-:W-:-:S03]  /*8f50*/  IMAD.WIDE R16, R25, 0x2, R2 ;  /* 0x0000000219107825 */ /* 0x000fc600078e0202 */
[----:B0-----:R-:W4:Y:S04]  /*8f60*/  LDL.LU.64 R8, [R1+0x180] ;  /* 0x0001800001087983 */ /* 0x001f280000300a00 */
[----:B------:R-:W-:Y:S04]  /*8f70*/  STL.64 [R1+0x3910], R10 ;  /* 0x0039100a01007387 */ /* 0x000fe80000100a00 */
[----:B------:R0:W-:Y:S04]  /*8f80*/  STL.64 [R1+0x3918], R12 ;  /* 0x0039180c01007387 */ /* 0x0001e80000100a00 */
[----:B0-----:R-:W4:Y:S04]  /*8f90*/  LDL.LU.64 R12, [R1+0x178] ;  /* 0x00017800010c7983 */ /* 0x001f280000300a00 */
[----:B------:R0:W-:Y:S04]  /*8fa0*/  STL.64 [R1+0x3920], R14 ;  /* 0x0039200e01007387 */ /* 0x0001e80000100a00 */
[----:B0-----:R-:W4:Y:S04]  /*8fb0*/  LDL.LU.64 R14, [R1+0x328] ;  /* 0x00032800010e7983 */ /* 0x001f280000300a00 */
[----:B------:R0:W-:Y:S04]  /*8fc0*/  STL.64 [R1+0x3928], R16 ;  /* 0x0039281001007387 */ /* 0x0001e80000100a00 */
[----:B0-----:R-:W4:Y:S01]  /*8fd0*/  LDL.LU.64 R16, [R1+0x338] ;  /* 0x0003380001107983 */ /* 0x001f220000300a00 */
[----:B------:R-:W-:-:S05]  /*8fe0*/  IMAD.WIDE R18, R26, 0x2, R2 ;  /* 0x000000021a127825 */ /* 0x000fca00078e0202 */
[----:B------:R-:W-:Y:S01]  /*8ff0*/  STL.64 [R1+0x3930], R18 ;  /* 0x0039301201007387 */ /* 0x000fe20000100a00 */
[----:B------:R-:W-:-:S04]  /*9000*/  IMAD.WIDE R26, R27, 0x2, R2 ;  /* 0x000000021b1a7825 */ /* 0x000fc800078e0202 */
[----:B--2---:R-:W-:-:S04]  /*9010*/  IMAD.WIDE R22, R28, 0x2, R2 ;  /* 0x000000021c167825 */ /* 0x004fc800078e0202 */
[----:B---3--:R-:W-:-:S05]  /*9020*/  IMAD.WIDE R20, R5, 0x2, R2 ;  /* 0x0000000205147825 */ /* 0x008fca00078e0202 */
[----:B------:R0:W-:Y:S04]  /*9030*/  STL.64 [R1+0x3938], R20 ;  /* 0x0039381401007387 */ /* 0x0001e80000100a00 */
[----:B0-----:R-:W2:Y:S04]  /*9040*/  LDL.LU.64 R20, [R1+0x320] ;  /* 0x0003200001147983 */ /* 0x001ea80000300a00 */
[----:B------:R-:W3:Y:S04]  /*9050*/  LDL.LU.64 R10, [R1+0x170] ;  /* 0x00017000010a7983 */ /* 0x000ee80000300a00 */
[----:B------:R0:W-:Y:S04]  /*9060*/  STL.64 [R1+0x3940], R22 ;  /* 0x0039401601007387 */ /* 0x0001e80000100a00 */
[----:B0-----:R-:W2:Y:S01]  /*9070*/  LDL.LU.64 R22, [R1+0x330] ;  /* 0x0003300001167983 */ /* 0x001ea20000300a00 */
[----:B------:R-:W-:-:S03]  /*9080*/  IMAD.WIDE R24, R29, 0x2, R2 ;  /* 0x000000021d187825 */ /* 0x000fc600078e0202 */
[----:B------:R-:W3:Y:S04]  /*9090*/  LDL.LU.64 R28, [R1+0x318] ;  /* 0x00031800011c7983 */ /* 0x000ee80000300a00 */
[----:B------:R-:W3:Y:S01]  /*90a0*/  LDL.LU.64 R18, [R1+0x168] ;  /* 0x0001680001127983 */ /* 0x000ee20000300a00 */
[----:B------:R-:W-:-:S03]  /*90b0*/  IMAD.WIDE R2, R0, 0x2, R2 ;  /* 0x0000000200027825 */ /* 0x000fc600078e0202 */
[----:B------:R-:W3:Y:S04]  /*90c0*/  LDL.LU.64 R4, [R1+0x310] ;  /* 0x0003100001047983 */ /* 0x000ee80000300a00 */
[----:B------:R-:W-:Y:S04]  /*90d0*/  STL.64 [R1+0x3948], R24 ;  /* 0x0039481801007387 */ /* 0x000fe80000100a00 */
[----:B------:R-:W-:Y:S04]  /*90e0*/  STL.64 [R1+0x3950], R26 ;  /* 0x0039501a01007387 */ /* 0x000fe80000100a00 */
[----:B------:R-:W-:Y:S04]  /*90f0*/  STL.64 [R1+0x3958], R2 ;  /* 0x0039580201007387 */ /* 0x000fe80000100a00 */
[----:B----4-:R0:W-:Y:S01]  /*9100*/  STL [R1+0x37e4], R16 ;  /* 0x0037e41001007387 */ /* 0x0101e20000100800 */
[----:B------:R-:W-:-:S03]  /*9110*/  IMAD.MOV.U32 R0, RZ, RZ, R17 ;  /* 0x000000ffff007224 */ /* 0x000fc600078e0011 */
[----:B0-----:R-:W4:Y:S04]  /*9120*/  LDL.LU.64 R16, [R1+0x160] ;  /* 0x0001600001107983 */ /* 0x001f280000300a00 */
[----:B------:R0:W-:Y:S04]  /*9130*/  STL [R1+0x37dc], R0 ;  /* 0x0037dc0001007387 */ /* 0x0001e80000100800 */
[----:B------:R1:W-:Y:S01]  /*9140*/  STL [R1+0x37e0], R6 ;  /* 0x0037e00601007387 */ /* 0x0003e20000100800 */
[----:B0-----:R-:W-:-:S03]  /*9150*/  IMAD.MOV.U32 R0, RZ, RZ, R7 ;  /* 0x000000ffff007224 */ /* 0x001fc600078e0007 */
[----:B-1----:R-:W3:Y:S04]  /*9160*/  LDL.LU.64 R6, [R1+0x308] ;  /* 0x0003080001067983 */ /* 0x002ee80000300a00 */
[----:B------:R0:W-:Y:S04]  /*9170*/  STL [R1+0x37d4], R0 ;  /* 0x0037d40001007387 */ /* 0x0001e80000100800 */
[----:B--2---:R1:W-:Y:S01]  /*9180*/  STL [R1+0x37d8], R22 ;  /* 0x0037d81601007387 */ /* 0x0043e20000100800 */
[----:B0-----:R-:W-:-:S03]  /*9190*/  IMAD.MOV.U32 R0, RZ, RZ, R23 ;  /* 0x000000ffff007224 */ /* 0x001fc600078e0017 */
[----:B-1----:R-:W2:Y:S04]  /*91a0*/  LDL.LU.64 R22, [R1+0x158] ;  /* 0x0001580001167983 */ /* 0x002ea80000300a00 */
[----:B------:R0:W-:Y:S04]  /*91b0*/  STL [R1+0x37cc], R0 ;  /* 0x0037cc0001007387 */ /* 0x0001e80000100800 */
[----:B------:R1:W-:Y:S01]  /*91c0*/  STL [R1+0x37d0], R8 ;  /* 0x0037d00801007387 */ /* 0x0003e20000100800 */
        /* <DEDUP_REMOVED lines=15> */
[----:B---3--:R1:W-:Y:S01]  /*92c0*/  STL [R1+0x37b0], R10 ;  /* 0x0037b00a01007387 */ /* 0x0083e20000100800 */
[----:B0-----:R-:W-:-:S03]  /*92d0*/  IMAD.MOV.U32 R0, RZ, RZ, R11 ;  /* 0x000000ffff007224 */ /* 0x001fc600078e000b */
[----:B-1----:R-:W3:Y:S04]  /*92e0*/  LDL.LU.64 R10, [R1+0x2f0] ;  /* 0x0002f000010a7983 */ /* 0x002ee80000300a00 */
[----:B------:R0:W-:Y:S04]  /*92f0*/  STL [R1+0x37a4], R0 ;  /* 0x0037a40001007387 */ /* 0x0001e80000100800 */
[----:B------:R1:W-:Y:S01]  /*9300*/  STL [R1+0x37a8], R28 ;  /* 0x0037a81c01007387 */ /* 0x0003e20000100800 */
        /* <DEDUP_REMOVED lines=11> */
[----:B----4-:R1:W-:Y:S01]  /*93c0*/  STL [R1+0x3790], R16 ;  /* 0x0037901001007387 */ /* 0x0103e20000100800 */
[----:B0-----:R-:W-:-:S03]  /*93d0*/  IMAD.MOV.U32 R0, RZ, RZ, R17 ;  /* 0x000000ffff007224 */ /* 0x001fc600078e0011 */
[----:B-1----:R-:W4:Y:S04]  /*93e0*/  LDL.LU.64 R16, [R1+0x2e0] ;  /* 0x0002e00001107983 */ /* 0x002f280000300a00 */
[----:B------:R0:W-:Y:S04]  /*93f0*/  STL [R1+0x3784], R0 ;  /* 0x0037840001007387 */ /* 0x0001e80000100800 */
[----:B------:R1:W-:Y:S01]  /*9400*/  STL [R1+0x3788], R6 ;  /* 0x0037880601007387 */ /* 0x0003e20000100800 */
[----:B0-----:R-:W-:-:S03]  /*9410*/  IMAD.MOV.U32 R0, RZ, RZ, R7 ;  /* 0x000000ffff007224 */ /* 0x001fc600078e0007 */
[----:B-1----:R-:W4:Y:S04]  /*9420*/  LDL.LU.64 R6, [R1+0x130] ;  /* 0x0001300001067983 */ /* 0x002f280000300a00 */
        /* <DEDUP_REMOVED lines=89> */
[----:B--2---:R-:W-:Y:S04]  /*99c0*/  STL [R1+0x36d0], R22 ;  /* 0x0036d01601007387 */ /* 0x004fe80000100800 */
[----:B------:R-:W2:Y:S01]  /*99d0*/  LDL.LU.64 R24, [R1+0x280] ;  /* 0x0002800001187983 */ /* 0x000ea20000300a00 */
[----:B0-----:R-:W-:-:S05]  /*99e0*/  IMAD.MOV.U32 R0, RZ, RZ, R23 ;  /* 0x000000ffff007224 */ /* 0x001fca00078e0017 */
        /* <DEDUP_REMOVED lines=33> */
[----:B----4-:R1:W-:Y:S04]  /*9c00*/  STL [R1+0x3688], R16 ;  /* 0x0036881001007387 */ /* 0x0103e80000100800 */
[----:B------:R-:W4:Y:S01]  /*9c10*/  LDL.LU.64 R22, [R1+0xb0] ;  /* 0x0000b00001167983 */ /* 0x000f220000300a00 */
[----:B0-----:R-:W-:-:S03]  /*9c20*/  IMAD.MOV.U32 R0, RZ, RZ, R17 ;  /* 0x000000ffff007224 */ /* 0x001fc600078e0011 */
[----:B------:R-:W-:Y:S04]  /*9c30*/  STL [R1+0x3680], R6 ;  /* 0x0036800601007387 */ /* 0x000fe80000100800 */
[----:B------:R0:W-:Y:S04]  /*9c40*/  STL [R1+0x367c], R0 ;  /* 0x00367c0001007387 */ /* 0x0001e80000100800 */
[----:B-1----:R-:W4:Y:S01]  /*9c50*/  LDL.LU.64 R16, [R1+0x258] ;  /* 0x0002580001107983 */ /* 0x002f220000300a00 */
[----:B0-----:R-:W-:-:S03]  /*9c60*/  IMAD.MOV.U32 R0, RZ, RZ, R7 ;  /* 0x000000ffff007224 */ /* 0x001fc600078e0007 */
[----:B--2---:R-:W-:Y:S04]  /*9c70*/  STL [R1+0x3678], R24 ;  /* 0x0036781801007387 */ /* 0x004fe80000100800 */
[----:B------:R0:W-:Y:S04]  /*9c80*/  STL [R1+0x3674], R0 ;  /* 0x0036740001007387 */ /* 0x0001e80000100800 */
[----:B------:R-:W2:Y:S01]  /*9c90*/  LDL.LU.64 R6, [R1+0xa8] ;  /* 0x0000a80001067983 */ /* 0x000ea20000300a00 */
[----:B0-----:R-:W-:-:S03]  /*9ca0*/  IMAD.MOV.U32 R0, RZ, RZ, R25 ;  /* 0x000000ffff007224 */ /* 0x001fc600078e0019 */
[----:B------:R-:W-:Y:S04]  /*9cb0*/  STL [R1+0x3670], R8 ;  /* 0x0036700801007387 */ /* 0x000fe80000100800 */
[----:B------:R0:W-:Y:S02]  /*9cc0*/  STL [R1+0x366c], R0 ;  /* 0x00366c0001007387 */ /* 0x0001e40000100800 */
[----:B0-----:R-:W-:Y:S02]  /*9cd0*/  IMAD.MOV.U32 R0, RZ, RZ, R9 ;  /* 0x000000ffff007224 */ /* 0x001fe400078e0009 */
[----:B------:R-:W2:Y:S04]  /*9ce0*/  LDL.LU.64 R8, [R1+0x250] ;  /* 0x0002500001087983 */ /* 0x000ea80000300a00 */
        /* <DEDUP_REMOVED lines=27> */
[----:B----4-:R-:W-:Y:S04]  /*9ea0*/  STL [R1+0x3630], R22 ;  /* 0x0036301601007387 */ /* 0x010fe80000100800 */
[----:B------:R0:W-:Y:S04]  /*9eb0*/  STL [R1+0x362c], R0 ;  /* 0x00362c0001007387 */ /* 0x0001e80000100800 */
[----:B-1----:R-:W4:Y:S01]  /*9ec0*/  LDL.LU.64 R4, [R1+0x88] ;  /* 0x0000880001047983 */ /* 0x002f220000300a00 */
[----:B0-----:R-:W-:-:S03]  /*9ed0*/  IMAD.MOV.U32 R0, RZ, RZ, R23 ;  /* 0x000000ffff007224 */ /* 0x001fc600078e0017 */
[----:B------:R-:W-:Y:S04]  /*9ee0*/  STL [R1+0x3628], R16 ;  /* 0x0036281001007387 */ /* 0x000fe80000100800 */
[----:B------:R0:W-:Y:S04]  /*9ef0*/  STL [R1+0x3624], R0 ;  /* 0x0036240001007387 */ /* 0x0001e80000100800 */
[----:B------:R-:W4:Y:S01]  /*9f00*/  LDL.LU.64 R26, [R1+0x230] ;  /* 0x00023000011a7983 */ /* 0x000f220000300a00 */
[----:B0-----:R-:W-:-:S03]  /*9f10*/  IMAD.MOV.U32 R0, RZ, RZ, R17 ;  /* 0x000000ffff007224 */ /* 0x001fc600078e0011 */
[----:B--2---:R-:W-:Y:S04]  /*9f20*/  STL [R1+0x3620], R6 ;  /* 0x0036200601007387 */ /* 0x004fe80000100800 */
[----:B------:R0:W-:Y:S04]  /*9f30*/  STL [R1+0x361c], R0 ;  /* 0x00361c0001007387 */ /* 0x0001e80000100800 */
[----:B------:R-:W2:Y:S01]  /*9f40*/  LDL.LU.64 R24, [R1+0x80] ;  /* 0x0000800001187983 */ /* 0x000ea20000300a00 */
[----:B0-----:R-:W-:-:S03]  /*9f50*/  IMAD.MOV.U32 R0, RZ, RZ, R7 ;  /* 0x000000ffff007224 */ /* 0x001fc600078e0007 */
[----:B------:R-:W2:Y:S04]  /*9f60*/  LDL.LU.64 R6, [R1+0x228] ;  /* 0x0002280001067983 */ /* 0x000ea80000300a00 */
[----:B------:R0:W-:Y:S02]  /*9f70*/  STL [R1+0x3614], R0 ;  /* 0x0036140001007387 */ /* 0x0001e40000100800 */
[----:B0-----:R-:W-:Y:S02]  /*9f80*/  IMAD.MOV.U32 R0, RZ, RZ, R9 ;  /* 0x000000ffff007224 */ /* 0x001fe400078e0009 */
[----:B------:R0:W-:Y:S04]  /*9f90*/  STL [R1+0x3618], R8 ;  /* 0x0036180801007387 */ /* 0x0001e80000100800 */
[----:B0-----:R-:W2:Y:S04]  /*9fa0*/  LDL.LU.64 R8, [R1+0x78] ;  /* 0x0000780001087983 */ /* 0x001ea80000300a00 */
[----:B------:R0:W-:Y:S04]  /*9fb0*/  STL [R1+0x360c], R0 ;  /* 0x00360c0001007387 */ /* 0x0001e80000100800 */
[----:B------:R-:W-:Y:S04]  /*9fc0*/  STL [R1+0x3610], R14 ;  /* 0x0036100e01007387 */ /* 0x000fe80000100800 */
[----:B------:R-:W2:Y:S01]  /*9fd0*/  LDL.LU.64 R16, [R1+0x220] ;  /* 0x0002200001107983 */ /* 0x000ea20000300a00 */
[----:B0-----:R-:W-:-:S05]  /*9fe0*/  IMAD.MOV.U32 R0, RZ, RZ, R15 ;  /* 0x000000ffff007224 */ /* 0x001fca00078e000f */
[----:B------:R0:W-:Y:S04]  /*9ff0*/  STL [R1+0x3604], R0 ;  /* 0x0036040001007387 */ /* 0x0001e80000100800 */
[----:B------:R-:W-:Y:S01]  /*a000*/  STL [R1+0x3608], R12 ;  /* 0x0036080c01007387 */ /* 0x000fe20000100800 */
[----:B0-----:R-:W-:-:S03]  /*a010*/  IMAD.MOV.U32 R0, RZ, RZ, R13 ;  /* 0x000000ffff007224 */ /* 0x001fc600078e000d */
[----:B------:R-:W2:Y:S04]  /*a020*/  LDL.LU.64 R14, [R1+0x70] ;  /* 0x00007000010e7983 */ /* 0x000ea80000300a00 */
[----:B------:R0:W-:Y:S04]  /*a030*/  STL [R1+0x35fc], R0 ;  /* 0x0035fc0001007387 */ /* 0x0001e80000100800 */
[----:B------:R-:W-:Y:S01]  /*a040*/  STL [R1+0x3600], R20 ;  /* 0x0036001401007387 */ /* 0x000fe20000100800 */
[----:B0-----:R-:W-:-:S03]  /*a050*/  IMAD.MOV.U32 R0, RZ, RZ, R21 ;  /* 0x000000ffff007224 */ /* 0x001fc600078e0015 */
[----:B------:R-:W2:Y:S04]  /*a060*/  LDL.LU.64 R12, [R1+0x218] ;  /* 0x00021800010c7983 */ /* 0x000ea80000300a00 */
[----:B---3--:R-:W-:Y:S04]  /*a070*/  STL [R1+0x35f8], R10 ;  /* 0x0035f80a01007387 */ /* 0x008fe80000100800 */
[----:B------:R0:W-:Y:S04]  /*a080*/  STL [R1+0x35f4], R0 ;  /* 0x0035f40001007387 */ /* 0x0001e80000100800 */
[----:B------:R-:W3:Y:S01]  /*a090*/  LDL.LU.64 R22, [R1+0x68] ;  /* 0x0000680001167983 */ /* 0x000ee20000300a00 */
[----:B0-----:R-:W-:-:S03]  /*a0a0*/  IMAD.MOV.U32 R0, RZ, RZ, R11 ;  /* 0x000000ffff007224 */ /* 0x001fc600078e000b */
[----:B------:R-:W-:Y:S04]  /*a0b0*/  STL [R1+0x35f0], R28 ;  /* 0x0035f01c01007387 */ /* 0x000fe80000100800 */
[----:B------:R0:W-:Y:S04]  /*a0c0*/  STL [R1+0x35ec], R0 ;  /* 0x0035ec0001007387 */ /* 0x0001e80000100800 */
[----:B------:R-:W3:Y:S01]  /*a0d0*/  LDL.LU.64 R10, [R1+0x210] ;  /* 0x00021000010a7983 */ /* 0x000ee20000300a00 */
[----:B0-----:R-:W-:-:S03]  /*a0e0*/  IMAD.MOV.U32 R0, RZ, RZ, R29 ;  /* 0x000000ffff007224 */ /* 0x001fc600078e001d */
[----:B------:R-:W-:Y:S04]  /*a0f0*/  STL [R1+0x35e8], R18 ;  /* 0x0035e81201007387 */ /* 0x000fe80000100800 */
[----:B------:R0:W-:Y:S04]  /*a100*/  STL [R1+0x35e4], R0 ;  /* 0x0035e40001007387 */ /* 0x0001e80000100800 */
[----:B------:R-:W3:Y:S04]  /*a110*/  LDL.LU.64 R28, [R1+0x60] ;  /* 0x00006000011c7983 */ /* 0x000ee80000300a00 */
[----:B------:R-:W3:Y:S01]  /*a120*/  LDL.LU.64 R20, [R1+0x208] ;  /* 0x0002080001147983 */ /* 0x000ee20000300a00 */
[----:B0-----:R-:W-:-:S05]  /*a130*/  IMAD.MOV.U32 R0, RZ, RZ, R19 ;  /* 0x000000ffff007224 */ /* 0x001fca00078e0013 */
[----:B------:R0:W-:Y:S04]  /*a140*/  STL [R1+0x35dc], R0 ;  /* 0x0035dc0001007387 */ /* 0x0001e80000100800 */
[----:B----4-:R1:W-:Y:S01]  /*a150*/  STL [R1+0x35e0], R4 ;  /* 0x0035e00401007387 */ /* 0x0103e20000100800 */
[----:B0-----:R-:W-:-:S03]  /*a160*/  IMAD.MOV.U32 R0, RZ, RZ, R5 ;  /* 0x000000ffff007224 */ /* 0x001fc600078e0005 */
[----:B-1----:R-:W4:Y:S04]  /*a170*/  LDL.LU.64 R4, [R1+0x58] ;  /* 0x0000580001047983 */ /* 0x002f280000300a00 */
[----:B------:R0:W-:Y:S04]  /*a180*/  STL [R1+0x35d4], R0 ;  /* 0x0035d40001007387 */ /* 0x0001e80000100800 */
[----:B------:R-:W-:Y:S04]  /*a190*/  STL [R1+0x35d8], R26 ;  /* 0x0035d81a01007387 */ /* 0x000fe80000100800 */
[----:B------:R-:W4:Y:S01]  /*a1a0*/  LDL.LU.64 R18, [R1+0x200] ;  /* 0x0002000001127983 */ /* 0x000f220000300a00 */
[----:B0-----:R-:W-:-:S03]  /*a1b0*/  IMAD.MOV.U32 R0, RZ, RZ, R27 ;  /* 0x000000ffff007224 */ /* 0x001fc600078e001b */
[----:B--2---:R-:W-:Y:S04]  /*a1c0*/  STL [R1+0x35d0], R24 ;  /* 0x0035d01801007387 */ /* 0x004fe80000100800 */
[----:B------:R0:W-:Y:S04]  /*a1d0*/  STL [R1+0x35cc], R0 ;  /* 0x0035cc0001007387 */ /* 0x0001e80000100800 */
[----:B------:R-:W-:Y:S01]  /*a1e0*/  STL [R1+0x35c8], R6 ;  /* 0x0035c80601007387 */ /* 0x000fe20000100800 */
[----:B0-----:R-:W-:-:S05]  /*a1f0*/  IMAD.MOV.U32 R0, RZ, RZ, R25 ;  /* 0x000000ffff007224 */ /* 0x001fca00078e0019 */
        /* <DEDUP_REMOVED lines=14> */
[----:B------:R-:W-:Y:S04]  /*a2e0*/  STL [R1+0x35a8], R12 ;  /* 0x0035a80c01007387 */ /* 0x000fe80000100800 */
[----:B------:R0:W-:Y:S04]  /*a2f0*/  STL [R1+0x35a4], R0 ;  /* 0x0035a40001007387 */ /* 0x0001e80000100800 */
[----:B-1----:R-:W2:Y:S01]  /*a300*/  LDL.LU.64 R14, [R1+0x1f0] ;  /* 0x0001f000010e7983 */ /* 0x002ea20000300a00 */
[----:B0-----:R-:W-:-:S03]  /*a310*/  IMAD.MOV.U32 R0, RZ, RZ, R13 ;  /* 0x000000ffff007224 */ /* 0x001fc600078e000d */
[----:B---3--:R-:W-:Y:S04]  /*a320*/  STL [R1+0x35a0], R22 ;  /* 0x0035a01601007387 */ /* 0x008fe80000100800 */
[----:B------:R0:W-:Y:S04]  /*a330*/  STL [R1+0x359c], R0 ;  /* 0x00359c0001007387 */ /* 0x0001e80000100800 */
[----:B------:R-:W3:Y:S01]  /*a340*/  LDL.LU.64 R12, [R1+0x40] ;  /* 0x00004000010c7983 */ /* 0x000ee20000300a00 */
        /* <DEDUP_REMOVED lines=8> */
[----:B------:R-:W-:Y:S04]  /*a3d0*/  STL [R1+0x3588], R20 ;  /* 0x0035881401007387 */ /* 0x000fe80000100800 */
[----:B------:R0:W-:Y:S04]  /*a3e0*/  STL [R1+0x3584], R0 ;  /* 0x0035840001007387 */ /* 0x0001e80000100800 */
[----:B-1----:R-:W2:Y:S01]  /*a3f0*/  LDL.LU.64 R28, [R1+0x38] ;  /* 0x00003800011c7983 */ /* 0x002ea20000300a00 */
[----:B0-----:R-:W-:-:S03]  /*a400*/  IMAD.MOV.U32 R0, RZ, RZ, R21 ;  /* 0x000000ffff007224 */ /* 0x001fc600078e0015 */
[----:B----4-:R-:W-:Y:S04]  /*a410*/  STL [R1+0x3580], R4 ;  /* 0x0035800401007387 */ /* 0x010fe80000100800 */
[----:B------:R0:W-:Y:S02]  /*a420*/  STL [R1+0x357c], R0 ;  /* 0x00357c0001007387 */ /* 0x0001e40000100800 */
[----:B0-----:R-:W-:Y:S02]  /*a430*/  IMAD.MOV.U32 R0, RZ, RZ, R5 ;  /* 0x000000ffff007224 */ /* 0x001fe400078e0005 */
[----:B------:R-:W-:Y:S04]  /*a440*/  STL [R1+0x3578], R18 ;  /* 0x0035781201007387 */ /* 0x000fe80000100800 */
[----:B------:R0:W-:Y:S04]  /*a450*/  STL [R1+0x3574], R0 ;  /* 0x0035740001007387 */ /* 0x0001e80000100800 */
[----:B------:R-:W4:Y:S01]  /*a460*/  LDL.LU.64 R4, [R1+0x30] ;  /* 0x0000300001047983 */ /* 0x000f220000300a00 */
[----:B0-----:R-:W-:-:S03]  /*a470*/  IMAD.MOV.U32 R0, RZ, RZ, R19 ;  /* 0x000000ffff007224 */ /* 0x001fc600078e0013 */
[----:B----4-:R0:W-:Y:S04]  /*a480*/  STL.64 [R1+0x3960], R4 ;  /* 0x0039600401007387 */ /* 0x0101e80000100a00 */
[----:B0-----:R-:W4:Y:S04]  /*a490*/  LDL.LU.64 R4, [R1+0x1e0] ;  /* 0x0001e00001047983 */ /* 0x001f280000300a00 */
[----:B------:R-:W4:Y:S04]  /*a4a0*/  LDL.LU.64 R2, [R1+0x1d8] ;  /* 0x0001d80001027983 */ /* 0x000f280000300a00 */
[----:B------:R0:W-:Y:S04]  /*a4b0*/  STL [R1+0x356c], R0 ;  /* 0x00356c0001007387 */ /* 0x0001e80000100800 */
[----:B--2---:R1:W-:Y:S01]  /*a4c0*/  STL [R1+0x3570], R6 ;  /* 0x0035700601007387 */ /* 0x0043e20000100800 */
[----:B0-----:R-:W-:-:S03]  /*a4d0*/  IMAD.MOV.U32 R0, RZ, RZ, R7 ;  /* 0x000000ffff007224 */ /* 0x001fc600078e0007 */
[----:B-1----:R-:W2:Y:S04]  /*a4e0*/  LDL.LU.64 R6, [R1+0x28] ;  /* 0x0000280001067983 */ /* 0x002ea80000300a00 */
[----:B------:R0:W-:Y:S04]  /*a4f0*/  STL [R1+0x3564], R0 ;  /* 0x0035640001007387 */ /* 0x0001e80000100800 */
[----:B------:R1:W-:Y:S04]  /*a500*/  STL [R1+0x3568], R8 ;  /* 0x0035680801007387 */ /* 0x0003e80000100800 */
[----:B------:R-:W2:Y:S01]  /*a510*/  LDL.LU.64 R26, [R1+0x1d0] ;  /* 0x0001d000011a7983 */ /* 0x000ea20000300a00 */
[----:B0-----:R-:W-:-:S03]  /*a520*/  IMAD.MOV.U32 R0, RZ, RZ, R9 ;  /* 0x000000ffff007224 */ /* 0x001fc600078e0009 */
[----:B------:R-:W-:Y:S04]  /*a530*/  STL [R1+0x3560], R16 ;  /* 0x0035601001007387 */ /* 0x000fe80000100800 */
[----:B------:R0:W-:Y:S04]  /*a540*/  STL [R1+0x355c], R0 ;  /* 0x00355c0001007387 */ /* 0x0001e80000100800 */
[----:B-1----:R-:W2:Y:S04]  /*a550*/  LDL.LU.64 R8, [R1+0x20] ;  /* 0x0000200001087983 */ /* 0x002ea80000300a00 */
[----:B------:R-:W2:Y:S01]  /*a560*/  LDL.LU.64 R24, [R1+0x1c8] ;  /* 0x0001c80001187983 */ /* 0x000ea20000300a00 */
[----:B0-----:R-:W-:-:S05]  /*a570*/  IMAD.MOV.U32 R0, RZ, RZ, R17 ;  /* 0x000000ffff007224 */ /* 0x001fca00078e0011 */
[----:B------:R0:W-:Y:S04]  /*a580*/  STL [R1+0x3554], R0 ;  /* 0x0035540001007387 */ /* 0x0001e80000100800 */
[----:B------:R-:W-:Y:S04]  /*a590*/  STL [R1+0x3558], R14 ;  /* 0x0035580e01007387 */ /* 0x000fe80000100800 */
[----:B------:R-:W2:Y:S01]  /*a5a0*/  LDL.LU.64 R22, [R1+0x18] ;  /* 0x0000180001167983 */ /* 0x000ea20000300a00 */
[----:B0-----:R-:W-:-:S05]  /*a5b0*/  IMAD.MOV.U32 R0, RZ, RZ, R15 ;  /* 0x000000ffff007224 */ /* 0x001fca00078e000f */
[----:B------:R0:W-:Y:S04]  /*a5c0*/  STL [R1+0x354c], R0 ;  /* 0x00354c0001007387 */ /* 0x0001e80000100800 */
[----:B---3--:R-:W-:Y:S04]  /*a5d0*/  STL [R1+0x3550], R12 ;  /* 0x0035500c01007387 */ /* 0x008fe80000100800 */
[----:B------:R-:W3:Y:S01]  /*a5e0*/  LDL.LU.64 R20, [R1+0x1c0] ;  /* 0x0001c00001147983 */ /* 0x000ee20000300a00 */
[----:B0-----:R-:W-:-:S03]  /*a5f0*/  IMAD.MOV.U32 R0, RZ, RZ, R13 ;  /* 0x000000ffff007224 */ /* 0x001fc600078e000d */
[----:B------:R-:W2:Y:S04]  /*a600*/  LDL.LU.64 R18, [R1+0x10] ;  /* 0x0000100001127983 */ /* 0x000ea80000300a00 */
[----:B------:R0:W-:Y:S04]  /*a610*/  STL [R1+0x3544], R0 ;  /* 0x0035440001007387 */ /* 0x0001e80000100800 */
[----:B------:R-:W-:Y:S04]  /*a620*/  STL [R1+0x3548], R10 ;  /* 0x0035480a01007387 */ /* 0x000fe80000100800 */
[----:B------:R-:W2:Y:S01]  /*a630*/  LDL.LU.64 R16, [R1+0x1b8] ;  /* 0x0001b80001107983 */ /* 0x000ea20000300a00 */
[----:B0-----:R-:W-:-:S03]  /*a640*/  IMAD.MOV.U32 R0, RZ, RZ, R11 ;  /* 0x000000ffff007224 */ /* 0x001fc600078e000b */
[----:B------:R-:W2:Y:S04]  /*a650*/  LDL.LU.64 R14, [R1+0x8] ;  /* 0x00000800010e7983 */ /* 0x000ea80000300a00 */
[----:B------:R0:W-:Y:S04]  /*a660*/  STL [R1+0x353c], R0 ;  /* 0x00353c0001007387 */ /* 0x0001e80000100800 */
[----:B------:R-:W-:Y:S04]  /*a670*/  STL [R1+0x3540], R28 ;  /* 0x0035401c01007387 */ /* 0x000fe80000100800 */
[----:B------:R-:W2:Y:S01]  /*a680*/  LDL.LU.64 R12, [R1+0x1b0] ;  /* 0x0001b000010c7983 */ /* 0x000ea20000300a00 */
[----:B0-----:R-:W-:-:S03]  /*a690*/  IMAD.MOV.U32 R0, RZ, RZ, R29 ;  /* 0x000000ffff007224 */ /* 0x001fc600078e001d */
[----:B------:R-:W2:Y:S04]  /*a6a0*/  LDL.LU.64 R10, [R1] ;  /* 0x00000000010a7983 */ /* 0x000ea80000300a00 */
[----:B------:R0:W-:Y:S04]  /*a6b0*/  STL [R1+0x3534], R0 ;  /* 0x0035340001007387 */ /* 0x0001e80000100800 */
[----:B----4-:R1:W-:Y:S01]  /*a6c0*/  STL [R1+0x3538], R4 ;  /* 0x0035380401007387 */ /* 0x0103e20000100800 */
[----:B0-----:R-:W-:-:S03]  /*a6d0*/  IMAD.MOV.U32 R0, RZ, RZ, R5 ;  /* 0x000000ffff007224 */ /* 0x001fc600078e0005 */
[----:B------:R-:W4:Y:S04]  /*a6e0*/  LDL.LU.64 R28, [R1+0x1a8] ;  /* 0x0001a800011c7983 */ /* 0x000f280000300a00 */
[----:B-1----:R-:W2:Y:S04]  /*a6f0*/  LDL.LU.64 R4, [R1+0x3960] ;  /* 0x0039600001047983 */ /* 0x002ea80000300a00 */
[----:B--2---:R-:W-:Y:S04]  /*a700*/  STL [R1+0x3530], R4 ;  /* 0x0035300401007387 */ /* 0x004fe80000100800 */
[----:B------:R0:W-:Y:S04]  /*a710*/  STL [R1+0x352c], R0 ;  /* 0x00352c0001007387 */ /* 0x0001e80000100800 */
[----:B------:R-:W-:Y:S01]  /*a720*/  STL [R1+0x3528], R2 ;  /* 0x0035280201007387 */ /* 0x000fe20000100800 */
[----:B0-----:R-:W-:-:S05]  /*a730*/  IMAD.MOV.U32 R0, RZ, RZ, R5 ;  /* 0x000000ffff007224 */ /* 0x001fca00078e0005 */
[----:B------:R0:W-:Y:S04]  /*a740*/  STL [R1+0x3524], R0 ;  /* 0x0035240001007387 */ /* 0x0001e80000100800 */
[----:B------:R-:W2:Y:S01]  /*a750*/  LDL.LU.64 R4, [R1+0x1a0] ;  /* 0x0001a00001047983 */ /* 0x000ea20000300a00 */
[----:B0-----:R-:W-:-:S03]  /*a760*/  IMAD.MOV.U32 R0, RZ, RZ, R3 ;  /* 0x000000ffff007224 */ /* 0x001fc600078e0003 */
[----:B------:R-:W2:Y:S04]  /*a770*/  LDL.LU.64 R2, [R1+0x3958] ;  /* 0x0039580001027983 */ /* 0x000ea80000300a00 */
[----:B------:R-:W-:Y:S04]  /*a780*/  STL [R1+0x3520], R6 ;  /* 0x0035200601007387 */ /* 0x000fe80000100800 */
        /* <DEDUP_REMOVED lines=16> */
[----:B------:R0:W-:Y:S02]  /*a890*/  STL [R1+0x34fc], R0 ;  /* 0x0034fc0001007387 */ /* 0x0001e40000100800 */
[----:B0-----:R-:W-:-:S02]  /*a8a0*/  IMAD.MOV.U32 R0, RZ, RZ, R23 ;  /* 0x000000ffff007224 */ /* 0x001fc400078e0017 */
[----:B------:R-:W2:Y:S04]  /*a8b0*/  LDL.LU.64 R22, [R1+0x3940] ;  /* 0x0039400001167983 */ /* 0x000ea80000300a00 */
[----:B---3--:R-:W-:Y:S04]  /*a8c0*/  STL [R1+0x34f8], R20 ;  /* 0x0034f81401007387 */ /* 0x008fe80000100800 */
[----:B------:R0:W-:Y:S02]  /*a8d0*/  STL [R1+0x34f4], R0 ;  /* 0x0034f40001007387 */ /* 0x0001e40000100800 */
[----:B0-----:R-:W-:-:S02]  /*a8e0*/  IMAD.MOV.U32 R0, RZ, RZ, R21 ;  /* 0x000000ffff007224 */ /* 0x001fc400078e0015 */
[----:B------:R-:W3:Y:S04]  /*a8f0*/  LDL.LU.64 R20, [R1+0x3938] ;  /* 0x0039380001147983 */ /* 0x000ee80000300a00 */
[----:B------:R-:W-:Y:S04]  /*a900*/  STL [R1+0x34f0], R18 ;  /* 0x0034f01201007387 */ /* 0x000fe80000100800 */
[----:B------:R0:W-:Y:S02]  /*a910*/  STL [R1+0x34ec], R0 ;  /* 0x0034ec0001007387 */ /* 0x0001e40000100800 */
[----:B0-----:R-:W-:-:S02]  /*a920*/  IMAD.MOV.U32 R0, RZ, RZ, R19 ;  /* 0x000000ffff007224 */ /* 0x001fc400078e0013 */
[----:B------:R-:W2:Y:S04]  /*a930*/  LDL.LU.64 R18, [R1+0x3930] ;  /* 0x0039300001127983 */ /* 0x000ea80000300a00 */
        /* <DEDUP_REMOVED lines=16> */
[----:B----4-:R-:W-:Y:S04]  /*aa40*/  STL [R1+0x34c8], R28 ;  /* 0x0034c81c01007387 */ /* 0x010fe80000100800 */
[----:B------:R0:W-:Y:S02]  /*aa50*/  STL [R1+0x34c4], R0 ;  /* 0x0034c40001007387 */ /* 0x0001e40000100800 */
[----:B0-----:R-:W-:-:S02]  /*aa60*/  IMAD.MOV.U32 R0, RZ, RZ, R29 ;  /* 0x000000ffff007224 */ /* 0x001fc400078e001d */
[----:B------:R-:W4:Y:S04]  /*aa70*/  LDL.LU.64 R28, [R1+0x3908] ;  /* 0x00390800011c7983 */ /* 0x000f280000300a00 */
[----:B----4-:R-:W-:Y:S04]  /*aa80*/  STL [R1+0x34c0], R28 ;  /* 0x0034c01c01007387 */ /* 0x010fe80000100800 */
[----:B------:R2:W-:Y:S04]  /*aa90*/  STL [R1+0x34bc], R0 ;  /* 0x0034bc0001007387 */ /* 0x0005e80000100800 */
[----:B------:R0:W-:Y:S01]  /*aaa0*/  STL [R1+0x34b4], R29 ;  /* 0x0034b41d01007387 */ /* 0x0001e20000100800 */
[----:B--2---:R-:W-:-:S03]  /*aab0*/  IMAD.MOV.U32 R0, RZ, RZ, R5 ;  /* 0x000000ffff007224 */ /* 0x004fc600078e0005 */
[----:B0-----:R-:W2:Y:S04]  /*aac0*/  LDL.LU.64 R28, [R1+0x368] ;  /* 0x00036800011c7983 */ /* 0x001ea80000300a00 */
[----:B------:R0:W-:Y:S04]  /*aad0*/  STL [R1+0x34b8], R4 ;  /* 0x0034b80401007387 */ /* 0x0001e80000100800 */
[----:B0-----:R-:W4:Y:S04]  /*aae0*/  LDL.LU.64 R4, [R1+0x3900] ;  /* 0x0039000001047983 */ /* 0x001f280000300a00 */
[----:B----4-:R-:W-:Y:S04]  /*aaf0*/  STL [R1+0x34b0], R4 ;  /* 0x0034b00401007387 */ /* 0x010fe80000100800 */
[----:B------:R0:W-:Y:S04]  /*ab00*/  STL [R1+0x34ac], R0 ;  /* 0x0034ac0001007387 */ /* 0x0001e80000100800 */
[----:B------:R1:W-:Y:S01]  /*ab10*/  STL [R1+0x34a4], R5 ;  /* 0x0034a40501007387 */ /* 0x0003e20000100800 */
[----:B0-----:R-:W-:-:S03]  /*ab20*/  IMAD.MOV.U32 R0, RZ, RZ, R7 ;  /* 0x000000ffff007224 */ /* 0x001fc600078e0007 */
[----:B-1----:R-:W4:Y:S04]  /*ab30*/  LDL.LU.64 R4, [R1+0x360] ;  /* 0x0003600001047983 */ /* 0x002f280000300a00 */
[----:B------:R0:W-:Y:S04]  /*ab40*/  STL [R1+0x34a8], R6 ;  /* 0x0034a80601007387 */ /* 0x0001e80000100800 */
[----:B0-----:R-:W2:Y:S04]  /*ab50*/  LDL.LU.64 R6, [R1+0x38f8] ;  /* 0x0038f80001067983 */ /* 0x001ea80000300a00 */
[----:B--2---:R-:W-:Y:S04]  /*ab60*/  STL [R1+0x34a0], R6 ;  /* 0x0034a00601007387 */ /* 0x004fe80000100800 */
[----:B------:R0:W-:Y:S04]  /*ab70*/  STL [R1+0x349c], R0 ;  /* 0x00349c0001007387 */ /* 0x0001e80000100800 */
[----:B------:R1:W-:Y:S01]  /*ab80*/  STL [R1+0x3494], R7 ;  /* 0x0034940701007387 */ /* 0x0003e20000100800 */
[----:B0-----:R-:W-:-:S03]  /*ab90*/  IMAD.MOV.U32 R0, RZ, RZ, R9 ;  /* 0x000000ffff007224 */ /* 0x001fc600078e0009 */
[----:B-1----:R-:W2:Y:S04]  /*aba0*/  LDL.LU.64 R6, [R1+0x358] ;  /* 0x0003580001067983 */ /* 0x002ea80000300a00 */
[----:B------:R0:W-:Y:S04]  /*abb0*/  STL [R1+0x3498], R8 ;  /* 0x0034980801007387 */ /* 0x0001e80000100800 */
[----:B0-----:R-:W2:Y:S04]  /*abc0*/  LDL.LU.64 R8, [R1+0x38f0] ;  /* 0x0038f00001087983 */ /* 0x001ea80000300a00 */
[----:B--2---:R-:W-:Y:S04]  /*abd0*/  STL [R1+0x3490], R8 ;  /* 0x0034900801007387 */ /* 0x004fe80000100800 */
[----:B------:R-:W-:Y:S04]  /*abe0*/  STL [R1+0x348c], R0 ;  /* 0x00348c0001007387 */ /* 0x000fe80000100800 */
[----:B------:R0:W-:Y:S04]  /*abf0*/  STL [R1+0x347c], R9 ;  /* 0x00347c0901007387 */ /* 0x0001e80000100800 */
[----:B0-----:R-:W2:Y:S02]  /*ac00*/  LDL.LU.64 R8, [R1+0x350] ;  /* 0x0003500001087983 */ /* 0x001ea40000300a00 */
[----:B--2---:R-:W-:-:S02]  /*ac10*/  IMAD.MOV.U32 R0, RZ, RZ, R9 ;  /* 0x000000ffff007224 */ /* 0x004fc400078e0009 */
[----:B------:R-:W-:Y:S04]  /*ac20*/  STL [R1+0x3484], R8 ;  /* 0x0034840801007387 */ /* 0x000fe80000100800 */
[----:B------:R-:W-:Y:S04]  /*ac30*/  STL [R1+0x3488], R10 ;  /* 0x0034880a01007387 */ /* 0x000fe80000100800 */
[----:B------:R0:W-:Y:S04]  /*ac40*/  STL [R1+0x3480], R0 ;  /* 0x0034800001007387 */ /* 0x0001e80000100800 */
[----:B------:R1:W-:Y:S01]  /*ac50*/  STL [R1+0x346c], R11 ;  /* 0x00346c0b01007387 */ /* 0x0003e20000100800 */
[----:B0-----:R-:W-:-:S03]  /*ac60*/  IMAD.MOV.U32 R0, RZ, RZ, R7 ;  /* 0x000000ffff007224 */ /* 0x001fc600078e0007 */
[----:B-1----:R-:W2:Y:S04]  /*ac70*/  LDL.LU.64 R10, [R1+0x388] ;  /* 0x00038800010a7983 */ /* 0x002ea80000300a00 */
[----:B------:R-:W-:Y:S04]  /*ac80*/  STL [R1+0x3474], R6 ;  /* 0x0034740601007387 */ /* 0x000fe80000100800 */
[----:B------:R-:W-:Y:S04]  /*ac90*/  STL [R1+0x3478], R12 ;  /* 0x0034780c01007387 */ /* 0x000fe80000100800 */
[----:B------:R0:W-:Y:S04]  /*aca0*/  STL [R1+0x3470], R0 ;  /* 0x0034700001007387 */ /* 0x0001e80000100800 */
[----:B0-----:R-:W2:Y:S04]  /*acb0*/  LDL.LU R0, [R1+0x34c] ;  /* 0x00034c0001007983 */ /* 0x001ea80000300800 */
[----:B------:R-:W3:Y:S04]  /*acc0*/  LDL.LU.64 R8, [R1+0x390] ;  /* 0x0003900001087983 */ /* 0x000ee80000300a00 */
[----:B------:R0:W-:Y:S04]  /*acd0*/  STL [R1+0x345c], R13 ;  /* 0x00345c0d01007387 */ /* 0x0001e80000100800 */
[----:B0-----:R-:W3:Y:S04]  /*ace0*/  LDL.LU.64 R12, [R1+0x380] ;  /* 0x00038000010c7983 */ /* 0x001ee80000300a00 */
[----:B----4-:R0:W-:Y:S04]  /*acf0*/  STL [R1+0x3464], R4 ;  /* 0x0034640401007387 */ /* 0x0101e80000100800 */
[----:B------:R-:W-:Y:S01]  /*ad00*/  STL [R1+0x3468], R14 ;  /* 0x0034680e01007387 */ /* 0x000fe20000100800 */
[----:B0-----:R-:W-:-:S05]  /*ad10*/  IMAD.MOV.U32 R4, RZ, RZ, R5 ;  /* 0x000000ffff047224 */ /* 0x001fca00078e0005 */
[----:B------:R0:W-:Y:S04]  /*ad20*/  STL [R1+0x3460], R4 ;  /* 0x0034600401007387 */ /* 0x0001e80000100800 */
[----:B------:R1:W-:Y:S01]  /*ad30*/  STL [R1+0x344c], R15 ;  /* 0x00344c0f01007387 */ /* 0x0003e20000100800 */
[----:B0-----:R-:W-:-:S03]  /*ad40*/  IMAD.MOV.U32 R4, RZ, RZ, R29 ;  /* 0x000000ffff047224 */ /* 0x001fc600078e001d */
[----:B-1----:R-:W4:Y:S04]  /*ad50*/  LDL.LU.64 R14, [R1+0x378] ;  /* 0x00037800010e7983 */ /* 0x002f280000300a00 */
[----:B------:R-:W3:Y:S04]  /*ad60*/  LDL.LU.64 R6, [R1+0x398] ;  /* 0x0003980001067983 */ /* 0x000ee80000300a00 */
[----:B------:R0:W-:Y:S04]  /*ad70*/  STL [R1+0x3454], R28 ;  /* 0x0034541c01007387 */ /* 0x0001e80000100800 */
[----:B------:R-:W3:Y:S04]  /*ad80*/  LDL.LU R5, [R1+0x3a0] ;  /* 0x0003a00001057983 */ /* 0x000ee80000300800 */
[----:B------:R-:W-:Y:S04]  /*ad90*/  STL [R1+0x3458], R16 ;  /* 0x0034581001007387 */ /* 0x000fe80000100800 */
[----:B------:R-:W-:Y:S04]  /*ada0*/  STL [R1+0x3450], R4 ;  /* 0x0034500401007387 */ /* 0x000fe80000100800 */
[----:B0-----:R-:W3:Y:S04]  /*adb0*/  LDL.LU R28, [R1+0x3a8] ;  /* 0x0003a800011c7983 */ /* 0x001ee80000300800 */
[----:B------:R-:W3:Y:S04]  /*adc0*/  LDL.LU R29, [R1+0x3a4] ;  /* 0x0003a400011d7983 */ /* 0x000ee80000300800 */
[----:B------:R0:W-:Y:S04]  /*add0*/  STL [R1+0x343c], R17 ;  /* 0x00343c1101007387 */ /* 0x0001e80000100800 */
[----:B0-----:R-:W3:Y:S01]  /*ade0*/  LDL.LU.64 R16, [R1+0x370] ;  /* 0x0003700001107983 */ /* 0x001ee20000300a00 */
[----:B--2---:R-:W-:-:S02]  /*adf0*/  IMAD R0, R0, c[0x0][0x184], RZ ;  /* 0x0000610000007a24 */ /* 0x004fc400078e02ff */
[----:B---3--:R-:W-:Y:S01]  /*ae00*/  IMAD.MOV.U32 R4, RZ, RZ, R17 ;  /* 0x000000ffff047224 */ /* 0x008fe200078e0011 */
[----:B------:R-:W-:Y:S04]  /*ae10*/  STL [R1+0x3444], R16 ;  /* 0x0034441001007387 */ /* 0x000fe80000100800 */
[----:B------:R-:W-:Y:S04]  /*ae20*/  STL [R1+0x3448], R18 ;  /* 0x0034481201007387 */ /* 0x000fe80000100800 */
[----:B------:R4:W-:Y:S04]  /*ae30*/  STL [R1+0x3440], R4 ;  /* 0x0034400401007387 */ /* 0x0009e80000100800 */
[----:B------:R-:W-:Y:S01]  /*ae40*/  STL [R1+0x342c], R19 ;  /* 0x00342c1301007387 */ /* 0x000fe20000100800 */
[----:B----4-:R-:W-:-:S03]  /*ae50*/  IMAD.MOV.U32 R4, RZ, RZ, R15 ;  /* 0x000000ffff047224 */ /* 0x010fc600078e000f */
[----:B------:R-:W-:Y:S04]  /*ae60*/  STL [R1+0x3434], R14 ;  /* 0x0034340e01007387 */ /* 0x000fe80000100800 */
[----:B------:R-:W-:Y:S04]  /*ae70*/  STL [R1+0x3438], R20 ;  /* 0x0034381401007387 */ /* 0x000fe80000100800 */
[----:B------:R0:W-:Y:S04]  /*ae80*/  STL [R1+0x3430], R4 ;  /* 0x0034300401007387 */ /* 0x0001e80000100800 */
[----:B------:R-:W-:Y:S01]  /*ae90*/  STL [R1+0x341c], R21 ;  /* 0x00341c1501007387 */ /* 0x000fe20000100800 */
[----:B0-----:R-:W-:-:S03]  /*aea0*/  IMAD.MOV.U32 R4, RZ, RZ, R13 ;  /* 0x000000ffff047224 */ /* 0x001fc600078e000d */
        /* <DEDUP_REMOVED lines=10> */
[----:B------:R-:W-:Y:S01]  /*af50*/  STL [R1+0x3404], R8 ;  /* 0x0034040801007387 */ /* 0x000fe20000100800 */
[----:B------:R-:W-:-:S03]  /*af60*/  LEA R20, P0, R0, c[0x0][0x160], 0x1 ;  /* 0x0000580000147a11 */ /* 0x000fc600078008ff */
[----:B------:R-:W-:Y:S01]  /*af70*/  STL [R1+0x3408], R26 ;  /* 0x0034081a01007387 */ /* 0x000fe20000100800 */
[----:B------:R-:W-:-:S03]  /*af80*/  IMAD.MOV.U32 R10, RZ, RZ, c[0x0][0x188] ;  /* 0x00006200ff0a7624 */ /* 0x000fc600078e00ff */
[----:B------:R0:W-:Y:S04]  /*af90*/  STL [R1+0x3400], R4 ;  /* 0x0034000401007387 */ /* 0x0001e80000100800 */
[----:B------:R-:W-:Y:S01]  /*afa0*/  STL [R1+0x33ec], R27 ;  /* 0x0033ec1b01007387 */ /* 0x000fe20000100800 */
[----:B------:R-:W-:-:S03]  /*afb0*/  LEA.HI.X.SX32 R21, R0, c[0x0][0x164], 0x1, P0 ;  /* 0x0000590000157a11 */ /* 0x000fc600000f0eff */
[----:B------:R1:W-:Y:S01]  /*afc0*/  STL [R1+0x33f4], R6 ;  /* 0x0033f40601007387 */ /* 0x0003e20000100800 */
[----:B0-----:R-:W-:Y:S02]  /*afd0*/  IMAD.MOV.U32 R4, RZ, RZ, R7 ;  /* 0x000000ffff047224 */ /* 0x001fe400078e0007 */
[----:B------:R-:W-:Y:S02]  /*afe0*/  IMAD R8, R10, 0xff, RZ ;  /* 0x000000ff0a087824 */ /* 0x000fe400078e02ff */
[----:B------:R-:W-:Y:S02]  /*aff0*/  IMAD R0, R28, c[0x0][0x184], RZ ;  /* 0x000061001c007a24 */ /* 0x000fe400078e02ff */
[----:B-1----:R-:W-:Y:S02]  /*b000*/  IMAD R7, R5, c[0x0][0x184], RZ ;  /* 0x0000610005077a24 */ /* 0x002fe400078e02ff */
[----:B------:R-:W-:Y:S01]  /*b010*/  IMAD R6, R29, c[0x0][0x184], RZ ;  /* 0x000061001d067a24 */ /* 0x000fe200078e02ff */
[----:B------:R0:W-:Y:S02]  /*b020*/  STL [R1+0x33f0], R4 ;  /* 0x0033f00401007387 */ /* 0x0001e40000100800 */
[----:B------:R-:W-:-:S02]  /*b030*/  LEA R18, P2, R7, c[0x0][0x160], 0x1 ;  /* 0x0000580007127a11 */ /* 0x000fc400078408ff */
[----:B------:R-:W-:Y:S01]  /*b040*/  LEA R16, P1, R6, c[0x0][0x160], 0x1 ;  /* 0x0000580006107a11 */ /* 0x000fe200078208ff */
[----:B------:R-:W-:Y:S01]  /*b050*/  STL.64 [R1+0x5d0], R20 ;  /* 0x0005d01401007387 */ /* 0x000fe20000100a00 */
[----:B------:R-:W-:Y:S02]  /*b060*/  LEA R14, P0, R0, c[0x0][0x160], 0x1 ;  /* 0x00005800000e7a11 */ /* 0x000fe400078008ff */
[----:B------:R-:W-:Y:S01]  /*b070*/  LEA.HI.X.SX32 R19, R7, c[0x0][0x164], 0x1, P2 ;  /* 0x0000590007137a11 */ /* 0x000fe200010f0eff */
[----:B0-----:R-:W-:Y:S01]  /*b080*/  IMAD.WIDE R4, R8, 0x2, R20 ;  /* 0x0000000208047825 */ /* 0x001fe200078e0214 */
[----:B------:R-:W-:Y:S01]  /*b090*/  STL [R1+0x33f8], R2 ;  /* 0x0033f80201007387 */ /* 0x000fe20000100800 */
[----:B------:R-:W-:Y:S02]  /*b0a0*/  LEA.HI.X.SX32 R17, R6, c[0x0][0x164], 0x1, P1 ;  /* 0x0000590006117a11 */ /* 0x000fe400008f0eff */
[----:B------:R-:W-:Y:S01]  /*b0b0*/  LEA.HI.X.SX32 R15, R0, c[0x0][0x164], 0x1, P0 ;  /* 0x00005900000f7a11 */ /* 0x000fe200000f0eff */
[----:B------:R0:W-:Y:S04]  /*b0c0*/  STL [R1+0x33dc], R3 ;  /* 0x0033dc0301007387 */ /* 0x0001e80000100800 */
[----:B------:R-:W-:Y:S01]  /*b0d0*/  STL [R1+0x33e8], R4 ;  /* 0x0033e80401007387 */ /* 0x000fe20000100800 */
[----:B------:R-:W-:-:S03]  /*b0e0*/  IMAD.WIDE R6, R8, 0x2, R16 ;  /* 0x0000000208067825 */ /* 0x000fc600078e0210 */
[----:B------:R1:W-:Y:S01]  /*b0f0*/  STL [R1+0x33e0], R5 ;  /* 0x0033e00501007387 */ /* 0x0003e20000100800 */
[----:B------:R-:W-:-:S03]  /*b100*/  IMAD R0, R10, 0xfe, RZ ;  /* 0x000000fe0a007824 */ /* 0x000fc600078e02ff */
[----:B------:R-:W-:Y:S01]  /*b110*/  STL.64 [R1+0x5d8], R18 ;  /* 0x0005d81201007387 */ /* 0x000fe20000100a00 */
[----:B0-----:R-:W-:-:S04]  /*b120*/  IMAD.WIDE R2, R8, 0x2, R14 ;  /* 0x0000000208027825 */ /* 0x001fc800078e020e */
[----:B-1----:R-:W-:Y:S01]  /*b130*/  IMAD.WIDE R4, R8, 0x2, R18 ;  /* 0x0000000208047825 */ /* 0x002fe200078e0212 */
[----:B------:R-:W-:Y:S04]  /*b140*/  STL.64 [R1+0x5e8], R14 ;  /* 0x0005e80e01007387 */ /* 0x000fe80000100a00 */
[----:B------:R-:W-:Y:S04]  /*b150*/  STL.64 [R1+0x5e0], R16 ;  /* 0x0005e01001007387 */ /* 0x000fe80000100a00 */
[----:B------:R-:W-:Y:S04]  /*b160*/  STL [R1+0x33e4], R4 ;  /* 0x0033e40401007387 */ /* 0x000fe80000100800 */
[----:B------:R0:W-:Y:S04]  /*b170*/  STL [R1+0x33d4], R5 ;  /* 0x0033d40501007387 */ /* 0x0001e80000100800 */
[----:B------:R-:W-:Y:S04]  /*b180*/  STL [R1+0x33d8], R6 ;  /* 0x0033d80601007387 */ /* 0x000fe80000100800 */
[----:B------:R1:W-:Y:S01]  /*b190*/  STL [R1+0x33bc], R7 ;  /* 0x0033bc0701007387 */ /* 0x0003e20000100800 */
[----:B0-----:R-:W-:-:S03]  /*b1a0*/  IMAD.WIDE R4, R0, 0x2, R20 ;  /* 0x0000000200047825 */ /* 0x001fc600078e0214 */
[----:B------:R-:W-:Y:S04]  /*b1b0*/  STL [R1+0x33d0], R2 ;  /* 0x0033d00201007387 */ /* 0x000fe80000100800 */
[----:B------:R0:W-:Y:S01]  /*b1c0*/  STL [R1+0x33c8], R3 ;  /* 0x0033c80301007387 */ /* 0x0001e20000100800 */
[----:B-1----:R-:W-:-:S03]  /*b1d0*/  IMAD.WIDE R6, R0, 0x2, R16 ;  /* 0x0000000200067825 */ /* 0x002fc600078e0210 */
[----:B------:R-:W-:Y:S01]  /*b1e0*/  STL [R1+0x33cc], R4 ;  /* 0x0033cc0401007387 */ /* 0x000fe20000100800 */
[----:B------:R-:W-:Y:S02]  /*b1f0*/  IMAD R8, R10, 0xfd, RZ ;  /* 0x000000fd0a087824 */ /* 0x000fe400078e02ff */
[C---:B0-----:R-:W-:Y:S01]  /*b200*/  IMAD.WIDE R2, R0.reuse, 0x2, R18 ;  /* 0x0000000200027825 */ /* 0x041fe200078e0212 */
[----:B------:R0:W-:Y:S04]  /*b210*/  STL [R1+0x33c0], R5 ;  /* 0x0033c00501007387 */ /* 0x0001e80000100800 */
[----:B------:R-:W-:Y:S04]  /*b220*/  STL [R1+0x33c4], R2 ;  /* 0x0033c40201007387 */ /* 0x000fe80000100800 */
[----:B------:R1:W-:Y:S01]  /*b230*/  STL [R1+0x33b4], R3 ;  /* 0x0033b40301007387 */ /* 0x0003e20000100800 */
[----:B0-----:R-:W-:-:S03]  /*b240*/  IMAD.WIDE R4, R0, 0x2, R14 ;  /* 0x0000000200047825 */ /* 0x001fc600078e020e */
[----:B------:R-:W-:Y:S04]  /*b250*/  STL [R1+0x33b8], R6 ;  /* 0x0033b80601007387 */ /* 0x000fe80000100800 */
[----:B------:R0:W-:Y:S01]  /*b260*/  STL [R1+0x339c], R7 ;  /* 0x00339c0701007387 */ /* 0x0001e20000100800 */
[----:B-1----:R-:W-:-:S03]  /*b270*/  IMAD.WIDE R2, R8, 0x2, R20 ;  /* 0x0000000208027825 */ /* 0x002fc600078e0214 */
[----:B------:R-:W-:Y:S04]  /*b280*/  STL [R1+0x33b0], R4 ;  /* 0x0033b00401007387 */ /* 0x000fe80000100800 */
[----:B------:R1:W-:Y:S01]  /*b290*/  STL [R1+0x33a8], R5 ;  /* 0x0033a80501007387 */ /* 0x0003e20000100800 */
[----:B0-----:R-:W-:-:S03]  /*b2a0*/  IMAD.WIDE R6, R8, 0x2, R16 ;  /* 0x0000000208067825 */ /* 0x001fc600078e0210 */
[----:B------:R-:W-:Y:S01]  /*b2b0*/  STL [R1+0x33ac], R2 ;  /* 0x0033ac0201007387 */ /* 0x000fe20000100800 */
[----:B------:R-:W-:Y:S02]  /*b2c0*/  IMAD R0, R10, 0xfc, RZ ;  /* 0x000000fc0a007824 */ /* 0x000fe400078e02ff */
[C---:B-1----:R-:W-:Y:S01]  /*b2d0*/  IMAD.WIDE R4, R8.reuse, 0x2, R18 ;  /* 0x0000000208047825 */ /* 0x042fe200078e0212 */
        /* <DEDUP_REMOVED lines=596> */
[----:B-1----:R-:W-:-:S03]  /*d820*/  IMAD.WIDE R4, R8, 0x2, R18 ;  /* 0x0000000208047825 */ /* 0x002fc600078e0212 */
[----:B------:R0:W-:Y:S01]  /*d830*/  STL [R1+0x2de0], R3 ;  /* 0x002de00301007387 */ /* 0x0001e20000100800 */
[----:B------:R-:W-:-:S03]  /*d840*/  IMAD R0, R10, 0xce, RZ ;  /* 0x000000ce0a007824 */ /* 0x000fc600078e02ff */
        /* <DEDUP_REMOVED lines=8> */
[----:B------:R-:W-:Y:S02]  /*d8d0*/  IMAD R8, R10, 0xcd, RZ ;  /* 0x000000cd0a087824 */ /* 0x000fe400078e02ff */
[C---:B0-----:R-:W-:Y:S01]  /*d8e0*/  IMAD.WIDE R6, R0.reuse, 0x2, R16 ;  /* 0x0000000200067825 */ /* 0x041fe200078e0210 */
[----:B------:R-:W-:Y:S03]  /*d8f0*/  STL [R1+0x2dcc], R4 ;  /* 0x002dcc0401007387 */ /* 0x000fe60000100800 */
        /* <DEDUP_REMOVED lines=12> */
[----:B------:R-:W-:-:S03]  /*d9c0*/  IMAD R0, R10, 0xcc, RZ ;  /* 0x000000cc0a007824 */ /* 0x000fc600078e02ff */
[----:B------:R0:W-:Y:S01]  /*d9d0*/  STL [R1+0x2da0], R3 ;  /* 0x002da00301007387 */ /* 0x0001e20000100800 */
[----:B-1----:R-:W-:-:S03]  /*d9e0*/  IMAD.WIDE R4, R8, 0x2, R16 ;  /* 0x0000000208047825 */ /* 0x002fc600078e0210 */
        /* <DEDUP_REMOVED lines=12> */
[----:B------:R0:W-:Y:S03]  /*dab0*/  STL [R1+0x1414], R7 ;  /* 0x0014140701007387 */ /* 0x0001e60000100800 */
[----:B------:R-:W-:Y:S01]  /*dac0*/  IMAD.WIDE R8, R11, 0x2, R20 ;  /* 0x000000020b087825 */ /* 0x000fe200078e0214 */
        /* <DEDUP_REMOVED lines=966> */
[----:B------:R-:W-:-:S03]  /*11730*/  IMAD.SHL.U32 R0, R10, 0x80, RZ ;  /* 0x000000800a007824 */ /* 0x000fc600078e00ff */
        /* <DEDUP_REMOVED lines=1173> */
[C---:B------:R-:W-:Y:S02]  /*16090*/  IMAD R12, R10.reuse, 0x26, RZ ;  /* 0x000000260a0c7824 */ /* 0x040fe400078e02ff */
[----:B0-----:R-:W-:Y:S01]  /*160a0*/  IMAD.WIDE R4, R11, 0x2, R16 ;  /* 0x000000020b047825 */ /* 0x001fe200078e0210 */
[----:B------:R-:W-:Y:S04]  /*160b0*/  STL [R1+0x28b8], R8 ;  /* 0x0028b80801007387 */ /* 0x000fe80000100800 */
[----:B------:R-:W-:Y:S01]  /*160c0*/  STL [R1+0x28b4], R9 ;  /* 0x0028b40901007387 */ /* 0x000fe20000100800 */
[----:B------:R-:W-:-:S03]  /*160d0*/  IMAD R0, R10, 0x25, RZ ;  /* 0x000000250a007824 */ /* 0x000fc600078e02ff */
[----:B------:R-:W-:Y:S01]  /*160e0*/  STL [R1+0x28c0], R2 ;  /* 0x0028c00201007387 */ /* 0x000fe20000100800 */
[----:B-1----:R-:W-:-:S03]  /*160f0*/  IMAD.WIDE R6, R12, 0x2, R20 ;  /* 0x000000020c067825 */ /* 0x002fc600078e0214 */
[----:B------:R0:W-:Y:S04]  /*16100*/  STL [R1+0x28bc], R3 ;  /* 0x0028bc0301007387 */ /* 0x0001e80000100800 */
[----:B------:R-:W-:Y:S01]  /*16110*/  STL [R1+0x28c8], R4 ;  /* 0x0028c80401007387 */ /* 0x000fe20000100800 */
[----:B0-----:R-:W-:-:S03]  /*16120*/  IMAD.WIDE R2, R11, 0x2, R14 ;  /* 0x000000020b027825 */ /* 0x001fc600078e020e */
        /* <DEDUP_REMOVED lines=8> */
[----:B------:R-:W-:-:S03]  /*161b0*/  IMAD R11, R10, 0x24, RZ ;  /* 0x000000240a0b7824 */ /* 0x000fc600078e02ff */
[----:B------:R1:W-:Y:S01]  /*161c0*/  STL [R1+0x28dc], R5 ;  /* 0x0028dc0501007387 */ /* 0x0003e20000100800 */
[----:B0-----:R-:W-:-:S03]  /*161d0*/  IMAD.WIDE R6, R0, 0x2, R14 ;  /* 0x0000000200067825 */ /* 0x001fc600078e020e */
[----:B------:R-:W-:Y:S01]  /*161e0*/  STL [R1+0x28e8], R2 ;  /* 0x0028e80201007387 */ /* 0x000fe20000100800 */
[----:B------:R-:W-:-:S04]  /*161f0*/  IMAD.WIDE R8, R11, 0x2, R20 ;  /* 0x000000020b087825 */ /* 0x000fc800078e0214 */
[----:B-1----:R-:W-:Y:S01]  /*16200*/  IMAD.WIDE R4, R0, 0x2, R16 ;  /* 0x0000000200047825 */ /* 0x002fe200078e0210 */
[----:B------:R0:W-:Y:S04]  /*16210*/  STL [R1+0x28e4], R3 ;  /* 0x0028e40301007387 */ /* 0x0001e80000100800 */
[----:B------:R-:W-:Y:S01]  /*16220*/  STL [R1+0x28f0], R4 ;  /* 0x0028f00401007387 */ /* 0x000fe20000100800 */
[----:B------:R-:W-:-:S03]  /*16230*/  IMAD R0, R10, 0x23, RZ ;  /* 0x000000230a007824 */ /* 0x000fc600078e02ff */
        /* <DEDUP_REMOVED lines=38> */
[----:B------:R-:W-:-:S03]  /*164a0*/  IMAD.SHL.U32 R11, R10, 0x20, RZ ;  /* 0x000000200a0b7824 */ /* 0x000fc600078e00ff */
        /* <DEDUP_REMOVED lines=396> */
[----:B------:R-:W-:Y:S04]  /*17d70*/  STL [R1+0x2d1c], R9 ;  /* 0x002d1c0901007387 */ /* 0x000fe80000100800 */
[----:B------:R-:W-:Y:S04]  /*17d80*/  STL [R1+0x2d28], R2 ;  /* 0x002d280201007387 */ /* 0x000fe80000100800 */
[----:B------:R1:W-:Y:S04]  /*17d90*/  STL [R1+0x2d24], R3 ;  /* 0x002d240301007387 */ /* 0x0003e80000100800 */
[----:B------:R-:W-:Y:S01]  /*17da0*/  STL [R1+0x2d30], R4 ;  /* 0x002d300401007387 */ /* 0x000fe20000100800 */
[----:B0-----:R-:W-:-:S03]  /*17db0*/  IMAD.WIDE R6, R11, 0x2, R18 ;  /* 0x000000020b067825 */ /* 0x001fc600078e0212 */
[----:B------:R0:W-:Y:S01]  /*17dc0*/  STL [R1+0x2d2c], R5 ;  /* 0x002d2c0501007387 */ /* 0x0001e20000100800 */
[----:B-1----:R-:W-:-:S04]  /*17dd0*/  IMAD.WIDE R2, R0, 0x2, R14 ;  /* 0x0000000200027825 */ /* 0x002fc800078e020e */
[C---:B------:R-:W-:Y:S01]  /*17de0*/  IMAD.WIDE R8, R11.reuse, 0x2, R16 ;  /* 0x000000020b087825 */ /* 0x040fe200078e0210 */
[----:B------:R-:W-:Y:S03]  /*17df0*/  STL [R1+0x2d38], R2 ;  /* 0x002d380201007387 */ /* 0x000fe60000100800 */
        /* <DEDUP_REMOVED lines=21> */
[----:B------:R-:W-:Y:S01]  /*17f50*/  STL [R1+0x2d6c], R9 ;  /* 0x002d6c0901007387 */ /* 0x000fe20000100800 */
[----:B0-----:R-:W-:-:S03]  /*17f60*/  IMAD.WIDE R6, R12, 0x2, R16 ;  /* 0x000000020c067825 */ /* 0x001fc600078e0210 */
[----:B------:R-:W-:Y:S04]  /*17f70*/  STL [R1+0x2d78], R2 ;  /* 0x002d780201007387 */ /* 0x000fe80000100800 */
[----:B------:R0:W-:Y:S04]  /*17f80*/  STL [R1+0x2d74], R3 ;  /* 0x002d740301007387 */ /* 0x0001e80000100800 */
[----:B------:R-:W-:Y:S04]  /*17f90*/  STL [R1+0x2d80], R4 ;  /* 0x002d800401007387 */ /* 0x000fe80000100800 */
[----:B------:R-:W-:Y:S01]  /*17fa0*/  STL [R1+0x2d7c], R5 ;  /* 0x002d7c0501007387 */ /* 0x000fe20000100800 */
[----:B0-----:R-:W-:-:S03]  /*17fb0*/  IMAD.WIDE R2, R12, 0x2, R14 ;  /* 0x000000020c027825 */ /* 0x001fc600078e020e */
[----:B------:R-:W-:Y:S04]  /*17fc0*/  STL [R1+0x2d88], R6 ;  /* 0x002d880601007387 */ /* 0x000fe80000100800 */
[----:B------:R-:W-:Y:S04]  /*17fd0*/  STL [R1+0x2d84], R7 ;  /* 0x002d840701007387 */ /* 0x000fe80000100800 */
[----:B------:R0:W-:Y:S04]  /*17fe0*/  STL [R1+0x2d90], R2 ;  /* 0x002d900201007387 */ /* 0x0001e80000100800 */
[----:B------:R1:W-:Y:S04]  /*17ff0*/  STL [R1+0x2d8c], R3 ;  /* 0x002d8c0301007387 */ /* 0x0003e80000100800 */
[----:B------:R2:W-:Y:S04]  /*18000*/  STL [R1+0x13f0], RZ ;  /* 0x0013f0ff01007387 */ /* 0x0005e80000100800 */
        /* <DEDUP_REMOVED lines=84> */
[----:B------:R-:W3:Y:S04]  /*18550*/  S2R R29, SR_TID.X ;  /* 0x00000000001d7919 */ /* 0x000ee80000002100 */
        /* <DEDUP_REMOVED lines=19> */
[----:B------:R2:W-:Y:S01]  /*18690*/  STL [R1+0x84c], RZ ;  /* 0x00084cff01007387 */ /* 0x0005e20000100800 */
[----:B---3--:R-:W-:-:S05]  /*186a0*/  LOP3.LUT R29, R29, 0x7f, RZ, 0xc0, !PT ;  /* 0x0000007f1d1d7812 */ /* 0x008fca00078ec0ff */
[----:B0-----:R-:W-:Y:S02]  /*186b0*/  IMAD.SHL.U32 R2, R29, 0x2, RZ ;  /* 0x000000021d027824 */ /* 0x001fe400078e00ff */
[----:B------:R-:W-:Y:S02]  /*186c0*/  IMAD.MOV.U32 R29, RZ, RZ, c[0x0][0x18c] ;  /* 0x00006300ff1d7624 */ /* 0x000fe400078e00ff */
[----:B------:R-:W-:Y:S02]  /*186d0*/  IMAD.SHL.U32 R10, R10, 0x100, RZ ;  /* 0x000001000a0a7824 */ /* 0x000fe400078e00ff */
[----:B-1----:R-:W-:-:S03]  /*186e0*/  IMAD.SHL.U32 R3, R29, 0x100, RZ ;  /* 0x000001001d037824 */ /* 0x002fc600078e00ff */
[----:B------:R-:W-:Y:S02]  /*186f0*/  SHF.R.S32.HI R0, RZ, 0x1f, R10 ;  /* 0x0000001fff007819 */ /* 0x000fe4000001140a */
[----:B------:R-:W-:-:S03]  /*18700*/  SHF.R.S32.HI R4, RZ, 0x1f, R3 ;  /* 0x0000001fff047819 */ /* 0x000fc60000011403 */
[----:B--2---:R-:W2:Y:S01]  /*18710*/  LDL.LU R29, [R1+0x3ac] ;  /* 0x0003ac00011d7983 */ /* 0x004ea20000300800 */
[----:B------:R-:W-:Y:S02]  /*18720*/  SHF.L.U64.HI R4, R3, 0x1, R4 ;  /* 0x0000000103047819 */ /* 0x000fe40000010204 */
[C---:B------:R-:W-:Y:S01]  /*18730*/  LOP3.LUT R5, R2.reuse, 0x20, RZ, 0x3c, !PT ;  /* 0x0000002002057812 */ /* 0x040fe200078e3cff */
[----:B------:R-:W-:Y:S01]  /*18740*/  STL [R1+0x830], RZ ;  /* 0x000830ff01007387 */ /* 0x000fe20000100800 */
[----:B------:R-:W-:Y:S02]  /*18750*/  LOP3.LUT R4, R2, 0x40, RZ, 0x3c, !PT ;  /* 0x0000004002047812 */ /* 0x000fe400078e3cff */
[----:B------:R-:W-:Y:S01]  /*18760*/  SHF.L.U64.HI R0, R10, 0x1, R0 ;  /* 0x000000010a007819 */ /* 0x000fe20000010200 */
[----:B------:R-:W0:Y:S01]  /*18770*/  S2R R28, SR_TID.X ;  /* 0x00000000001c7919 */ /* 0x000e220000002100 */
[----:B------:R-:W-:-:S02]  /*18780*/  LOP3.LUT R5, R2, 0x60, RZ, 0x3c, !PT ;  /* 0x0000006002057812 */ /* 0x000fc400078e3cff */
[----:B------:R-:W-:Y:S01]  /*18790*/  LOP3.LUT R4, R2, 0x70, RZ, 0x3c, !PT ;  /* 0x0000007002047812 */ /* 0x000fe200078e3cff */
[----:B0-----:R-:W-:Y:S01]  /*187a0*/  IMAD.SHL.U32 R28, R28, 0x2, RZ ;  /* 0x000000021c1c7824 */ /* 0x001fe200078e00ff */
[----:B--2---:R-:W-:Y:S02]  /*187b0*/  SHF.R.S32.HI R3, RZ, 0x8, R29 ;  /* 0x00000008ff037819 */ /* 0x004fe4000001141d */
[----:B------:R-:W0:Y:S04]  /*187c0*/  S2R R29, SR_TID.X ;  /* 0x00000000001d7919 */ /* 0x000e280000002100 */
[----:B------:R1:W-:Y:S04]  /*187d0*/  STL [R1+0x37ec], R3 ;  /* 0x0037ec0301007387 */ /* 0x0003e80000100800 */
[----:B------:R2:W-:Y:S04]  /*187e0*/  STL [R1+0x834], RZ ;  /* 0x000834ff01007387 */ /* 0x0005e80000100800 */
[----:B------:R2:W-:Y:S01]  /*187f0*/  STL [R1+0x838], RZ ;  /* 0x000838ff01007387 */ /* 0x0005e20000100800 */
[----:B-1----:R-:W-:-:S03]  /*18800*/  LOP3.LUT R3, R2, 0x10, RZ, 0x3c, !PT ;  /* 0x0000001002037812 */ /* 0x002fc600078e3cff */
[----:B------:R2:W-:Y:S01]  /*18810*/  STL [R1+0x83c], RZ ;  /* 0x00083cff01007387 */ /* 0x0005e20000100800 */
[C---:B------:R-:W-:Y:S02]  /*18820*/  LOP3.LUT R3, R2.reuse, 0x30, RZ, 0x3c, !PT ;  /* 0x0000003002037812 */ /* 0x040fe400078e3cff */
[----:B------:R-:W-:Y:S01]  /*18830*/  LOP3.LUT R3, R2, 0x50, RZ, 0x3c, !PT ;  /* 0x0000005002037812 */ /* 0x000fe200078e3cff */
[----:B------:R2:W-:Y:S04]  /*18840*/  STL [R1+0x820], RZ ;  /* 0x000820ff01007387 */ /* 0x0005e80000100800 */
[----:B------:R2:W-:Y:S01]  /*18850*/  STL [R1+0x824], RZ ;  /* 0x000824ff01007387 */ /* 0x0005e20000100800 */
[----:B0-----:R-:W-:-:S03]  /*18860*/  LOP3.LUT R29, R29, 0x7, RZ, 0xc0, !PT ;  /* 0x000000071d1d7812 */ /* 0x001fc600078ec0ff */
[----:B------:R2:W-:Y:S02]  /*18870*/  STL [R1+0x828], RZ ;  /* 0x000828ff01007387 */ /* 0x0005e40000100800 */
[----:B------:R-:W-:Y:S02]  /*18880*/  IMAD R29, R29, 0x210, RZ ;  /* 0x000002101d1d7824 */ /* 0x000fe400078e02ff */
[----:B------:R2:W-:Y:S03]  /*18890*/  STL [R1+0x82c], RZ ;  /* 0x00082cff01007387 */ /* 0x0005e60000100800 */
[----:B------:R-:W-:Y:S01]  /*188a0*/  LOP3.LUT R29, R29, 0x30, R28, 0x78, !PT ;  /* 0x000000301d1d7812 */ /* 0x000fe200078e781c */
[----:B------:R2:W-:Y:S03]  /*188b0*/  STL [R1+0x650], RZ ;  /* 0x000650ff01007387 */ /* 0x0005e60000100800 */
[----:B------:R-:W-:Y:S01]  /*188c0*/  LOP3.LUT R3, R29, 0x40, RZ, 0x3c, !PT ;  /* 0x000000401d037812 */ /* 0x000fe200078e3cff */
        /* <DEDUP_REMOVED lines=142> */
[----:B------:R2:W-:Y:S02]  /*191b0*/  STL [R1+0x46c], RZ ;  /* 0x00046cff01007387 */ /* 0x0005e40000100800 */
.L_x_2:
[----:B0-----:R-:W3:Y:S04]  /*191c0*/  LDL.64 R4, [R1+0x5e8] ;  /* 0x0005e80001047983 */ /* 0x001ee80000100a00 */
[----:B---3--:R0:W-:Y:S04]  /*191d0*/  STL [R1+0x4c08], R5 ;  /* 0x004c080501007387 */ /* 0x0081e80000100800 */
[----:B0-----:R-:W3:Y:S01]  /*191e0*/  LDL R5, [R1+0x13f0] ;  /* 0x0013f00001057983 */ /* 0x001ee20000100800 */
[----:B------:R-:W-:-:S03]  /*191f0*/  IMAD.MOV.U32 R3, RZ, RZ, c[0x0][0x180] ;  /* 0x00006000ff037624 */ /* 0x000fc600078e00ff */
[----:B-----5:R-:W-:Y:S04]  /*19200*/  STL [R1+0x3d10], R11 ;  /* 0x003d100b01007387 */ /* 0x020fe80000100800 */
        /* <DEDUP_REMOVED lines=73> */
[----:B------:R-:W-:Y:S01]  /*196a0*/  STL [R1+0x3e38], R11 ;  /* 0x003e380b01007387 */ /* 0x000fe20000100800 */
[----:B---3--:R-:W-:-:S03]  /*196b0*/  IMAD R3, R5, -0x100, R3 ;  /* 0xffffff0005037824 */ /* 0x008fc600078e0203 */
        /* <DEDUP_REMOVED lines=955> */
[----:B------:R-:W3:Y:S01]  /*1d270*/  LDL.LU R5, [R1+0x4c08] ;  /* 0x004c080001057983 */ /* 0x000ee20000300800 */
[----:B------:R-:W-:-:S02]  /*1d280*/  ISETP.GT.AND P0, PT, R3, RZ, PT ;  /* 0x000000ff0300720c */ /* 0x000fc40003f04270 */
[----:B0-----:R-:W-:Y:S02]  /*1d290*/  PRMT R15, RZ, 0x7610, R15 ;  /* 0x00007610ff0f7816 */ /* 0x001fe4000000000f */
[----:B------:R-:W-:Y:S02]  /*1d2a0*/  PRMT R11, RZ, 0x7610, R11 ;  /* 0x00007610ff0b7816 */ /* 0x000fe4000000000b */
[----:B------:R-:W-:-:S07]  /*1d2b0*/  ISETP.GT.AND P1, PT, R3, 0x1, PT ;  /* 0x000000010300780c */ /* 0x000fce0003f24270 */
[----:B---3--:R-:W3:Y:S04]  /*1d2c0*/  @P0 LDG.E.U16 R15, [R4.64] ;  /* 0x00000004040f0981 */ /* 0x008ee8000c1e1500 */
[----:B---3--:R0:W-:Y:S04]  /*1d2d0*/  STL [R1+0x13d0], R15 ;  /* 0x0013d00f01007387 */ /* 0x0081e80000100800 */
[----:B0-----:R-:W3:Y:S04]  /*1d2e0*/  LDL.LU R15, [R1+0x4c04] ;  /* 0x004c0400010f7983 */ /* 0x001ee80000300800 */
[----:B------:R-:W4:Y:S01]  /*1d2f0*/  LDL.64 R4, [R1+0x5e0] ;  /* 0x0005e00001047983 */ /* 0x000f220000100a00 */
[----:B---3--:R-:W-:-:S03]  /*1d300*/  PRMT R15, RZ, 0x7610, R15 ;  /* 0x00007610ff0f7816 */ /* 0x008fc6000000000f */
[----:B----4-:R-:W3:Y:S04]  /*1d310*/  @P0 LDG.E.U16 R11, [R4.64] ;  /* 0x00000004040b0981 */ /* 0x010ee8000c1e1500 */
        /* <DEDUP_REMOVED lines=12> */
[----:B------:R-:W4:Y:S04]  /*1d3e0*/  LDL R4, [R1+0x2d74] ;  /* 0x002d740001047983 */ /* 0x000f280000100800 */
[----:B------:R-:W4:Y:S01]  /*1d3f0*/  LDL R5, [R1+0x2d78] ;  /* 0x002d780001057983 */ /* 0x000f220000100800 */
[----:B------:R-:W-:-:S02]  /*1d400*/  ISETP.GT.AND P0, PT, R3, 0x2, PT ;  /* 0x000000020300780c */ /* 0x000fc40003f04270 */
[----:B---3--:R-:W-:Y:S02]  /*1d410*/  PRMT R11, RZ, 0x7610, R11 ;  /* 0x00007610ff0b7816 */ /* 0x008fe4000000000b */
[----:B----4-:R-:W-:-:S04]  /*1d420*/  @P1 LOP3.LUT R5, R5, R4, RZ, 0x3c, !PT ;  /* 0x0000000405051212 */ /* 0x010fc800078e3cff */
[----:B------:R-:W-:-:S04]  /*1d430*/  @P1 LOP3.LUT R4, R5, R4, RZ, 0x3c, !PT ;  /* 0x0000000405041212 */ /* 0x000fc800078e3cff */
[----:B------:R-:W-:-:S05]  /*1d440*/  @P1 LOP3.LUT R5, R5, R4, RZ, 0x3c, !PT ;  /* 0x0000000405051212 */ /* 0x000fca00078e3cff */
[----:B------:R-:W3:Y:S04]  /*1d450*/  @P1 LDG.E.U16 R15, [R4.64] ;  /* 0x00000004040f1981 */ /* 0x000ee8000c1e1500 */
[----:B---3--:R0:W-:Y:S04]  /*1d460*/  STL [R1+0x13c0], R15 ;  /* 0x0013c00f01007387 */ /* 0x0081e80000100800 */
[----:B0-----:R-:W3:Y:S04]  /*1d470*/  LDL.LU R15, [R1+0x4bf4] ;  /* 0x004bf400010f7983 */ /* 0x001ee80000300800 */
[----:B------:R-:W4:Y:S04]  /*1d480*/  LDL R4, [R1+0x2d6c] ;  /* 0x002d6c0001047983 */ /* 0x000f280000100800 */
[----:B------:R-:W4:Y:S01]  /*1d490*/  LDL R5, [R1+0x2d70] ;  /* 0x002d700001057983 */ /* 0x000f220000100800 */
[----:B---3--:R-:W-:-:S02]  /*1d4a0*/  PRMT R15, RZ, 0x7610, R15 ;  /* 0x00007610ff0f7816 */ /* 0x008fc4000000000f */
        /* <DEDUP_REMOVED lines=1355> */
[----:B0-----:R-:W3:Y:S01]  /*22960*/  LDL.LU R11, [R1+0x49a8] ;  /* 0x0049a800010b7983 */ /* 0x001ee20000300800 */
[----:B------:R-:W4:Y:S02]  /*22970*/  LDL R4, [R1+0x2d8c] ;  /* 0x002d8c0001047983 */ /* 0x000f240000100800 */
        /* <DEDUP_REMOVED lines=6003> */
[----:B------:R-:W4:Y:S02]  /*3a0b0*/  LDL R5, [R1+0x14a8] ;  /* 0x0014a80001057983 */ /* 0x000f240000100800 */
[----:B----4-:R-:W-:-:S04]  /*3a0c0*/  @P0 LOP3.LUT R5, R5, R4, RZ, 0x3c, !PT ;  /* 0x0000000405050212 */ /* 0x010fc800078e3cff */
[----:B------:R-:W-:-:S04]  /*3a0d0*/  @P0 LOP3.LUT R4, R5, R4, RZ, 0x3c, !PT ;  /* 0x0000000405040212 */ /* 0x000fc800078e3cff */
[----:B------:R-:W-:-:S05]  /*3a0e0*/  @P0 LOP3.LUT R5, R5, R4, RZ, 0x3c, !PT ;  /* 0x0000000405050212 */ /* 0x000fca00078e3cff */
[----:B------:R-:W4:Y:S04]  /*3a0f0*/  @P0 LDG.E.U16 R11, [R4.64] ;  /* 0x00000004040b0981 */ /* 0x000f28000c1e1500 */
[----:B----4-:R0:W-:Y:S04]  /*3a100*/  STL [R1+0x2d8], R11 ;  /* 0x0002d80b01007387 */ /* 0x0101e80000100800 */
[----:B0-----:R-:W4:Y:S01]  /*3a110*/  LDL.LU R11, [R1+0x3f80] ;  /* 0x003f8000010b7983 */ /* 0x001f220000300800 */
[----:B--2---:R-:W2:Y:S02]  /*3a120*/  LDL R4, [R1+0x149c] ;  /* 0x00149c0001047983 */ /* 0x004ea40000100800 */
[----:B------:R-:W2:Y:S01]  /*3a130*/  LDL R5, [R1+0x14a0] ;  /* 0x0014a00001057983 */ /* 0x000ea20000100800 */
[----:B----4-:R-:W-:-:S02]  /*3a140*/  PRMT R11, RZ, 0x7610, R11 ;  /* 0x00007610ff0b7816 */ /* 0x010fc4000000000b */
[----:B--2---:R-:W-:-:S04]  /*3a150*/  @P0 LOP3.LUT R5, R5, R4, RZ, 0x3c, !PT ;  /* 0x0000000405050212 */ /* 0x004fc800078e3cff */
[----:B------:R-:W-:-:S04]  /*3a160*/  @P0 LOP3.LUT R4, R5, R4, RZ, 0x3c, !PT ;  /* 0x0000000405040212 */ /* 0x000fc800078e3cff */
[----:B------:R-:W-:-:S05]  /*3a170*/  @P0 LOP3.LUT R5, R5, R4, RZ, 0x3c, !PT ;  /* 0x0000000405050212 */ /* 0x000fca00078e3cff */
[----:B------:R-:W2:Y:S04]  /*3a180*/  @P0 LDG.E.U16 R11, [R4.64] ;  /* 0x00000004040b0981 */ /* 0x000ea8000c1e1500 */
[----:B--2---:R0:W-:Y:S04]  /*3a190*/  STL [R1+0x2d4], R11 ;  /* 0x0002d40b01007387 */ /* 0x0041e80000100800 */
[----:B0-----:R-:W2:Y:S01]  /*3a1a0*/  LDL.LU R11, [R1+0x3f7c] ;  /* 0x003f7c00010b7983 */ /* 0x001ea20000300800 */
[----:B------:R-:W4:Y:S02]  /*3a1b0*/  LDL R4, [R1+0x1494] ;  /* 0x0014940001047983 */ /* 0x000f240000100800 */
[----:B------:R-:W4:Y:S01]  /*3a1c0*/  LDL R5, [R1+0x1498] ;  /* 0x0014980001057983 */ /* 0x000f220000100800 */
[----:B------:R-:W-:-:S02]  /*3a1d0*/  ISETP.GT.AND P1, PT, R3, 0xc9, PT ;  /* 0x000000c90300780c */ /* 0x000fc40003f24270 */
[----:B--2---:R-:W-:Y:S02]  /*3a1e0*/  PRMT R11, RZ, 0x7610, R11 ;  /* 0x00007610ff0b7816 */ /* 0x004fe4000000000b */
[----:B----4-:R-:W-:-:S04]  /*3a1f0*/  @P0 LOP3.LUT R5, R5, R4, RZ, 0x3c, !PT ;  /* 0x0000000405050212 */ /* 0x010fc800078e3cff */
[----:B------:R-:W-:-:S04]  /*3a200*/  @P0 LOP3.LUT R4, R5, R4, RZ, 0x3c, !PT ;  /* 0x0000000405040212 */ /* 0x000fc800078e3cff */
[----:B------:R-:W-:-:S05]  /*3a210*/  @P0 LOP3.LUT R5, R5, R4, RZ, 0x3c, !PT ;  /* 0x0000000405050212 */ /* 0x000fca00078e3cff */
[----:B------:R-:W2:Y:S04]  /*3a220*/  @P0 LDG.E.U16 R11, [R4.64] ;  /* 0x00000004040b0981 */ /* 0x000ea8000c1e1500 */
[----:B--2---:R0:W-:Y:S04]  /*3a230*/  STL [R1+0x2d0], R11 ;  /* 0x0002d00b01007387 */ /* 0x0041e80000100800 */
[----:B0-----:R-:W2:Y:S01]  /*3a240*/  LDL.LU R11, [R1+0x3f78] ;  /* 0x003f7800010b7983 */ /* 0x001ea20000300800 */
[----:B------:R-:W4:Y:S02]  /*3a250*/  LDL R4, [R1+0x148c] ;  /* 0x00148c0001047983 */ /* 0x000f240000100800 */
[----:B------:R-:W4:Y:S01]  /*3a260*/  LDL R5, [R1+0x1490] ;  /* 0x0014900001057983 */ /* 0x000f220000100800 */
[----:B--2---:R-:W-:-:S02]  /*3a270*/  PRMT R11, RZ, 0x7610, R11 ;  /* 0x00007610ff0b7816 */ /* 0x004fc4000000000b */
        /* <DEDUP_REMOVED lines=526> */
[----:B------:R-:W-:-:S02]  /*3c360*/  PRMT R0, RZ, 0x7610, R0 ;  /* 0x00007610ff007816 */ /* 0x000fc40000000000 */
[----:B----4-:R-:W-:-:S04]  /*3c370*/  @P1 LOP3.LUT R5, R5, R4, RZ, 0x3c, !PT ;  /* 0x0000000405051212 */ /* 0x010fc800078e3cff */
[----:B------:R-:W-:-:S04]  /*3c380*/  @P1 LOP3.LUT R4, R5, R4, RZ, 0x3c, !PT ;  /* 0x0000000405041212 */ /* 0x000fc800078e3cff */
[----:B------:R-:W-:-:S05]  /*3c390*/  @P1 LOP3.LUT R5, R5, R4, RZ, 0x3c, !PT ;  /* 0x0000000405051212 */ /* 0x000fca00078e3cff */
[----:B------:R0:W4:Y:S04]  /*3c3a0*/  @P1 LDG.E.U16 R0, [R4.64] ;  /* 0x0000000404001981 */ /* 0x000128000c1e1500 */
[----:B0-----:R-:W3:Y:S04]  /*3c3b0*/  LDL R4, [R1+0x2ed4] ;  /* 0x002ed40001047983 */ /* 0x001ee80000100800 */
[----:B------:R-:W3:Y:S01]  /*3c3c0*/  LDL R5, [R1+0x2ee4] ;  /* 0x002ee40001057983 */ /* 0x000ee20000100800 */
[----:B--2---:R-:W-:-:S03]  /*3c3d0*/  PRMT R11, RZ, 0x7610, R11 ;  /* 0x00007610ff0b7816 */ /* 0x004fc6000000000b */
[----:B----4-:R-:W-:Y:S01]  /*3c3e0*/  STL [R1+0x3acc], R0 ;  /* 0x003acc0001007387 */ /* 0x010fe20000100800 */
[----:B---3--:R-:W-:-:S04]  /*3c3f0*/  @P1 LOP3.LUT R5, R5, R4, RZ, 0x3c, !PT ;  /* 0x0000000405051212 */ /* 0x008fc800078e3cff */
[----:B------:R-:W-:-:S04]  /*3c400*/  @P1 LOP3.LUT R4, R5, R4, RZ, 0x3c, !PT ;  /* 0x0000000405041212 */ /* 0x000fc800078e3cff */
[----:B------:R-:W-:-:S05]  /*3c410*/  @P1 LOP3.LUT R5, R5, R4, RZ, 0x3c, !PT ;  /* 0x0000000405051212 */ /* 0x000fca00078e3cff */
[----:B------:R-:W2:Y:S04]  /*3c420*/  @P1 LDG.E.U16 R11, [R4.64] ;  /* 0x00000004040b1981 */ /* 0x000ea8000c1e1500 */
[----:B--2---:R0:W-:Y:S04]  /*3c430*/  STL [R1+0x1d4], R11 ;  /* 0x0001d40b01007387 */ /* 0x0041e80000100800 */
[----:B0-----:R-:W2:Y:S01]  /*3c440*/  LDL.LU R11, [R1+0x3e90] ;  /* 0x003e9000010b7983 */ /* 0x001ea20000300800 */
[----:B------:R-:W3:Y:S02]  /*3c450*/  LDL R4, [R1+0x2ee0] ;  /* 0x002ee00001047983 */ /* 0x000ee40000100800 */
[----:B------:R-:W3:Y:S01]  /*3c460*/  LDL R5, [R1+0x2eec] ;  /* 0x002eec0001057983 */ /* 0x000ee20000100800 */
[----:B------:R-:W-:-:S02]  /*3c470*/  ISETP.GT.AND P0, PT, R3, 0xd8, PT ;  /* 0x000000d80300780c */ /* 0x000fc40003f04270 */
[----:B--2---:R-:W-:Y:S02]  /*3c480*/  PRMT R11, RZ, 0x7610, R11 ;  /* 0x00007610ff0b7816 */ /* 0x004fe4000000000b */
        /* <DEDUP_REMOVED lines=8> */
[----:B--2---:R-:W-:-:S02]  /*3c510*/  PRMT R11, RZ, 0x7610, R11 ;  /* 0x00007610ff0b7816 */ /* 0x004fc4000000000b */
        /* <DEDUP_REMOVED lines=822> */
[----:B------:R-:W-:-:S02]  /*3f880*/  PRMT R0, RZ, 0x7610, R0 ;  /* 0x00007610ff007816 */ /* 0x000fc40000000000 */
[----:B---3--:R-:W-:-:S04]  /*3f890*/  @P0 LOP3.LUT R5, R5, R4, RZ, 0x3c, !PT ;  /* 0x0000000405050212 */ /* 0x008fc800078e3cff */
[----:B------:R-:W-:-:S04]  /*3f8a0*/  @P0 LOP3.LUT R4, R5, R4, RZ, 0x3c, !PT ;  /* 0x0000000405040212 */ /* 0x000fc800078e3cff */
[----:B------:R-:W-:-:S05]  /*3f8b0*/  @P0 LOP3.LUT R5, R5, R4, RZ, 0x3c, !PT ;  /* 0x0000000405050212 */ /* 0x000fca00078e3cff */
[----:B------:R0:W3:Y:S04]  /*3f8c0*/  @P0 LDG.E.U16 R0, [R4.64] ;  /* 0x0000000404000981 */ /* 0x0000e8000c1e1500 */
[----:B0-----:R-:W4:Y:S04]  /*3f8d0*/  LDL R4, [R1+0x31b4] ;  /* 0x0031b40001047983 */ /* 0x001f280000100800 */
[----:B------:R-:W4:Y:S01]  /*3f8e0*/  LDL R5, [R1+0x31c4] ;  /* 0x0031c40001057983 */ /* 0x000f220000100800 */
[----:B--2---:R-:W-:-:S03]  /*3f8f0*/  PRMT R11, RZ, 0x7610, R11 ;  /* 0x00007610ff0b7816 */ /* 0x004fc6000000000b */
[----:B---3--:R-:W-:Y:S01]  /*3f900*/  STL [R1+0x3b28], R0 ;  /* 0x003b280001007387 */ /* 0x008fe20000100800 */
[----:B----4-:R-:W-:-:S04]  /*3f910*/  @P0 LOP3.LUT R5, R5, R4, RZ, 0x3c, !PT ;  /* 0x0000000405050212 */ /* 0x010fc800078e3cff */
        /* <DEDUP_REMOVED lines=58> */
[----:B------:R-:W3:Y:S04]  /*3fcc0*/  @P0 LDG.E.U16 R15, [R4.64] ;  /* 0x00000004040f0981 */ /* 0x000ee8000c1e1500 */
[----:B---3--:R0:W-:Y:S04]  /*3fcd0*/  STL [R1+0x7c], R15 ;  /* 0x00007c0f01007387 */ /* 0x0081e80000100800 */
[----:B0-----:R-:W3:Y:S01]  /*3fce0*/  LDL.LU R15, [R1+0x3d0c] ;  /* 0x003d0c00010f7983 */ /* 0x001ee20000300800 */
[----:B------:R-:W4:Y:S02]  /*3fcf0*/  LDL R4, [R1+0x31dc] ;  /* 0x0031dc0001047983 */ /* 0x000f240000100800 */
[----:B------:R-:W4:Y:S01]  /*3fd00*/  LDL R5, [R1+0x31f8] ;  /* 0x0031f80001057983 */ /* 0x000f220000100800 */
[----:B------:R-:W-:-:S02]  /*3fd10*/  PRMT R14, RZ, 0x7610, R14 ;  /* 0x00007610ff0e7816 */ /* 0x000fc4000000000e */
[----:B----4-:R-:W-:-:S04]  /*3fd20*/  @P0 LOP3.LUT R5, R5, R4, RZ, 0x3c, !PT ;  /* 0x0000000405050212 */ /* 0x010fc800078e3cff */
[----:B------:R-:W-:-:S04]  /*3fd30*/  @P0 LOP3.LUT R4, R5, R4, RZ, 0x3c, !PT ;  /* 0x0000000405040212 */ /* 0x000fc800078e3cff */
[----:B------:R-:W-:-:S05]  /*3fd40*/  @P0 LOP3.LUT R5, R5, R4, RZ, 0x3c, !PT ;  /* 0x0000000405050212 */ /* 0x000fca00078e3cff */
[----:B------:R-:W4:Y:S04]  /*3fd50*/  @P0 LDG.E.U16 R14, [R4.64] ;  /* 0x00000004040e0981 */ /* 0x000f28000c1e1500 */
[----:B----4-:R0:W-:Y:S04]  /*3fd60*/  STL [R1+0x78], R14 ;  /* 0x0000780e01007387 */ /* 0x0101e80000100800 */
[----:B0-----:R-:W4:Y:S01]  /*3fd70*/  LDL.LU R14, [R1+0x3d08] ;  /* 0x003d0800010e7983 */ /* 0x001f220000300800 */
[----:B------:R-:W2:Y:S02]  /*3fd80*/  LDL R4, [R1+0x31f4] ;  /* 0x0031f40001047983 */ /* 0x000ea40000100800 */
[----:B------:R-:W2:Y:S01]  /*3fd90*/  LDL R5, [R1+0x3204] ;  /* 0x0032040001057983 */ /* 0x000ea20000100800 */
[----:B------:R-:W-:-:S02]  /*3fda0*/  PRMT R10, RZ, 0x7610, R10 ;  /* 0x00007610ff0a7816 */ /* 0x000fc4000000000a */
[----:B--2---:R-:W-:-:S04]  /*3fdb0*/  @P0 LOP3.LUT R5, R5, R4, RZ, 0x3c, !PT ;  /* 0x0000000405050212 */ /* 0x004fc800078e3cff */
[----:B------:R-:W-:-:S04]  /*3fdc0*/  @P0 LOP3.LUT R4, R5, R4, RZ, 0x3c, !PT ;  /* 0x0000000405040212 */ /* 0x000fc800078e3cff */
[----:B------:R-:W-:-:S05]  /*3fdd0*/  @P0 LOP3.LUT R5, R5, R4, RZ, 0x3c, !PT ;  /* 0x0000000405050212 */ /* 0x000fca00078e3cff */
[----:B------:R-:W2:Y:S04]  /*3fde0*/  @P0 LDG.E.U16 R10, [R4.64] ;  /* 0x00000004040a0981 */ /* 0x000ea8000c1e1500 */
[----:B--2---:R0:W-:Y:S04]  /*3fdf0*/  STL [R1+0x74], R10 ;  /* 0x0000740a01007387 */ /* 0x0041e80000100800 */
[----:B0-----:R-:W2:Y:S01]  /*3fe00*/  LDL.LU R10, [R1+0x3d04] ;  /* 0x003d0400010a7983 */ /* 0x001ea20000300800 */
[----:B------:R-:W2:Y:S02]  /*3fe10*/  LDL R4, [R1+0x3200] ;  /* 0x0032000001047983 */ /* 0x000ea40000100800 */
[----:B------:R-:W2:Y:S01]  /*3fe20*/  LDL R5, [R1+0x320c] ;  /* 0x00320c0001057983 */ /* 0x000ea20000100800 */
[----:B------:R-:W-:-:S02]  /*3fe30*/  PRMT R9, RZ, 0x7610, R9 ;  /* 0x00007610ff097816 */ /* 0x000fc40000000009 */
[----:B------:R-:W-:Y:S02]  /*3fe40*/  ISETP.GT.AND P1, PT, R3, 0xf1, PT ;  /* 0x000000f10300780c */ /* 0x000fe40003f24270 */
        /* <DEDUP_REMOVED lines=141> */
[----:B------:R0:W2:Y:S04]  /*40720*/  @P0 LDG.E.U16 R11, [R4.64] ;  /* 0x00000004040b0981 */ /* 0x0000a8000c1e1500 */
[----:B0-----:R-:W3:Y:S04]  /*40730*/  LDL R4, [R1+0x3280] ;  /* 0x0032800001047983 */ /* 0x001ee80000100800 */
[----:B------:R-:W3:Y:S01]  /*40740*/  LDL R5, [R1+0x328c] ;  /* 0x00328c0001057983 */ /* 0x000ee20000100800 */
[----:B------:R-:W-:-:S03]  /*40750*/  PRMT R20, RZ, 0x7610, R20 ;  /* 0x00007610ff147816 */ /* 0x000fc60000000014 */
[----:B--2---:R0:W-:Y:S04]  /*40760*/  STL [R1+0x34], R11 ;  /* 0x0000340b01007387 */ /* 0x0041e80000100800 */
[----:B0-----:R-:W2:Y:S01]  /*40770*/  LDL R11, [R1+0x32ac] ;  /* 0x0032ac00010b7983 */ /* 0x001ea20000100800 */
[-C--:B---3--:R-:W-:Y:S02]  /*40780*/  @P0 LOP3.LUT R5, R5, R4.reuse, RZ, 0x3c, !PT ;  /* 0x0000000405050212 */ /* 0x088fe400078e3cff */
[----:B------:R-:W-:Y:S02]  /*40790*/  ISETP.GT.AND P1, PT, R3, 0xf5, PT ;  /* 0x000000f50300780c */ /* 0x000fe40003f24270 */
[----:B------:R-:W-:-:S04]  /*407a0*/  @P0 LOP3.LUT R4, R5, R4, RZ, 0x3c, !PT ;  /* 0x0000000405040212 */ /* 0x000fc800078e3cff */
[----:B------:R-:W-:-:S05]  /*407b0*/  @P0 LOP3.LUT R5, R5, R4, RZ, 0x3c, !PT ;  /* 0x0000000405050212 */ /* 0x000fca00078e3cff */
[----:B------:R-:W3:Y:S04]  /*407c0*/  @P0 LDG.E.U16 R20, [R4.64] ;  /* 0x0000000404140981 */ /* 0x000ee8000c1e1500 */
[----:B---3--:R0:W-:Y:S04]  /*407d0*/  STL [R1+0x30], R20 ;  /* 0x0000301401007387 */ /* 0x0081e80000100800 */
[----:B0-----:R-:W3:Y:S01]  /*407e0*/  LDL.LU R20, [R1+0x3cc4] ;  /* 0x003cc40001147983 */ /* 0x001ee20000300800 */
        /* <DEDUP_REMOVED lines=21> */
[----:B---3--:R-:W-:-:S04]  /*40940*/  @P1 LOP3.LUT R5, R5, R4, RZ, 0x3c, !PT ;  /* 0x0000000405051212 */ /* 0x008fc800078e3cff */
[----:B------:R-:W-:-:S04]  /*40950*/  @P1 LOP3.LUT R4, R5, R4, RZ, 0x3c, !PT ;  /* 0x0000000405041212 */ /* 0x000fc800078e3cff */
[----:B------:R-:W-:-:S05]  /*40960*/  @P1 LOP3.LUT R5, R5, R4, RZ, 0x3c, !PT ;  /* 0x0000000405051212 */ /* 0x000fca00078e3cff */
[----:B------:R-:W3:Y:S01]  /*40970*/  @P1 LDG.E.U16 R16, [R4.64] ;  /* 0x0000000404101981 */ /* 0x000ee2000c1e1500 */
[----:B------:R-:W-:-:S03]  /*40980*/  PRMT R0, RZ, 0x7610, R0 ;  /* 0x00007610ff007816 */ /* 0x000fc60000000000 */
[----:B---3--:R0:W-:Y:S04]  /*40990*/  STL [R1+0x24], R16 ;  /* 0x0000241001007387 */ /* 0x0081e80000100800 */
[----:B0-----:R-:W3:Y:S01]  /*409a0*/  LDL.LU R16, [R1+0x3cbc] ;  /* 0x003cbc0001107983 */ /* 0x001ee20000300800 */
[----:B------:R-:W2:Y:S02]  /*409b0*/  LDL R5, [R1+0x32a0] ;  /* 0x0032a00001057983 */ /* 0x000ea40000100800 */
[----:B------:R-:W-:Y:S01]  /*409c0*/  @P1 IMAD.MOV.U32 R4, RZ, RZ, R11 ;  /* 0x000000ffff041224 */ /* 0x000fe200078e000b */
[----:B------:R-:W-:Y:S02]  /*409d0*/  ISETP.GT.AND P0, PT, R3, 0xf6, PT ;  /* 0x000000f60300780c */ /* 0x000fe40003f04270 */
[----:B------:R-:W-:Y:S01]  /*409e0*/  PRMT R17, RZ, 0x7610, R17 ;  /* 0x00007610ff117816 */ /* 0x000fe20000000011 */
[----:B------:R-:W3:Y:S04]  /*409f0*/  LDL R11, [R1+0x32d0] ;  /* 0x0032d000010b7983 */ /* 0x000ee80000100800 */
[----:B--2---:R0:W2:Y:S04]  /*40a00*/  @P1 LDG.E.U16 R0, [R4.64] ;  /* 0x0000000404001981 */ /* 0x0040a8000c1e1500 */
[----:B0-----:R-:W3:Y:S04]  /*40a10*/  LDL R4, [R1+0x32a8] ;  /* 0x0032a80001047983 */ /* 0x001ee80000100800 */
[----:B------:R-:W3:Y:S04]  /*40a20*/  LDL R5, [R1+0x32b0] ;  /* 0x0032b00001057983 */ /* 0x000ee80000100800 */
[----:B--2---:R-:W-:Y:S01]  /*40a30*/  STL [R1+0x3b30], R0 ;  /* 0x003b300001007387 */ /* 0x004fe20000100800 */
        /* <DEDUP_REMOVED lines=17> */
[----:B------:R-:W-:Y:S02]  /*40b50*/  @P0 IMAD.MOV.U32 R4, RZ, RZ, R15 ;  /* 0x000000ffff040224 */ /* 0x000fe400078e000f */
[----:B------:R-:W3:Y:S04]  /*40b60*/  LDL R15, [R1+0x32e4] ;  /* 0x0032e400010f7983 */ /* 0x000ee80000100800 */
[----:B--2---:R-:W2:Y:S04]  /*40b70*/  @P0 LDG.E.U16 R21, [R4.64] ;  /* 0x0000000404150981 */ /* 0x004ea8000c1e1500 */
[----:B--2---:R0:W-:Y:S04]  /*40b80*/  STL [R1+0x14], R21 ;  /* 0x0000141501007387 */ /* 0x0041e80000100800 */
[----:B0-----:R-:W2:Y:S01]  /*40b90*/  LDL.LU R21, [R1+0x3cb0] ;  /* 0x003cb00001157983 */ /* 0x001ea20000300800 */
[----:B------:R-:W2:Y:S02]  /*40ba0*/  LDL R4, [R1+0x32c0] ;  /* 0x0032c00001047983 */ /* 0x000ea40000100800 */
[----:B------:R-:W2:Y:S01]  /*40bb0*/  LDL R5, [R1+0x32cc] ;  /* 0x0032cc0001057983 */ /* 0x000ea20000100800 */
[----:B----4-:R-:W-:-:S02]  /*40bc0*/  PRMT R14, RZ, 0x7610, R14 ;  /* 0x00007610ff0e7816 */ /* 0x010fc4000000000e */
[----:B------:R-:W-:Y:S02]  /*40bd0*/  ISETP.GT.AND P1, PT, R3, 0xf7, PT ;  /* 0x000000f70300780c */ /* 0x000fe40003f24270 */
[----:B--2---:R-:W-:-:S04]  /*40be0*/  @P0 LOP3.LUT R5, R5, R4, RZ, 0x3c, !PT ;  /* 0x0000000405050212 */ /* 0x004fc800078e3cff */
[----:B------:R-:W-:-:S04]  /*40bf0*/  @P0 LOP3.LUT R4, R5, R4, RZ, 0x3c, !PT ;  /* 0x0000000405040212 */ /* 0x000fc800078e3cff */
[----:B------:R-:W-:-:S05]  /*40c00*/  @P0 LOP3.LUT R5, R5, R4, RZ, 0x3c, !PT ;  /* 0x0000000405050212 */ /* 0x000fca00078e3cff */
[----:B------:R0:W2:Y:S04]  /*40c10*/  @P0 LDG.E.U16 R14, [R4.64] ;  /* 0x00000004040e0981 */ /* 0x0000a8000c1e1500 */
[----:B0-----:R-:W4:Y:S01]  /*40c20*/  LDL R5, [R1+0x32c8] ;  /* 0x0032c80001057983 */ /* 0x001f220000100800 */
[----:B------:R-:W-:Y:S01]  /*40c30*/  PRMT R10, RZ, 0x7610, R10 ;  /* 0x00007610ff0a7816 */ /* 0x000fe2000000000a */
[----:B------:R-:W-:Y:S02]  /*40c40*/  @P1 IMAD.MOV.U32 R4, RZ, RZ, R11 ;  /* 0x000000ffff041224 */ /* 0x000fe400078e000b */
[----:B--2---:R0:W-:Y:S01]  /*40c50*/  STL [R1+0x10], R14 ;  /* 0x0000100e01007387 */ /* 0x0041e20000100800 */
[----:B------:R-:W-:Y:S01]  /*40c60*/  PRMT R9, RZ, 0x7610, R9 ;  /* 0x00007610ff097816 */ /* 0x000fe20000000009 */
[----:B------:R-:W2:Y:S02]  /*40c70*/  LDL R11, [R1+0x32e8] ;  /* 0x0032e800010b7983 */ /* 0x000ea40000100800 */
[----:B----4-:R1:W4:Y:S04]  /*40c80*/  @P1 LDG.E.U16 R10, [R4.64] ;  /* 0x00000004040a1981 */ /* 0x010328000c1e1500 */
[----:B0-----:R-:W2:Y:S04]  /*40c90*/  LDL R14, [R1+0x32ec] ;  /* 0x0032ec00010e7983 */ /* 0x001ea80000100800 */
[----:B-1----:R-:W2:Y:S04]  /*40ca0*/  LDL R4, [R1+0x32bc] ;  /* 0x0032bc0001047983 */ /* 0x002ea80000100800 */
[----:B------:R-:W2:Y:S02]  /*40cb0*/  LDL R5, [R1+0x32d8] ;  /* 0x0032d80001057983 */ /* 0x000ea40000100800 */
[----:B--2---:R-:W-:-:S04]  /*40cc0*/  @P1 LOP3.LUT R5, R5, R4, RZ, 0x3c, !PT ;  /* 0x0000000405051212 */ /* 0x004fc800078e3cff */
[----:B------:R-:W-:-:S04]  /*40cd0*/  @P1 LOP3.LUT R4, R5, R4, RZ, 0x3c, !PT ;  /* 0x0000000405041212 */ /* 0x000fc800078e3cff */
[----:B------:R-:W-:Y:S01]  /*40ce0*/  @P1 LOP3.LUT R5, R5, R4, RZ, 0x3c, !PT ;  /* 0x0000000405051212 */ /* 0x000fe200078e3cff */
[----:B----4-:R0:W-:Y:S04]  /*40cf0*/  STL [R1+0x2f4], R10 ;  /* 0x0002f40a01007387 */ /* 0x0101e80000100800 */
[----:B------:R1:W2:Y:S01]  /*40d00*/  @P1 LDG.E.U16 R9, [R4.64] ;  /* 0x0000000404091981 */ /* 0x0002a2000c1e1500 */
[----:B------:R-:W-:-:S03]  /*40d10*/  PRMT R7, RZ, 0x7610, R7 ;  /* 0x00007610ff077816 */ /* 0x000fc60000000007 */
[----:B0-----:R-:W4:Y:S04]  /*40d20*/  LDL R10, [R1+0x32f0] ;  /* 0x0032f000010a7983 */ /* 0x001f280000100800 */
[----:B-1----:R-:W4:Y:S01]  /*40d30*/  LDL R5, [R1+0x32d4] ;  /* 0x0032d40001057983 */ /* 0x002f220000100800 */
[----:B---3--:R-:W-:-:S03]  /*40d40*/  @P1 IMAD.MOV.U32 R4, RZ, RZ, R15 ;  /* 0x000000ffff041224 */ /* 0x008fc600078e000f */
[----:B--2---:R0:W-:Y:S01]  /*40d50*/  STL [R1+0x2ec], R9 ;  /* 0x0002ec0901007387 */ /* 0x0041e20000100800 */
[----:B------:R-:W-:Y:S02]  /*40d60*/  ISETP.GT.AND P0, PT, R3, 0xf8, PT ;  /* 0x000000f80300780c */ /* 0x000fe40003f04270 */
[----:B------:R-:W-:Y:S02]  /*40d70*/  PRMT R13, RZ, 0x7610, R13 ;  /* 0x00007610ff0d7816 */ /* 0x000fe4000000000d */
[----:B------:R-:W-:Y:S01]  /*40d80*/  PRMT R2, RZ, 0x7610, R2 ;  /* 0x00007610ff027816 */ /* 0x000fe20000000002 */
[----:B------:R-:W2:Y:S04]  /*40d90*/  LDL R15, [R1+0x32f4] ;  /* 0x0032f400010f7983 */ /* 0x000ea80000100800 */
[----:B----4-:R1:W3:Y:S04]  /*40da0*/  @P1 LDG.E.U16 R7, [R4.64] ;  /* 0x0000000404071981 */ /* 0x0102e8000c1e1500 */
[----:B0-----:R-:W4:Y:S04]  /*40db0*/  LDL R9, [R1+0x32f8] ;  /* 0x0032f80001097983 */ /* 0x001f280000100800 */
[----:B-1----:R-:W2:Y:S01]  /*40dc0*/  LDL R5, [R1+0x32e0] ;  /* 0x0032e00001057983 */ /* 0x002ea20000100800 */
[----:B------:R-:W-:-:S05]  /*40dd0*/  @P1 IMAD.MOV.U32 R4, RZ, RZ, R14 ;  /* 0x000000ffff041224 */ /* 0x000fca00078e000e */
[----:B--2---:R0:W2:Y:S02]  /*40de0*/  @P1 LDG.E.U16 R13, [R4.64] ;  /* 0x00000004040d1981 */ /* 0x0040a4000c1e1500 */
[----:B0-----:R-:W-:Y:S02]  /*40df0*/  @P0 IMAD.MOV.U32 R4, RZ, RZ, R10 ;  /* 0x000000ffff040224 */ /* 0x001fe400078e000a */
[----:B------:R-:W-:-:S05]  /*40e00*/  @P0 IMAD.MOV.U32 R5, RZ, RZ, R11 ;  /* 0x000000ffff050224 */ /* 0x000fca00078e000b */
[----:B------:R-:W4:Y:S04]  /*40e10*/  @P0 LDG.E.U16 R2, [R4.64] ;  /* 0x0000000404020981 */ /* 0x000f28000c1e1500 */
[----:B---3--:R0:W-:Y:S01]  /*40e20*/  STL [R1+0x2e4], R7 ;  /* 0x0002e40701007387 */ /* 0x0081e20000100800 */
[----:B------:R-:W3:Y:S03]  /*40e30*/  LDL R14, [R1+0x3300] ;  /* 0x00330000010e7983 */ /* 0x000ee60000100800 */
[----:B0-----:R-:W3:Y:S04]  /*40e40*/  LDL R7, [R1+0x3304] ;  /* 0x0033040001077983 */ /* 0x001ee80000100800 */
[----:B--2---:R0:W-:Y:S01]  /*40e50*/  STL [R1+0x2dc], R13 ;  /* 0x0002dc0d01007387 */ /* 0x0041e20000100800 */
[----:B------:R-:W2:Y:S02]  /*40e60*/  LDL R11, [R1+0x3308] ;  /* 0x00330800010b7983 */ /* 0x000ea40000100800 */
[----:B------:R-:W2:Y:S01]  /*40e70*/  LDL R10, [R1+0x3310] ;  /* 0x00331000010a7983 */ /* 0x000ea20000100800 */
[----:B0-----:R-:W2:Y:S04]  /*40e80*/  LDL R13, [R1+0x330c] ;  /* 0x00330c00010d7983 */ /* 0x001ea80000100800 */
[----:B----4-:R-:W-:Y:S01]  /*40e90*/  STL [R1+0xc], R2 ;  /* 0x00000c0201007387 */ /* 0x010fe20000100800 */
[----:B------:R-:W4:Y:S01]  /*40ea0*/  LDL R5, [R1+0x32dc] ;  /* 0x0032dc0001057983 */ /* 0x000f220000100800 */
[----:B------:R-:W-:Y:S01]  /*40eb0*/  PRMT R8, RZ, 0x7610, R8 ;  /* 0x00007610ff087816 */ /* 0x000fe20000000008 */
[----:B------:R-:W-:Y:S01]  /*40ec0*/  @P0 IMAD.MOV.U32 R4, RZ, RZ, R9 ;  /* 0x000000ffff040224 */ /* 0x000fe200078e0009 */
[----:B------:R-:W-:-:S02]  /*40ed0*/  PRMT R6, RZ, 0x7610, R6 ;  /* 0x00007610ff067816 */ /* 0x000fc40000000006 */
[----:B------:R-:W-:Y:S02]  /*40ee0*/  ISETP.GT.AND P1, PT, R3, 0xf9, PT ;  /* 0x000000f90300780c */ /* 0x000fe40003f24270 */
[----:B------:R-:W-:Y:S02]  /*40ef0*/  PRMT R12, RZ, 0x7610, R12 ;  /* 0x00007610ff0c7816 */ /* 0x000fe4000000000c */
[----:B------:R-:W-:Y:S01]  /*40f00*/  PRMT R29, RZ, 0x7610, R29 ;  /* 0x00007610ff1d7816 */ /* 0x000fe2000000001d */
[----:B------:R-:W2:Y:S04]  /*40f10*/  LDL R9, [R1+0x32fc] ;  /* 0x0032fc0001097983 */ /* 0x000ea80000100800 */
[----:B----4-:R3:W4:Y:S02]  /*40f20*/  @P0 LDG.E.U16 R8, [R4.64] ;  /* 0x0000000404080981 */ /* 0x010724000c1e1500 */
[----:B---3--:R-:W-:-:S02]  /*40f30*/  @P0 IMAD.MOV.U32 R4, RZ, RZ, R7 ;  /* 0x000000ffff040224 */ /* 0x008fc400078e0007 */
[----:B------:R-:W-:-:S05]  /*40f40*/  @P0 IMAD.MOV.U32 R5, RZ, RZ, R15 ;  /* 0x000000ffff050224 */ /* 0x000fca00078e000f */
[----:B------:R2:W3:Y:S02]  /*40f50*/  @P0 LDG.E.U16 R6, [R4.64] ;  /* 0x0000000404060981 */ /* 0x0004e4000c1e1500 */
[----:B--2---:R-:W-:Y:S02]  /*40f60*/  @P0 IMAD.MOV.U32 R4, RZ, RZ, R13 ;  /* 0x000000ffff040224 */ /* 0x004fe400078e000d */
[----:B------:R-:W-:-:S05]  /*40f70*/  @P0 IMAD.MOV.U32 R5, RZ, RZ, R14 ;  /* 0x000000ffff050224 */ /* 0x000fca00078e000e */
[----:B------:R0:W2:Y:S02]  /*40f80*/  @P0 LDG.E.U16 R12, [R4.64] ;  /* 0x00000004040c0981 */ /* 0x0000a4000c1e1500 */
[----:B0-----:R-:W-:Y:S02]  /*40f90*/  @P1 IMAD.MOV.U32 R4, RZ, RZ, R10 ;  /* 0x000000ffff041224 */ /* 0x001fe400078e000a */
[----:B------:R-:W-:-:S05]  /*40fa0*/  @P1 IMAD.MOV.U32 R5, RZ, RZ, R11 ;  /* 0x000000ffff051224 */ /* 0x000fca00078e000b */
[----:B------:R0:W2:Y:S04]  /*40fb0*/  @P1 LDG.E.U16 R29, [R4.64] ;  /* 0x00000004041d1981 */ /* 0x0000a8000c1e1500 */
[----:B----4-:R1:W-:Y:S01]  /*40fc0*/  STL [R1+0x8], R8 ;  /* 0x0000080801007387 */ /* 0x0103e20000100800 */
[----:B------:R-:W4:Y:S03]  /*40fd0*/  LDL R7, [R1+0x3314] ;  /* 0x0033140001077983 */ /* 0x000f260000100800 */
[----:B-1----:R-:W4:Y:S04]  /*40fe0*/  LDL R8, [R1+0x3318] ;  /* 0x0033180001087983 */ /* 0x002f280000100800 */
[----:B---3--:R1:W-:Y:S01]  /*40ff0*/  STL [R1+0x4], R6 ;  /* 0x0000040601007387 */ /* 0x0083e20000100800 */
[----:B------:R-:W3:Y:S03]  /*41000*/  LDL R13, [R1+0x3320] ;  /* 0x00332000010d7983 */ /* 0x000ee60000100800 */
[----:B-1----:R-:W3:Y:S04]  /*41010*/  LDL R6, [R1+0x3324] ;  /* 0x0033240001067983 */ /* 0x002ee80000100800 */
[----:B--2---:R1:W-:Y:S04]  /*41020*/  STL [R1], R12 ;  /* 0x0000000c01007387 */ /* 0x0043e80000100800 */
[----:B-1----:R-:W2:Y:S01]  /*41030*/  LDL R12, [R1+0x332c] ;  /* 0x00332c00010c7983 */ /* 0x002ea20000100800 */
[----:B------:R-:W-:Y:S01]  /*41040*/  PRMT R28, RZ, 0x7610, R28 ;  /* 0x00007610ff1c7816 */ /* 0x000fe2000000001c */
[----:B0-----:R-:W-:-:S02]  /*41050*/  @P1 IMAD.MOV.U32 R5, RZ, RZ, R9 ;  /* 0x000000ffff051224 */ /* 0x001fc400078e0009 */
[----:B------:R-:W-:Y:S01]  /*41060*/  STL [R1+0x3c4c], R29 ;  /* 0x003c4c1d01007387 */ /* 0x000fe20000100800 */
[----:B------:R-:W2:Y:S02]  /*41070*/  LDL R11, [R1+0x3328] ;  /* 0x00332800010b7983 */ /* 0x000ea40000100800 */
[----:B------:R-:W2:Y:S02]  /*41080*/  LDL R10, [R1+0x3330] ;  /* 0x00333000010a7983 */ /* 0x000ea40000100800 */
[----:B----4-:R-:W-:-:S05]  /*41090*/  @P1 IMAD.MOV.U32 R4, RZ, RZ, R8 ;  /* 0x000000ffff041224 */ /* 0x010fca00078e0008 */
[----:B------:R0:W4:Y:S01]  /*410a0*/  @P1 LDG.E.U16 R28, [R4.64] ;  /* 0x00000004041c1981 */ /* 0x000122000c1e1500 */
[----:B------:R-:W-:Y:S02]  /*410b0*/  PRMT R27, RZ, 0x7610, R27 ;  /* 0x00007610ff1b7816 */ /* 0x000fe4000000001b */
[----:B------:R-:W-:Y:S02]  /*410c0*/  ISETP.GT.AND P0, PT, R3, 0xfa, PT ;  /* 0x000000fa0300780c */ /* 0x000fe40003f04270 */
[----:B------:R-:W-:Y:S01]  /*410d0*/  PRMT R26, RZ, 0x7610, R26 ;  /* 0x00007610ff1a7816 */ /* 0x000fe2000000001a */
[----:B0-----:R-:W-:Y:S02]  /*410e0*/  @P1 IMAD.MOV.U32 R5, RZ, RZ, R7 ;  /* 0x000000ffff051224 */ /* 0x001fe400078e0007 */
[----:B---3--:R-:W-:-:S05]  /*410f0*/  @P1 IMAD.MOV.U32 R4, RZ, RZ, R6 ;  /* 0x000000ffff041224 */ /* 0x008fca00078e0006 */
[----:B------:R0:W3:Y:S02]  /*41100*/  @P1 LDG.E.U16 R27, [R4.64] ;  /* 0x00000004041b1981 */ /* 0x0000e4000c1e1500 */
[----:B0-----:R-:W-:Y:S02]  /*41110*/  @P1 IMAD.MOV.U32 R5, RZ, RZ, R13 ;  /* 0x000000ffff051224 */ /* 0x001fe400078e000d */
[----:B--2---:R-:W-:-:S05]  /*41120*/  @P1 IMAD.MOV.U32 R4, RZ, RZ, R12 ;  /* 0x000000ffff041224 */ /* 0x004fca00078e000c */
[----:B------:R0:W2:Y:S01]  /*41130*/  @P1 LDG.E.U16 R26, [R4.64] ;  /* 0x00000004041a1981 */ /* 0x0000a2000c1e1500 */
[----:B------:R-:W-:Y:S01]  /*41140*/  PRMT R25, RZ, 0x7610, R25 ;  /* 0x00007610ff197816 */ /* 0x000fe20000000019 */
[----:B0-----:R-:W-:Y:S02]  /*41150*/  @P0 IMAD.MOV.U32 R4, RZ, RZ, R10 ;  /* 0x000000ffff040224 */ /* 0x001fe400078e000a */
[----:B------:R-:W-:-:S05]  /*41160*/  @P0 IMAD.MOV.U32 R5, RZ, RZ, R11 ;  /* 0x000000ffff050224 */ /* 0x000fca00078e000b */
[----:B------:R-:W2:Y:S04]  /*41170*/  @P0 LDG.E.U16 R25, [R4.64] ;  /* 0x0000000404190981 */ /* 0x000ea8000c1e1500 */
[----:B----4-:R-:W-:Y:S01]  /*41180*/  STL [R1+0x3c50], R28 ;  /* 0x003c501c01007387 */ /* 0x010fe20000100800 */
[----:B------:R-:W4:Y:S02]  /*41190*/  LDL R7, [R1+0x331c] ;  /* 0x00331c0001077983 */ /* 0x000f240000100800 */
[----:B------:R-:W4:Y:S02]  /*411a0*/  LDL R6, [R1+0x3338] ;  /* 0x0033380001067983 */ /* 0x000f240000100800 */
[----:B------:R-:W4:Y:S01]  /*411b0*/  LDL R9, [R1+0x3334] ;  /* 0x0033340001097983 */ /* 0x000f220000100800 */
[----:B------:R-:W4:Y:S04]  /*411c0*/  LDL R8, [R1+0x3344] ;  /* 0x0033440001087983 */ /* 0x000f280000100800 */
[----:B---3--:R-:W-:Y:S04]  /*411d0*/  STL [R1+0x3c54], R27 ;  /* 0x003c541b01007387 */ /* 0x008fe80000100800 */
[----:B--2---:R-:W-:Y:S01]  /*411e0*/  STL [R1+0x3c58], R26 ;  /* 0x003c581a01007387 */ /* 0x004fe20000100800 */
[----:B------:R-:W2:Y:S02]  /*411f0*/  LDL R11, [R1+0x3340] ;  /* 0x00334000010b7983 */ /* 0x000ea40000100800 */
[----:B------:R-:W3:Y:S01]  /*41200*/  LDL R10, [R1+0x334c] ;  /* 0x00334c00010a7983 */ /* 0x000ee20000100800 */
[----:B------:R-:W-:Y:S01]  /*41210*/  STL [R1+0x3c08], R25 ;  /* 0x003c081901007387 */ /* 0x000fe20000100800 */
[----:B------:R-:W-:Y:S01]  /*41220*/  PRMT R24, RZ, 0x7610, R24 ;  /* 0x00007610ff187816 */ /* 0x000fe20000000018 */
[----:B----4-:R-:W-:-:S02]  /*41230*/  @P0 IMAD.MOV.U32 R5, RZ, RZ, R7 ;  /* 0x000000ffff050224 */ /* 0x010fc400078e0007 */
[----:B------:R-:W-:Y:S01]  /*41240*/  @P0 IMAD.MOV.U32 R4, RZ, RZ, R6 ;  /* 0x000000ffff040224 */ /* 0x000fe200078e0006 */
[----:B------:R-:W4:Y:S04]  /*41250*/  LDL R7, [R1+0x3348] ;  /* 0x0033480001077983 */ /* 0x000f280000100800 */
[----:B------:R-:W4:Y:S04]  /*41260*/  LDL R6, [R1+0x3350] ;  /* 0x0033500001067983 */ /* 0x000f280000100800 */
[----:B------:R0:W4:Y:S01]  /*41270*/  @P0 LDG.E.U16 R24, [R4.64] ;  /* 0x0000000404180981 */ /* 0x000122000c1e1500 */
[----:B------:R-:W-:Y:S01]  /*41280*/  PRMT R23, RZ, 0x7610, R23 ;  /* 0x00007610ff177816 */ /* 0x000fe20000000017 */
[----:B0-----:R-:W-:-:S02]  /*41290*/  @P0 IMAD.MOV.U32 R4, RZ, RZ, R8 ;  /* 0x000000ffff040224 */ /* 0x001fc400078e0008 */
[----:B------:R-:W-:-:S05]  /*412a0*/  @P0 IMAD.MOV.U32 R5, RZ, RZ, R9 ;  /* 0x000000ffff050224 */ /* 0x000fca00078e0009 */
[----:B------:R2:W4:Y:S01]  /*412b0*/  @P0 LDG.E.U16 R23, [R4.64] ;  /* 0x0000000404170981 */ /* 0x000522000c1e1500 */
[----:B------:R-:W-:Y:S02]  /*412c0*/  ISETP.GT.AND P1, PT, R3, 0xfb, PT ;  /* 0x000000fb0300780c */ /* 0x000fe40003f24270 */
[----:B------:R-:W-:Y:S01]  /*412d0*/  PRMT R22, RZ, 0x7610, R22 ;  /* 0x00007610ff167816 */ /* 0x000fe20000000016 */
[----:B--2---:R-:W-:Y:S02]  /*412e0*/  @P0 IMAD.MOV.U32 R5, RZ, RZ, R11 ;  /* 0x000000ffff050224 */ /* 0x004fe400078e000b */
[----:B---3--:R-:W-:-:S05]  /*412f0*/  @P0 IMAD.MOV.U32 R4, RZ, RZ, R10 ;  /* 0x000000ffff040224 */ /* 0x008fca00078e000a */
[----:B------:R4:W2:Y:S01]  /*41300*/  @P0 LDG.E.U16 R22, [R4.64] ;  /* 0x0000000404160981 */ /* 0x0008a2000c1e1500 */
[----:B------:R-:W-:Y:S02]  /*41310*/  PRMT R20, RZ, 0x7610, R20 ;  /* 0x00007610ff147816 */ /* 0x000fe40000000014 */
[----:B----4-:R-:W-:Y:S02]  /*41320*/  @P1 IMAD.MOV.U32 R5, RZ, RZ, R7 ;  /* 0x000000ffff051224 */ /* 0x010fe400078e0007 */
[----:B------:R-:W-:-:S05]  /*41330*/  @P1 IMAD.MOV.U32 R4, RZ, RZ, R6 ;  /* 0x000000ffff041224 */ /* 0x000fca00078e0006 */
[----:B------:R-:W3:Y:S04]  /*41340*/  @P1 LDG.E.U16 R20, [R4.64] ;  /* 0x0000000404141981 */ /* 0x000ee8000c1e1500 */
[----:B------:R-:W-:Y:S01]  /*41350*/  STL [R1+0x3c0c], R24 ;  /* 0x003c0c1801007387 */ /* 0x000fe20000100800 */
[----:B------:R-:W4:Y:S02]  /*41360*/  LDL R9, [R1+0x333c] ;  /* 0x00333c0001097983 */ /* 0x000f240000100800 */
[----:B------:R-:W4:Y:S01]  /*41370*/  LDL R8, [R1+0x3358] ;  /* 0x0033580001087983 */ /* 0x000f220000100800 */
[----:B------:R-:W-:Y:S01]  /*41380*/  STL [R1+0x3c10], R23 ;  /* 0x003c101701007387 */ /* 0x000fe20000100800 */
[----:B------:R-:W4:Y:S02]  /*41390*/  LDL R11, [R1+0x3354] ;  /* 0x00335400010b7983 */ /* 0x000f240000100800 */
[----:B------:R-:W4:Y:S01]  /*413a0*/  LDL R10, [R1+0x3364] ;  /* 0x00336400010a7983 */ /* 0x000f220000100800 */
[----:B--2---:R-:W-:Y:S01]  /*413b0*/  STL [R1+0x3c14], R22 ;  /* 0x003c141601007387 */ /* 0x004fe20000100800 */
[----:B------:R-:W2:Y:S02]  /*413c0*/  LDL R7, [R1+0x3360] ;  /* 0x0033600001077983 */ /* 0x000ea40000100800 */
[----:B------:R-:W2:Y:S01]  /*413d0*/  LDL R6, [R1+0x336c] ;  /* 0x00336c0001067983 */ /* 0x000ea20000100800 */
[----:B------:R-:W-:Y:S01]  /*413e0*/  PRMT R18, RZ, 0x7610, R18 ;  /* 0x00007610ff127816 */ /* 0x000fe20000000012 */
[----:B---3--:R-:W-:Y:S01]  /*413f0*/  STL [R1+0x3bc4], R20 ;  /* 0x003bc41401007387 */ /* 0x008fe20000100800 */
[----:B------:R-:W3:Y:S02]  /*41400*/  LDL R14, [R1+0x3368] ;  /* 0x00336800010e7983 */ /* 0x000ee40000100800 */
[----:B------:R-:W3:Y:S02]  /*41410*/  LDL R12, [R1+0x3370] ;  /* 0x00337000010c7983 */ /* 0x000ee40000100800 */
        /* <DEDUP_REMOVED lines=10> */
[----:B0-----:R-:W-:-:S06]  /*414c0*/  PRMT R4, RZ, 0x7610, R4 ;  /* 0x00007610ff047816 */ /* 0x001fcc0000000004 */
[----:B--2---:R3:W2:Y:S01]  /*414d0*/  @P1 LDG.E.U16 R4, [R6.64] ;  /* 0x0000000406041981 */ /* 0x0046a2000c1e1500 */
[----:B------:R-:W-:-:S04]  /*414e0*/  PRMT R5, RZ, 0x7610, R5 ;  /* 0x00007610ff057816 */ /* 0x000fc80000000005 */
[----:B---3--:R-:W-:Y:S02]  /*414f0*/  @P0 IMAD.MOV.U32 R7, RZ, RZ, R14 ;  /* 0x000000ffff070224 */ /* 0x008fe400078e000e */
[----:B------:R-:W-:-:S05]  /*41500*/  @P0 IMAD.MOV.U32 R6, RZ, RZ, R12 ;  /* 0x000000ffff060224 */ /* 0x000fca00078e000c */
[----:B------:R0:W3:Y:S04]  /*41510*/  @P0 LDG.E.U16 R5, [R6.64] ;  /* 0x0000000406050981 */ /* 0x0000e8000c1e1500 */
[----:B----4-:R-:W-:Y:S01]  /*41520*/  STL [R1+0x3bc8], R18 ;  /* 0x003bc81201007387 */ /* 0x010fe20000100800 */
[----:B------:R-:W4:Y:S02]  /*41530*/  LDL R13, [R1+0x3374] ;  /* 0x00337400010d7983 */ /* 0x000f240000100800 */
[----:B------:R-:W4:Y:S01]  /*41540*/  LDL R11, [R1+0x3384] ;  /* 0x00338400010b7983 */ /* 0x000f220000100800 */
[----:B0-----:R-:W-:-:S06]  /*41550*/  PRMT R6, RZ, 0x7610, R6 ;  /* 0x00007610ff067816 */ /* 0x001fcc0000000006 */
[----:B------:R4:W4:Y:S04]  /*41560*/  @P0 LDG.E.U16 R6, [R8.64] ;  /* 0x0000000408060981 */ /* 0x000928000c1e1500 */
[----:B------:R-:W-:Y:S01]  /*41570*/  STL [R1+0x3bcc], R16 ;  /* 0x003bcc1001007387 */ /* 0x000fe20000100800 */
[----:B------:R-:W4:Y:S03]  /*41580*/  LDL R10, [R1+0x338c] ;  /* 0x00338c00010a7983 */ /* 0x000f260000100800 */
[----:B--2---:R0:W-:Y:S04]  /*41590*/  STL [R1+0x3bd0], R4 ;  /* 0x003bd00401007387 */ /* 0x0041e80000100800 */
[----:B0-----:R-:W2:Y:S04]  /*415a0*/  LDL R4, [R1+0x3380] ;  /* 0x0033800001047983 */ /* 0x001ea80000100800 */
[----:B---3--:R0:W-:Y:S01]  /*415b0*/  STL [R1+0x3b80], R5 ;  /* 0x003b800501007387 */ /* 0x0081e20000100800 */
[----:B------:R-:W3:Y:S02]  /*415c0*/  LDL R16, [R1+0x3388] ;  /* 0x0033880001107983 */ /* 0x000ee40000100800 */
[----:B------:R-:W3:Y:S01]  /*415d0*/  LDL R12, [R1+0x3398] ;  /* 0x00339800010c7983 */ /* 0x000ee20000100800 */
[----:B0-----:R-:W3:Y:S01]  /*415e0*/  LDL R5, [R1+0x3390] ;  /* 0x0033900001057983 */ /* 0x001ee20000100800 */
[----:B----4-:R-:W-:-:S03]  /*415f0*/  @P0 IMAD.MOV.U32 R9, RZ, RZ, R13 ;  /* 0x000000ffff090224 */ /* 0x010fc600078e000d */
[----:B------:R-:W-:Y:S01]  /*41600*/  STL [R1+0x3b84], R6 ;  /* 0x003b840601007387 */ /* 0x000fe20000100800 */
[----:B------:R-:W4:Y:S01]  /*41610*/  LDL R13, [R1+0x337c] ;  /* 0x00337c00010d7983 */ /* 0x000f220000100800 */
[----:B------:R-:W-:Y:S01]  /*41620*/  PRMT R7, RZ, 0x7610, R7 ;  /* 0x00007610ff077816 */ /* 0x000fe20000000007 */
[----:B------:R-:W-:Y:S01]  /*41630*/  @P0 IMAD.MOV.U32 R8, RZ, RZ, R11 ;  /* 0x000000ffff080224 */ /* 0x000fe200078e000b */
[----:B------:R-:W-:Y:S01]  /*41640*/  ISETP.GT.AND P1, PT, R3, 0xfd, PT ;  /* 0x000000fd0300780c */ /* 0x000fe20003f24270 */
[----:B------:R-:W4:Y:S04]  /*41650*/  LDL R15, [R1+0x3394] ;  /* 0x00339400010f7983 */ /* 0x000f280000100800 */
[----:B------:R0:W4:Y:S04]  /*41660*/  @P0 LDG.E.U16 R7, [R8.64] ;  /* 0x0000000408070981 */ /* 0x000128000c1e1500 */
[----:B------:R-:W4:Y:S01]  /*41670*/  LDL R14, [R1+0x33a4] ;  /* 0x0033a400010e7983 */ /* 0x000f220000100800 */
[----:B0-----:R-:W-:Y:S01]  /*41680*/  PRMT R8, RZ, 0x7610, R8 ;  /* 0x00007610ff087816 */ /* 0x001fe20000000008 */
[----:B--2---:R-:W-:-:S05]  /*41690*/  @P0 IMAD.MOV.U32 R11, RZ, RZ, R4 ;  /* 0x000000ffff0b0224 */ /* 0x004fca00078e0004 */
[----:B------:R3:W2:Y:S01]  /*416a0*/  @P0 LDG.E.U16 R8, [R10.64] ;  /* 0x000000040a080981 */ /* 0x0006a2000c1e1500 */
[----:B------:R-:W-:Y:S01]  /*416b0*/  PRMT R9, RZ, 0x7610, R9 ;  /* 0x00007610ff097816 */ /* 0x000fe20000000009 */
[----:B---3--:R-:W-:Y:S02]  /*416c0*/  @P1 IMAD.MOV.U32 R11, RZ, RZ, R16 ;  /* 0x000000ffff0b1224 */ /* 0x008fe400078e0010 */
[----:B------:R-:W-:-:S05]  /*416d0*/  @P1 IMAD.MOV.U32 R10, RZ, RZ, R5 ;  /* 0x000000ffff0a1224 */ /* 0x000fca00078e0005 */
[----:B------:R0:W3:Y:S02]  /*416e0*/  @P1 LDG.E.U16 R9, [R10.64] ;  /* 0x000000040a091981 */ /* 0x0000e4000c1e1500 */
[----:B0-----:R-:W-:-:S06]  /*416f0*/  PRMT R10, RZ, 0x7610, R10 ;  /* 0x00007610ff0a7816 */ /* 0x001fcc000000000a */
[----:B----4-:R0:W4:Y:S04]  /*41700*/  @P1 LDG.E.U16 R10, [R12.64] ;  /* 0x000000040c0a1981 */ /* 0x010128000c1e1500 */
[----:B------:R-:W-:Y:S01]  /*41710*/  STL [R1+0x3b88], R7 ;  /* 0x003b880701007387 */ /* 0x000fe20000100800 */
[----:B------:R-:W4:Y:S03]  /*41720*/  LDL R4, [R1+0x33ac] ;  /* 0x0033ac0001047983 */ /* 0x000f260000100800 */
[----:B--2---:R1:W-:Y:S01]  /*41730*/  STL [R1+0x3b8c], R8 ;  /* 0x003b8c0801007387 */ /* 0x0043e20000100800 */
[----:B------:R-:W2:Y:S01]  /*41740*/  LDL R5, [R1+0x33a0] ;  /* 0x0033a00001057983 */ /* 0x000ea20000100800 */
[----:B------:R-:W-:Y:S01]  /*41750*/  PRMT R11, RZ, 0x7610, R11 ;  /* 0x00007610ff0b7816 */ /* 0x000fe2000000000b */
[----:B0-----:R-:W-:-:S02]  /*41760*/  @P1 IMAD.MOV.U32 R12, RZ, RZ, R14 ;  /* 0x000000ffff0c1224 */ /* 0x001fc400078e000e */
[----:B------:R-:W-:-:S05]  /*41770*/  @P1 IMAD.MOV.U32 R13, RZ, RZ, R15 ;  /* 0x000000ffff0d1224 */ /* 0x000fca00078e000f */
[----:B------:R0:W2:Y:S04]  /*41780*/  @P1 LDG.E.U16 R11, [R12.64] ;  /* 0x000000040c0b1981 */ /* 0x0000a8000c1e1500 */
[----:B---3--:R-:W-:Y:S01]  /*41790*/  STL [R1+0x3b34], R9 ;  /* 0x003b340901007387 */ /* 0x008fe20000100800 */
[----:B------:R-:W3:Y:S02]  /*417a0*/  LDL R18, [R1+0x33a8] ;  /* 0x0033a80001127983 */ /* 0x000ee40000100800 */
[----:B------:R-:W3:Y:S01]  /*417b0*/  LDL R16, [R1+0x33b0] ;  /* 0x0033b00001107983 */ /* 0x000ee20000100800 */
[----:B----4-:R-:W-:Y:S01]  /*417c0*/  STL [R1+0x3b38], R10 ;  /* 0x003b380a01007387 */ /* 0x010fe20000100800 */
[----:B-1----:R-:W4:Y:S02]  /*417d0*/  LDL R8, [R1+0x339c] ;  /* 0x00339c0001087983 */ /* 0x002f240000100800 */
[----:B------:R-:W4:Y:S01]  /*417e0*/  LDL R7, [R1+0x33b8] ;  /* 0x0033b80001077983 */ /* 0x000f220000100800 */
[----:B0-----:R-:W-:Y:S01]  /*417f0*/  PRMT R12, RZ, 0x7610, R12 ;  /* 0x00007610ff0c7816 */ /* 0x001fe2000000000c */
[----:B------:R-:W-:Y:S01]  /*41800*/  @P1 IMAD.MOV.U32 R14, RZ, RZ, R4 ;  /* 0x000000ffff0e1224 */ /* 0x000fe200078e0004 */
[----:B------:R-:W-:Y:S01]  /*41810*/  ISETP.GT.AND P0, PT, R3, 0xfe, PT ;  /* 0x000000fe0300780c */ /* 0x000fe20003f04270 */
[----:B--2---:R-:W-:-:S05]  /*41820*/  @P1 IMAD.MOV.U32 R15, RZ, RZ, R5 ;  /* 0x000000ffff0f1224 */ /* 0x004fca00078e0005 */
[----:B------:R3:W2:Y:S01]  /*41830*/  @P1 LDG.E.U16 R12, [R14.64] ;  /* 0x000000040e0c1981 */ /* 0x0006a2000c1e1500 */
[----:B------:R-:W-:Y:S02]  /*41840*/  PRMT R13, RZ, 0x7610, R13 ;  /* 0x00007610ff0d7816 */ /* 0x000fe4000000000d */
[----:B------:R-:W-:Y:S01]  /*41850*/  PRMT R17, RZ, 0x7610, R17 ;  /* 0x00007610ff117816 */ /* 0x000fe20000000011 */
[----:B------:R0:W-:Y:S01]  /*41860*/  STL [R1+0x3b3c], R11 ;  /* 0x003b3c0b01007387 */ /* 0x0001e20000100800 */
[----:B------:R-:W2:Y:S02]  /*41870*/  LDL R5, [R1+0x33b4] ;  /* 0x0033b40001057983 */ /* 0x000ea40000100800 */
[----:B------:R-:W2:Y:S02]  /*41880*/  LDL R4, [R1+0x33c4] ;  /* 0x0033c40001047983 */ /* 0x000ea40000100800 */
[----:B---3--:R-:W-:Y:S02]  /*41890*/  @P0 IMAD.MOV.U32 R15, RZ, RZ, R18 ;  /* 0x000000ffff0f0224 */ /* 0x008fe400078e0012 */
[----:B------:R-:W-:-:S05]  /*418a0*/  @P0 IMAD.MOV.U32 R14, RZ, RZ, R16 ;  /* 0x000000ffff0e0224 */ /* 0x000fca00078e0010 */
[----:B------:R4:W3:Y:S02]  /*418b0*/  @P0 LDG.E.U16 R13, [R14.64] ;  /* 0x000000040e0d0981 */ /* 0x0008e4000c1e1500 */
[----:B----4-:R-:W-:Y:S02]  /*418c0*/  @P0 IMAD.MOV.U32 R15, RZ, RZ, R8 ;  /* 0x000000ffff0f0224 */ /* 0x010fe400078e0008 */
[----:B------:R-:W-:-:S05]  /*418d0*/  @P0 IMAD.MOV.U32 R14, RZ, RZ, R7 ;  /* 0x000000ffff0e0224 */ /* 0x000fca00078e0007 */
[----:B------:R1:W4:Y:S04]  /*418e0*/  @P0 LDG.E.U16 R17, [R14.64] ;  /* 0x000000040e110981 */ /* 0x000328000c1e1500 */
[----:B--2---:R-:W-:Y:S01]  /*418f0*/  STL [R1+0x3b40], R12 ;  /* 0x003b400c01007387 */ /* 0x004fe20000100800 */
[----:B------:R-:W2:Y:S02]  /*41900*/  LDL R20, [R1+0x33c0] ;  /* 0x0033c00001147983 */ /* 0x000ea40000100800 */
[----:B------:R-:W2:Y:S02]  /*41910*/  LDL R18, [R1+0x33cc] ;  /* 0x0033cc0001127983 */ /* 0x000ea40000100800 */
[----:B-1----:R-:W-:Y:S02]  /*41920*/  @P0 IMAD.MOV.U32 R15, RZ, RZ, R5 ;  /* 0x000000ffff0f0224 */ /* 0x002fe400078e0005 */
[----:B------:R-:W-:Y:S01]  /*41930*/  @P0 IMAD.MOV.U32 R14, RZ, RZ, R4 ;  /* 0x000000ffff0e0224 */ /* 0x000fe200078e0004 */
[----:B---3--:R1:W-:Y:S01]  /*41940*/  STL [R1+0x3b2c], R13 ;  /* 0x003b2c0d01007387 */ /* 0x0083e20000100800 */
[----:B------:R-:W3:Y:S02]  /*41950*/  LDL R16, [R1+0x33c8] ;  /* 0x0033c80001107983 */ /* 0x000ee40000100800 */
[----:B0-----:R-:W3:Y:S02]  /*41960*/  LDL R11, [R1+0x33bc] ;  /* 0x0033bc00010b7983 */ /* 0x001ee40000100800 */
[----:B------:R-:W3:Y:S01]  /*41970*/  LDL R10, [R1+0x33d8] ;  /* 0x0033d800010a7983 */ /* 0x000ee20000100800 */
[----:B-1----:R-:W3:Y:S04]  /*41980*/  LDL R13, [R1+0x33d0] ;  /* 0x0033d000010d7983 */ /* 0x002ee80000100800 */
[----:B----4-:R-:W-:Y:S01]  /*41990*/  STL [R1+0x3b44], R17 ;  /* 0x003b441101007387 */ /* 0x010fe20000100800 */
[----:B------:R-:W4:Y:S02]  /*419a0*/  LDL R8, [R1+0x33d4] ;  /* 0x0033d40001087983 */ /* 0x000f240000100800 */
[----:B------:R-:W4:Y:S02]  /*419b0*/  LDL R7, [R1+0x33e4] ;  /* 0x0033e40001077983 */ /* 0x000f240000100800 */
[----:B------:R-:W4:Y:S01]  /*419c0*/  LDL R5, [R1+0x33e0] ;  /* 0x0033e00001057983 */ /* 0x000f220000100800 */
[----:B------:R-:W4:Y:S01]  /*419d0*/  LDL R4, [R1+0x33e8] ;  /* 0x0033e80001047983 */ /* 0x000f220000100800 */
[----:B------:R-:W-:-:S02]  /*419e0*/  PRMT R19, RZ, 0x7610, R19 ;  /* 0x00007610ff137816 */ /* 0x000fc40000000013 */
[----:B------:R-:W-:-:S04]  /*419f0*/  PRMT R21, RZ, 0x7610, R21 ;  /* 0x00007610ff157816 */ /* 0x000fc80000000015 */
[----:B------:R2:W4:Y:S01]  /*41a00*/  @P0 LDG.E.U16 R19, [R14.64] ;  /* 0x000000040e130981 */ /* 0x000522000c1e1500 */
[----:B------:R-:W-:Y:S01]  /*41a10*/  ISETP.GT.AND P1, PT, R3, 0xff, PT ;  /* 0x000000ff0300780c */ /* 0x000fe20003f24270 */
[----:B--2---:R-:W-:Y:S02]  /*41a20*/  @P0 IMAD.MOV.U32 R14, RZ, RZ, R18 ;  /* 0x000000ffff0e0224 */ /* 0x004fe400078e0012 */
[----:B------:R-:W-:-:S05]  /*41a30*/  @P0 IMAD.MOV.U32 R15, RZ, RZ, R20 ;  /* 0x000000ffff0f0224 */ /* 0x000fca00078e0014 */
[----:B------:R3:W2:Y:S01]  /*41a40*/  @P0 LDG.E.U16 R21, [R14.64] ;  /* 0x000000040e150981 */ /* 0x0006a2000c1e1500 */
[----:B------:R-:W-:Y:S02]  /*41a50*/  PRMT R12, RZ, 0x7610, R12 ;  /* 0x00007610ff0c7816 */ /* 0x000fe4000000000c */
[----:B------:R-:W-:Y:S02]  /*41a60*/  PRMT R9, RZ, 0x7610, R9 ;  /* 0x00007610ff097816 */ /* 0x000fe40000000009 */
[----:B------:R-:W-:Y:S02]  /*41a70*/  PRMT R6, RZ, 0x7610, R6 ;  /* 0x00007610ff067816 */ /* 0x000fe40000000006 */
[----:B------:R-:W-:Y:S01]  /*41a80*/  PRMT R0, RZ, 0x7610, R0 ;  /* 0x00007610ff007816 */ /* 0x000fe20000000000 */
[----:B---3--:R-:W-:Y:S02]  /*41a90*/  @P1 IMAD.MOV.U32 R15, RZ, RZ, R16 ;  /* 0x000000ffff0f1224 */ /* 0x008fe400078e0010 */
[----:B------:R-:W-:-:S05]  /*41aa0*/  @P1 IMAD.MOV.U32 R14, RZ, RZ, R13 ;  /* 0x000000ffff0e1224 */ /* 0x000fca00078e000d */
[----:B------:R0:W3:Y:S02]  /*41ab0*/  @P1 LDG.E.U16 R12, [R14.64] ;  /* 0x000000040e0c1981 */ /* 0x0000e4000c1e1500 */
[----:B0-----:R-:W-:Y:S02]  /*41ac0*/  @P1 IMAD.MOV.U32 R14, RZ, RZ, R10 ;  /* 0x000000ffff0e1224 */ /* 0x001fe400078e000a */
[----:B------:R-:W-:-:S05]  /*41ad0*/  @P1 IMAD.MOV.U32 R15, RZ, RZ, R11 ;  /* 0x000000ffff0f1224 */ /* 0x000fca00078e000b */
[----:B------:R4:W3:Y:S02]  /*41ae0*/  @P1 LDG.E.U16 R9, [R14.64] ;  /* 0x000000040e091981 */ /* 0x0008e4000c1e1500 */
[----:B----4-:R-:W-:Y:S02]  /*41af0*/  @P1 IMAD.MOV.U32 R14, RZ, RZ, R7 ;  /* 0x000000ffff0e1224 */ /* 0x010fe400078e0007 */
[----:B------:R-:W-:-:S05]  /*41b00*/  @P1 IMAD.MOV.U32 R15, RZ, RZ, R8 ;  /* 0x000000ffff0f1224 */ /* 0x000fca00078e0008 */
[----:B------:R0:W4:Y:S02]  /*41b10*/  @P1 LDG.E.U16 R6, [R14.64] ;  /* 0x000000040e061981 */ /* 0x000124000c1e1500 */
[----:B0-----:R-:W-:Y:S02]  /*41b20*/  @P1 IMAD.MOV.U32 R14, RZ, RZ, R4 ;  /* 0x000000ffff0e1224 */ /* 0x001fe400078e0004 */
[----:B------:R-:W-:-:S05]  /*41b30*/  @P1 IMAD.MOV.U32 R15, RZ, RZ, R5 ;  /* 0x000000ffff0f1224 */ /* 0x000fca00078e0005 */
[----:B------:R-:W4:Y:S04]  /*41b40*/  @P1 LDG.E.U16 R0, [R14.64] ;  /* 0x000000040e001981 */ /* 0x000f28000c1e1500 */
[----:B------:R-:W-:Y:S01]  /*41b50*/  STL [R1+0x3b48], R19 ;  /* 0x003b481301007387 */ /* 0x000fe20000100800 */
[----:B--2---:R-:W-:Y:S02]  /*41b60*/  STL [R1+0x3b4c], R21 ;  /* 0x003b4c1501007387 */ /* 0x004fe40000100800 */
[----:B------:R-:W2:Y:S02]  /*41b70*/  LDL.LU R26, [R1+0x13d0] ;  /* 0x0013d000011a7983 */ /* 0x000ea40000300800 */
[----:B------:R-:W2:Y:S01]  /*41b80*/  LDL.LU R27, [R1+0x13cc] ;  /* 0x0013cc00011b7983 */ /* 0x000ea20000300800 */
[----:B------:R-:W2:Y:S01]  /*41b90*/  LDL.LU R28, [R1+0x13c8] ;  /* 0x0013c800011c7983 */ /* 0x000ea20000300800 */
[----:B------:R-:W2:Y:S02]  /*41ba0*/  LDL.LU R29, [R1+0x13c4] ;  /* 0x0013c400011d7983 */ /* 0x000ea40000300800 */
[----:B------:R-:W-:Y:S02]  /*41bb0*/  STL [R1+0x3988], R15 ;  /* 0x0039880f01007387 */ /* 0x000fe40000100800 */
[----:B------:R-:W-:Y:S01]  /*41bc0*/  STL [R1+0x3994], R15 ;  /* 0x0039940f01007387 */ /* 0x000fe20000100800 */
[----:B------:R-:W-:Y:S01]  /*41bd0*/  STL [R1+0x399c], R15 ;  /* 0x00399c0f01007387 */ /* 0x000fe20000100800 */
[----:B------:R-:W-:Y:S02]  /*41be0*/  STL [R1+0x39a4], R15 ;  /* 0x0039a40f01007387 */ /* 0x000fe40000100800 */
        /* <DEDUP_REMOVED lines=14> */
[----:B------:R-:W0:Y:S04]  /*41cd0*/  S2R R2, SR_TID.X ;  /* 0x0000000000027919 */ /* 0x000e280000002100 */
[----:B------:R-:W-:Y:S06]  /*41ce0*/  BAR.SYNC.DEFER_BLOCKING 0x0 ;  /* 0x0000000000007b1d */ /* 0x000fec0000010000 */
[----:B---3--:R-:W-:Y:S01]  /*41cf0*/  STL [R1+0x268], R12 ;  /* 0x0002680c01007387 */ /* 0x008fe20000100800 */
[----:B------:R-:W-:Y:S02]  /*41d00*/  STL [R1+0x3a1c], R15 ;  /* 0x003a1c0f01007387 */ /* 0x000fe40000100800 */
[----:B------:R-:W-:Y:S02]  /*41d10*/  STL [R1+0x3a24], R15 ;  /* 0x003a240f01007387 */ /* 0x000fe40000100800 */
[----:B------:R-:W-:Y:S01]  /*41d20*/  STL [R1+0x3a2c], R15 ;  /* 0x003a2c0f01007387 */ /* 0x000fe20000100800 */
[----:B------:R-:W-:Y:S01]  /*41d30*/  STL [R1+0x260], R9 ;  /* 0x0002600901007387 */ /* 0x000fe20000100800 */
[----:B------:R-:W-:Y:S02]  /*41d40*/  STL [R1+0x3a34], R15 ;  /* 0x003a340f01007387 */ /* 0x000fe40000100800 */
[----:B------:R-:W-:Y:S02]  /*41d50*/  STL [R1+0x3a3c], R15 ;  /* 0x003a3c0f01007387 */ /* 0x000fe40000100800 */
[----:B------:R-:W-:Y:S01]  /*41d60*/  STL [R1+0x3a44], R15 ;  /* 0x003a440f01007387 */ /* 0x000fe20000100800 */
[----:B----4-:R-:W-:Y:S01]  /*41d70*/  STL [R1+0x258], R6 ;  /* 0x0002580601007387 */ /* 0x010fe20000100800 */
[----:B------:R-:W-:Y:S02]  /*41d80*/  STL [R1+0x3a4c], R15 ;  /* 0x003a4c0f01007387 */ /* 0x000fe40000100800 */
[----:B------:R-:W-:Y:S02]  /*41d90*/  STL [R1+0x3a54], R15 ;  /* 0x003a540f01007387 */ /* 0x000fe40000100800 */
[----:B------:R-:W-:Y:S01]  /*41da0*/  STL [R1+0x3a5c], R15 ;  /* 0x003a5c0f01007387 */ /* 0x000fe20000100800 */
[----:B------:R1:W-:Y:S04]  /*41db0*/  STL [R1+0x250], R0 ;  /* 0x0002500001007387 */ /* 0x0003e80000100800 */
[----:B-1----:R-:W1:Y:S01]  /*41dc0*/  S2R R0, SR_TID.X ;  /* 0x0000000000007919 */ /* 0x002e620000002100 */
        /* <DEDUP_REMOVED lines=14> */
[----:B------:R3:W-:Y:S01]  /*41eb0*/  STL [R1+0x3ac0], R14 ;  /* 0x003ac00e01007387 */ /* 0x0007e20000100800 */
[----:B-1----:R-:W-:-:S02]  /*41ec0*/  LOP3.LUT R25, R0, 0x7f, RZ, 0xc0, !PT ;  /* 0x0000007f00197812 */ /* 0x002fc400078ec0ff */
[----:B---3--:R-:W-:Y:S01]  /*41ed0*/  LOP3.LUT R14, R0, 0x7f, RZ, 0xc0, !PT ;  /* 0x0000007f000e7812 */ /* 0x008fe200078ec0ff */
[----:B------:R-:W-:Y:S01]  /*41ee0*/  STL [R1+0x3bd4], R0 ;  /* 0x003bd40001007387 */ /* 0x000fe20000100800 */
[----:B------:R-:W-:Y:S02]  /*41ef0*/  LOP3.LUT R4, R25, 0x80, RZ, 0xfc, !PT ;  /* 0x0000008019047812 */ /* 0x000fe400078efcff */
[-C--:B------:R-:W-:Y:S01]  /*41f00*/  ISETP.GE.AND P0, PT, R14, R3.reuse, PT ;  /* 0x000000030e00720c */ /* 0x080fe20003f06270 */
[----:B------:R-:W-:Y:S01]  /*41f10*/  STL [R1+0x3b50], R14 ;  /* 0x003b500e01007387 */ /* 0x000fe20000100800 */
[----:B------:R1:W-:Y:S01]  /*41f20*/  STL [R1+0x3ac4], R3 ;  /* 0x003ac40301007387 */ /* 0x0003e20000100800 */
[CC--:B------:R-:W-:Y:S02]  /*41f30*/  ISETP.GE.AND P2, PT, R4.reuse, R3.reuse, PT ;  /* 0x000000030400720c */ /* 0x0c0fe40003f46270 */
[----:B------:R-:W-:Y:S02]  /*41f40*/  ISETP.GE.AND P1, PT, R4, R3, PT ;  /* 0x000000030400720c */ /* 0x000fe40003f26270 */
[----:B-1----:R-:W3:Y:S04]  /*41f50*/  LDL.LU R3, [R1+0x1344] ;  /* 0x0013440001037983 */ /* 0x002ee80000300800 */
[----:B---3--:R1:W-:Y:S04]  /*41f60*/  STL [R1+0x3ca4], R3 ;  /* 0x003ca40301007387 */ /* 0x0083e80000100800 */
[----:B-1----:R-:W3:Y:S04]  /*41f70*/  LDL.LU R3, [R1+0x1348] ;  /* 0x0013480001037983 */ /* 0x002ee80000300800 */
[----:B---3--:R1:W-:Y:S04]  /*41f80*/  STL [R1+0x3ca8], R3 ;  /* 0x003ca80301007387 */ /* 0x0083e80000100800 */
[----:B-1----:R-:W3:Y:S01]  /*41f90*/  LDL.LU R3, [R1+0x134c] ;  /* 0x00134c0001037983 */ /* 0x002ee20000300800 */
[----:B0-----:R-:W-:-:S05]  /*41fa0*/  LOP3.LUT R2, R2, 0x7f, RZ, 0xc0, !PT ;  /* 0x0000007f02027812 */ /* 0x001fca00078ec0ff */
[----:B------:R-:W-:Y:S01]  /*41fb0*/  IMAD.SHL.U32 R2, R2, 0x2, RZ ;  /* 0x0000000202027824 */ /* 0x000fe200078e00ff */
[----:B---3--:R0:W-:Y:S04]  /*41fc0*/  STL [R1+0x3cac], R3 ;  /* 0x003cac0301007387 */ /* 0x0081e80000100800 */
[----:B0-----:R-:W3:Y:S01]  /*41fd0*/  LDL.LU R3, [R1+0x1350] ;  /* 0x0013500001037983 */ /* 0x001ee20000300800 */
[----:B------:R-:W4:Y:S02]  /*41fe0*/  LDL.LU R14, [R1+0x12d0] ;  /* 0x0012d000010e7983 */ /* 0x000f240000300800 */
[----:B------:R-:W4:Y:S02]  /*41ff0*/  LDL.LU R0, [R1+0x12cc] ;  /* 0x0012cc0001007983 */ /* 0x000f240000300800 */
[----:B------:R-:W4:Y:S01]  /*42000*/  LDL.LU R15, [R1+0x12c8] ;  /* 0x0012c800010f7983 */ /* 0x000f220000300800 */
[----:B------:R-:W4:Y:S01]  /*42010*/  LDL.LU R21, [R1+0x12c4] ;  /* 0x0012c40001157983 */ /* 0x000f220000300800 */
        /* <DEDUP_REMOVED lines=17> */
[----:B------:R-:W4:Y:S01]  /*42130*/  LDL.LU R24, [R1+0x104c] ;  /* 0x00104c0001187983 */ /* 0x000f220000300800 */
[----:B--2---:R0:W-:Y:S01]  /*42140*/  STS.U16 [R2], R26 ;  /* 0x0000001a02007388 */ /* 0x0041e20000000400 */
[----:B------:R-:W2:Y:S03]  /*42150*/  LDL.LU R25, [R1+0x1048] ;  /* 0x0010480001197983 */ /* 0x000ea60000300800 */
[----:B------:R1:W-:Y:S04]  /*42160*/  STS.U16 [R2+0x100], R27 ;  /* 0x0001001b02007388 */ /* 0x0003e80000000400 */
[----:B------:R1:W-:Y:S04]  /*42170*/  STS.U16 [R2+0x200], R28 ;  /* 0x0002001c02007388 */ /* 0x0003e80000000400 */
[----:B------:R1:W-:Y:S04]  /*42180*/  STS.U16 [R2+0x300], R29 ;  /* 0x0003001d02007388 */ /* 0x0003e80000000400 */
[----:B0-----:R-:W2:Y:S01]  /*42190*/  LDL.LU R26, [R1+0x1044] ;  /* 0x00104400011a7983 */ /* 0x001ea20000300800 */
[----:B-1----:R-:W2:Y:S02]  /*421a0*/  LDL.LU R27, [R1+0xfd0] ;  /* 0x000fd000011b7983 */ /* 0x002ea40000300800 */
[----:B------:R-:W2:Y:S01]  /*421b0*/  LDL.LU R28, [R1+0xfcc] ;  /* 0x000fcc00011c7983 */ /* 0x000ea20000300800 */
[----:B------:R-:W2:Y:S04]  /*421c0*/  LDL.LU R29, [R1+0xfc8] ;  /* 0x000fc800011d7983 */ /* 0x000ea80000300800 */
[----:B---3--:R0:W-:Y:S04]  /*421d0*/  STS.U16 [R2+0x2000], R3 ;  /* 0x0020000302007388 */ /* 0x0081e80000000400 */
[----:B0-----:R-:W3:Y:S04]  /*421e0*/  LDL.LU R3, [R1+0x3cac] ;  /* 0x003cac0001037983 */ /* 0x001ee80000300800 */
[----:B---3--:R0:W-:Y:S04]  /*421f0*/  STS.U16 [R2+0x2100], R3 ;  /* 0x0021000302007388 */ /* 0x0081e80000000400 */
[----:B0-----:R-:W3:Y:S04]  /*42200*/  LDL.LU R3, [R1+0x3ca8] ;  /* 0x003ca80001037983 */ /* 0x001ee80000300800 */
[----:B---3--:R0:W-:Y:S04]  /*42210*/  STS.U16 [R2+0x2200], R3 ;  /* 0x0022000302007388 */ /* 0x0081e80000000400 */
[----:B0-----:R-:W3:Y:S04]  /*42220*/  LDL.LU R3, [R1+0x3ca4] ;  /* 0x003ca40001037983 */ /* 0x001ee80000300800 */
[----:B---3--:R0:W-:Y:S04]  /*42230*/  STS.U16 [R2+0x2300], R3 ;  /* 0x0023000302007388 */ /* 0x0081e80000000400 */
[----:B0-----:R-:W3:Y:S04]  /*42240*/  LDL.LU R3, [R1+0xf48] ;  /* 0x000f480001037983 */ /* 0x001ee80000300800 */
[----:B---3--:R0:W-:Y:S04]  /*42250*/  STL [R1+0x3c98], R3 ;  /* 0x003c980301007387 */ /* 0x0081e80000100800 */
[----:B0-----:R-:W3:Y:S04]  /*42260*/  LDL.LU R3, [R1+0xf4c] ;  /* 0x000f4c0001037983 */ /* 0x001ee80000300800 */
[----:B---3--:R0:W-:Y:S04]  /*42270*/  STL [R1+0x3c9c], R3 ;  /* 0x003c9c0301007387 */ /* 0x0081e80000100800 */
[----:B0-----:R-:W3:Y:S04]  /*42280*/  LDL.LU R3, [R1+0xf50] ;  /* 0x000f500001037983 */ /* 0x001ee80000300800 */
[----:B----4-:R-:W-:Y:S04]  /*42290*/  STS.U16 [R2+0x4000], R14 ;  /* 0x0040000e02007388 */ /* 0x010fe80000000400 */
[----:B------:R-:W-:Y:S04]  /*422a0*/  STS.U16 [R2+0x4100], R0 ;  /* 0x0041000002007388 */ /* 0x000fe80000000400 */
        /* <DEDUP_REMOVED lines=24> */
[----:B------:R-:W4:Y:S04]  /*42430*/  LDL.LU R8, [R1+0xdc8] ;  /* 0x000dc80001087983 */ /* 0x000f280000300800 */
[----:B------:R0:W-:Y:S01]  /*42440*/  STS.U16 [R2+0xa100], R6 ;  /* 0x00a1000602007388 */ /* 0x0001e20000000400 */
[----:B------:R-:W4:Y:S03]  /*42450*/  LDL.LU R7, [R1+0xdc4] ;  /* 0x000dc40001077983 */ /* 0x000f260000300800 */
[----:B------:R1:W-:Y:S04]  /*42460*/  STS.U16 [R2+0xa200], R5 ;  /* 0x00a2000502007388 */ /* 0x0003e80000000400 */
[----:B------:R1:W-:Y:S04]  /*42470*/  STS.U16 [R2+0xa300], R4 ;  /* 0x00a3000402007388 */ /* 0x0003e80000000400 */
[----:B------:R2:W-:Y:S04]  /*42480*/  STS.U16 [R2+0xc000], R16 ;  /* 0x00c0001002007388 */ /* 0x0005e80000000400 */
[----:B------:R2:W-:Y:S04]  /*42490*/  STS.U16 [R2+0xc100], R18 ;  /* 0x00c1001202007388 */ /* 0x0005e80000000400 */
[----:B------:R2:W-:Y:S04]  /*424a0*/  STS.U16 [R2+0xc200], R20 ;  /* 0x00c2001402007388 */ /* 0x0005e80000000400 */
[----:B0-----:R-:W4:Y:S01]  /*424b0*/  LDL.LU R6, [R1+0xd50] ;  /* 0x000d500001067983 */ /* 0x001f220000300800 */
[----:B-1----:R-:W4:Y:S02]  /*424c0*/  LDL.LU R5, [R1+0xd4c] ;  /* 0x000d4c0001057983 */ /* 0x002f240000300800 */
[----:B------:R-:W4:Y:S01]  /*424d0*/  LDL.LU R4, [R1+0xd48] ;  /* 0x000d480001047983 */ /* 0x000f220000300800 */
[----:B--2---:R-:W2:Y:S01]  /*424e0*/  LDL.LU R16, [R1+0xd44] ;  /* 0x000d440001107983 */ /* 0x004ea20000300800 */
[----:B------:R-:W2:Y:S03]  /*424f0*/  LDL.LU R18, [R1+0xcd0] ;  /* 0x000cd00001127983 */ /* 0x000ea60000300800 */
[----:B------:R0:W-:Y:S01]  /*42500*/  STS.U16 [R2+0xc300], R22 ;  /* 0x00c3001602007388 */ /* 0x0001e20000000400 */
[----:B------:R-:W2:Y:S03]  /*42510*/  LDL.LU R20, [R1+0xccc] ;  /* 0x000ccc0001147983 */ /* 0x000ea60000300800 */
[----:B------:R1:W-:Y:S04]  /*42520*/  STS.U16 [R2+0xe000], R23 ;  /* 0x00e0001702007388 */ /* 0x0003e80000000400 */
[----:B------:R1:W-:Y:S04]  /*42530*/  STS.U16 [R2+0xe100], R24 ;  /* 0x00e1001802007388 */ /* 0x0003e80000000400 */
[----:B------:R1:W-:Y:S04]  /*42540*/  STS.U16 [R2+0xe200], R25 ;  /* 0x00e2001902007388 */ /* 0x0003e80000000400 */
[----:B------:R1:W-:Y:S04]  /*42550*/  STS.U16 [R2+0xe300], R26 ;  /* 0x00e3001a02007388 */ /* 0x0003e80000000400 */
[----:B------:R1:W-:Y:S04]  /*42560*/  STS.U16 [R2+0x10000], R27 ;  /* 0x0100001b02007388 */ /* 0x0003e80000000400 */
[----:B0-----:R-:W2:Y:S01]  /*42570*/  LDL.LU R22, [R1+0xcc8] ;  /* 0x000cc80001167983 */ /* 0x001ea20000300800 */
[----:B-1----:R-:W2:Y:S02]  /*42580*/  LDL.LU R23, [R1+0xcc4] ;  /* 0x000cc40001177983 */ /* 0x002ea40000300800 */
[----:B------:R-:W2:Y:S01]  /*42590*/  LDL.LU R24, [R1+0xc50] ;  /* 0x000c500001187983 */ /* 0x000ea20000300800 */
[----:B------:R-:W2:Y:S01]  /*425a0*/  LDL.LU R25, [R1+0xc4c] ;  /* 0x000c4c0001197983 */ /* 0x000ea20000300800 */
[----:B------:R-:W2:Y:S03]  /*425b0*/  LDL.LU R26, [R1+0xc48] ;  /* 0x000c4800011a7983 */ /* 0x000ea60000300800 */
[----:B------:R0:W-:Y:S01]  /*425c0*/  STS.U16 [R2+0x10100], R28 ;  /* 0x0101001c02007388 */ /* 0x0001e20000000400 */
[----:B------:R-:W2:Y:S03]  /*425d0*/  LDL.LU R27, [R1+0xc44] ;  /* 0x000c4400011b7983 */ /* 0x000ea60000300800 */
[----:B------:R1:W-:Y:S04]  /*425e0*/  STS.U16 [R2+0x10200], R29 ;  /* 0x0102001d02007388 */ /* 0x0003e80000000400 */
[----:B0-----:R-:W2:Y:S01]  /*425f0*/  LDL.LU R28, [R1+0xbcc] ;  /* 0x000bcc00011c7983 */ /* 0x001ea20000300800 */
[----:B-1----:R-:W2:Y:S03]  /*42600*/  LDL.LU R29, [R1+0xbc8] ;  /* 0x000bc800011d7983 */ /* 0x002ea60000300800 */
[----:B---3--:R0:W-:Y:S04]  /*42610*/  STS.U16 [R2+0x10300], R3 ;  /* 0x0103000302007388 */ /* 0x0081e80000000400 */
[----:B0-----:R-:W3:Y:S04]  /*42620*/  LDL.LU R3, [R1+0x3ca0] ;  /* 0x003ca00001037983 */ /* 0x001ee80000300800 */
[----:B---3--:R0:W-:Y:S04]  /*42630*/  STS.U16 [R2+0x12000], R3 ;  /* 0x0120000302007388 */ /* 0x0081e80000000400 */
[----:B0-----:R-:W3:Y:S04]  /*42640*/  LDL.LU R3, [R1+0x3c9c] ;  /* 0x003c9c0001037983 */ /* 0x001ee80000300800 */
[----:B---3--:R0:W-:Y:S04]  /*42650*/  STS.U16 [R2+0x12100], R3 ;  /* 0x0121000302007388 */ /* 0x0081e80000000400 */
[----:B0-----:R-:W3:Y:S04]  /*42660*/  LDL.LU R3, [R1+0x3c98] ;  /* 0x003c980001037983 */ /* 0x001ee80000300800 */
[----:B--2---:R0:W-:Y:S04]  /*42670*/  STS.U16 [R2+0x20100], R29 ;  /* 0x0201001d02007388 */ /* 0x0041e80000000400 */
[----:B0-----:R-:W2:Y:S04]  /*42680*/  LDL.LU R29, [R1+0xbc4] ;  /* 0x000bc400011d7983 */ /* 0x001ea80000300800 */
[----:B---3--:R0:W-:Y:S04]  /*42690*/  STS.U16 [R2+0x12200], R3 ;  /* 0x0122000302007388 */ /* 0x0081e80000000400 */
        /* <DEDUP_REMOVED lines=124> */
[----:B-1----:R-:W2:Y:S03]  /*42e60*/  LDL.LU R28, [R1] ;  /* 0x00000000011c7983 */ /* 0x002ea60000300800 */
[----:B---3--:R0:W-:Y:S04]  /*42e70*/  STS.U16 [R2+0x30200], R3 ;  /* 0x0302000302007388 */ /* 0x0081e80000000400 */
[----:B0-----:R-:W3:Y:S04]  /*42e80*/  LDL.LU R3, [R1+0x3c8c] ;  /* 0x003c8c0001037983 */ /* 0x001ee80000300800 */
[----:B----4-:R-:W-:Y:S04]  /*42e90*/  STS.U16 [R2+0x32100], R14 ;  /* 0x0321000e02007388 */ /* 0x010fe80000000400 */
[----:B---3--:R0:W-:Y:S04]  /*42ea0*/  STS.U16 [R2+0x30300], R3 ;  /* 0x0303000302007388 */ /* 0x0081e80000000400 */
[----:B0-----:R-:W3:Y:S01]  /*42eb0*/  LDL.LU R3, [R1+0x3c88] ;  /* 0x003c880001037983 */ /* 0x001ee20000300800 */
[----:B------:R-:W-:Y:S02]  /*42ec0*/  STL [R1+0x3958], R2 ;  /* 0x0039580201007387 */ /* 0x000fe40000100800 */
[----:B------:R-:W-:Y:S02]  /*42ed0*/  STL [R1+0x3960], R2 ;  /* 0x0039600201007387 */ /* 0x000fe40000100800 */
[----:B------:R-:W4:Y:S02]  /*42ee0*/  LDL.LU R14, [R1+0x1340] ;  /* 0x00134000010e7983 */ /* 0x000f240000300800 */
[----:B----4-:R0:W-:Y:S04]  /*42ef0*/  STL [R1+0x3c7c], R14 ;  /* 0x003c7c0e01007387 */ /* 0x0101e80000100800 */
[----:B0-----:R-:W4:Y:S04]  /*42f00*/  LDL.LU R14, [R1+0x13b8] ;  /* 0x0013b800010e7983 */ /* 0x001f280000300800 */
[----:B----4-:R0:W-:Y:S04]  /*42f10*/  STL [R1+0x3c80], R14 ;  /* 0x003c800e01007387 */ /* 0x0101e80000100800 */
[----:B0-----:R-:W4:Y:S04]  /*42f20*/  LDL.LU R14, [R1+0x13bc] ;  /* 0x0013bc00010e7983 */ /* 0x001f280000300800 */
[----:B--2---:R0:W-:Y:S04]  /*42f30*/  STS.U16 [R2+0x3c300], R29 ;  /* 0x03c3001d02007388 */ /* 0x0041e80000000400 */
[----:B------:R-:W-:Y:S04]  /*42f40*/  STS.U16 [R2+0x32200], R0 ;  /* 0x0322000002007388 */ /* 0x000fe80000000400 */
[----:B0-----:R-:W0:Y:S04]  /*42f50*/  S2R R29, SR_TID.X ;  /* 0x00000000001d7919 */ /* 0x001e280000002100 */
        /* <DEDUP_REMOVED lines=9> */
[----:B----4-:R1:W-:Y:S04]  /*42ff0*/  STL [R1+0x3c84], R14 ;  /* 0x003c840e01007387 */ /* 0x0103e80000100800 */
[----:B-1----:R-:W2:Y:S01]  /*43000*/  LDL.LU R14, [R1+0x13c0] ;  /* 0x0013c000010e7983 */ /* 0x002ea20000300800 */
        /* <DEDUP_REMOVED lines=8> */
[----:B------:R-:W4:Y:S03]  /*43090*/  LDL.LU R10, [R1+0x123c] ;  /* 0x00123c00010a7983 */ /* 0x000f260000300800 */
[----:B------:R1:W-:Y:S01]  /*430a0*/  STS.U16 [R2+0x38000], R8 ;  /* 0x0380000802007388 */ /* 0x0003e20000000400 */
[----:B------:R-:W4:Y:S03]  /*430b0*/  LDL.LU R9, [R1+0x1238] ;  /* 0x0012380001097983 */ /* 0x000f260000300800 */
[----:B------:R0:W-:Y:S04]  /*430c0*/  STS.U16 [R2+0x38100], R7 ;  /* 0x0381000702007388 */ /* 0x0001e80000000400 */
[----:B------:R0:W-:Y:S04]  /*430d0*/  STS.U16 [R2+0x38200], R6 ;  /* 0x0382000602007388 */ /* 0x0001e80000000400 */
[----:B------:R3:W-:Y:S04]  /*430e0*/  STS.U16 [R2+0x38300], R5 ;  /* 0x0383000502007388 */ /* 0x0007e80000000400 */
[----:B------:R3:W-:Y:S04]  /*430f0*/  STS.U16 [R2+0x3a000], R4 ;  /* 0x03a0000402007388 */ /* 0x0007e80000000400 */
[----:B------:R3:W-:Y:S04]  /*43100*/  STS.U16 [R2+0x3a100], R16 ;  /* 0x03a1001002007388 */ /* 0x0007e80000000400 */
[----:B-1----:R-:W4:Y:S01]  /*43110*/  LDL.LU R8, [R1+0x1234] ;  /* 0x0012340001087983 */ /* 0x002f220000300800 */
[----:B0-----:R-:W4:Y:S02]  /*43120*/  LDL.LU R7, [R1+0x11c0] ;  /* 0x0011c00001077983 */ /* 0x001f240000300800 */
[----:B------:R-:W4:Y:S01]  /*43130*/  LDL.LU R6, [R1+0x11bc] ;  /* 0x0011bc0001067983 */ /* 0x000f220000300800 */
[----:B------:R-:W-:Y:S01]  /*43140*/  LOP3.LUT R29, R29, 0x7f, RZ, 0xc0, !PT ;  /* 0x0000007f1d1d7812 */ /* 0x000fe200078ec0ff */
[----:B---3--:R-:W3:Y:S01]  /*43150*/  LDL.LU R5, [R1+0x11b8] ;  /* 0x0011b80001057983 */ /* 0x008ee20000300800 */
[----:B------:R-:W3:Y:S03]  /*43160*/  LDL.LU R4, [R1+0x11b4] ;  /* 0x0011b40001047983 */ /* 0x000ee60000300800 */
[----:B------:R0:W-:Y:S01]  /*43170*/  STS.U16 [R2+0x3a200], R18 ;  /* 0x03a2001202007388 */ /* 0x0001e20000000400 */
[----:B------:R-:W3:Y:S03]  /*43180*/  LDL.LU R16, [R1+0x1140] ;  /* 0x0011400001107983 */ /* 0x000ee60000300800 */
[----:B------:R1:W-:Y:S04]  /*43190*/  STS.U16 [R2+0x3a300], R20 ;  /* 0x03a3001402007388 */ /* 0x0003e80000000400 */
[----:B------:R1:W-:Y:S04]  /*431a0*/  STS.U16 [R2+0x3c000], R22 ;  /* 0x03c0001602007388 */ /* 0x0003e80000000400 */
[----:B------:R1:W-:Y:S04]  /*431b0*/  STS.U16 [R2+0x32000], R3 ;  /* 0x0320000302007388 */ /* 0x0003e80000000400 */
[----:B------:R1:W-:Y:S04]  /*431c0*/  STS.U16 [R2+0x3c100], R23 ;  /* 0x03c1001702007388 */ /* 0x0003e80000000400 */
[----:B------:R1:W-:Y:S04]  /*431d0*/  STS.U16 [R2+0x3c200], R24 ;  /* 0x03c2001802007388 */ /* 0x0003e80000000400 */
[----:B0-----:R-:W3:Y:S01]  /*431e0*/  LDL.LU R18, [R1+0x113c] ;  /* 0x00113c0001127983 */ /* 0x001ee20000300800 */
[----:B-1----:R-:W3:Y:S02]  /*431f0*/  LDL.LU R20, [R1+0x1138] ;  /* 0x0011380001147983 */ /* 0x002ee40000300800 */
[----:B------:R-:W3:Y:S01]  /*43200*/  LDL.LU R22, [R1+0x1134] ;  /* 0x0011340001167983 */ /* 0x000ee20000300800 */
[----:B------:R0:W-:Y:S01]  /*43210*/  STS.U16 [R2+0x3e000], R25 ;  /* 0x03e0001902007388 */ /* 0x0001e20000000400 */
[----:B------:R-:W-:-:S03]  /*43220*/  IMAD.SHL.U32 R3, R29, 0x2, RZ ;  /* 0x000000021d037824 */ /* 0x000fc600078e00ff */
[----:B------:R-:W3:Y:S01]  /*43230*/  LDL.LU R23, [R1+0x10c0] ;  /* 0x0010c00001177983 */ /* 0x000ee20000300800 */
[----:B------:R-:W3:Y:S03]  /*43240*/  LDL.LU R24, [R1+0x10bc] ;  /* 0x0010bc0001187983 */ /* 0x000ee60000300800 */
[----:B------:R1:W-:Y:S04]  /*43250*/  STS.U16 [R2+0x3e100], R26 ;  /* 0x03e1001a02007388 */ /* 0x0003e80000000400 */
[----:B------:R1:W-:Y:S04]  /*43260*/  STS.U16 [R2+0x3e200], R27 ;  /* 0x03e2001b02007388 */ /* 0x0003e80000000400 */
[----:B------:R1:W-:Y:S01]  /*43270*/  STS.U16 [R2+0x3e300], R28 ;  /* 0x03e3001c02007388 */ /* 0x0003e20000000400 */
[----:B------:R-:W-:-:S03]  /*43280*/  LOP3.LUT R3, R3, 0x10, RZ, 0x3c, !PT ;  /* 0x0000001003037812 */ /* 0x000fc600078e3cff */
[----:B0-----:R-:W3:Y:S04]  /*43290*/  LDL.LU R25, [R1+0x10b8] ;  /* 0x0010b80001197983 */ /* 0x001ee80000300800 */
[----:B-1----:R-:W3:Y:S01]  /*432a0*/  LDL.LU R26, [R1+0x10b4] ;  /* 0x0010b400011a7983 */ /* 0x002ee20000300800 */
[----:B------:R-:W3:Y:S02]  /*432b0*/  LDL.LU R27, [R1+0x1040] ;  /* 0x00104000011b7983 */ /* 0x000ee40000300800 */
[----:B------:R-:W3:Y:S02]  /*432c0*/  LDL.LU R28, [R1+0x103c] ;  /* 0x00103c00011c7983 */ /* 0x000ee40000300800 */
[----:B------:R-:W3:Y:S01]  /*432d0*/  LDL.LU R29, [R1+0x1038] ;  /* 0x00103800011d7983 */ /* 0x000ee20000300800 */
[----:B------:R-:W-:Y:S01]  /*432e0*/  STL [R1+0x3968], R2 ;  /* 0x0039680201007387 */ /* 0x000fe20000100800 */
[----:B------:R-:W-:Y:S02]  /*432f0*/  STL [R1+0x3970], R2 ;  /* 0x0039700201007387 */ /* 0x000fe40000100800 */
[----:B------:R0:W-:Y:S02]  /*43300*/  STL [R1+0x3ad0], R2 ;  /* 0x003ad00201007387 */ /* 0x0001e40000100800 */
[----:B0-----:R-:W3:Y:S04]  /*43310*/  LDL.LU R2, [R1+0x13b4] ;  /* 0x0013b40001027983 */ /* 0x001ee80000300800 */
[----:B--2---:R0:W-:Y:S04]  /*43320*/  STS.U16 [R3+0x400], R14 ;  /* 0x0004000e03007388 */ /* 0x0041e80000000400 */
[----:B0-----:R-:W2:Y:S04]  /*43330*/  LDL.LU R14, [R1+0x3c84] ;  /* 0x003c8400010e7983 */ /* 0x001ea80000300800 */
[----:B--2---:R0:W-:Y:S04]  /*43340*/  STS.U16 [R3+0x500], R14 ;  /* 0x0005000e03007388 */ /* 0x0041e80000000400 */
[----:B0-----:R-:W2:Y:S04]  /*43350*/  LDL.LU R14, [R1+0x3c80] ;  /* 0x003c8000010e7983 */ /* 0x001ea80000300800 */
[----:B--2---:R0:W-:Y:S01]  /*43360*/  STS.U16 [R3+0x600], R14 ;  /* 0x0006000e03007388 */ /* 0x0041e20000000400 */
[----:B---3--:R1:W-:Y:S03]  /*43370*/  STS.U16 [R3+0x700], R2 ;  /* 0x0007000203007388 */ /* 0x0083e60000000400 */
[----:B0-----:R-:W2:Y:S01]  /*43380*/  LDL.LU R14, [R1+0x3c7c] ;  /* 0x003c7c00010e7983 */ /* 0x001ea20000300800 */
[----:B-1----:R-:W3:Y:S03]  /*43390*/  LDL.LU R2, [R1+0xfb8] ;  /* 0x000fb80001027983 */ /* 0x002ee60000300800 */
[----:B---3--:R0:W-:Y:S04]  /*433a0*/  STL [R1+0x3c70], R2 ;  /* 0x003c700201007387 */ /* 0x0081e80000100800 */
[----:B0-----:R-:W3:Y:S04]  /*433b0*/  LDL.LU R2, [R1+0xfbc] ;  /* 0x000fbc0001027983 */ /* 0x001ee80000300800 */
[----:B---3--:R0:W-:Y:S04]  /*433c0*/  STL [R1+0x3c74], R2 ;  /* 0x003c740201007387 */ /* 0x0081e80000100800 */
[----:B0-----:R-:W3:Y:S04]  /*433d0*/  LDL.LU R2, [R1+0xfc0] ;  /* 0x000fc00001027983 */ /* 0x001ee80000300800 */
[----:B--2---:R-:W-:Y:S01]  /*433e0*/  STS.U16 [R3+0x2400], R14 ;  /* 0x0024000e03007388 */ /* 0x004fe20000000400 */
[----:B----4-:R-:W-:Y:S02]  /*433f0*/  STS.U16 [R3+0x2500], R0 ;  /* 0x0025000003007388 */ /* 0x010fe40000000400 */
[----:B------:R-:W-:Y:S02]  /*43400*/  STS.U16 [R3+0x2600], R15 ;  /* 0x0026000f03007388 */ /* 0x000fe40000000400 */
[----:B------:R-:W-:Y:S01]  /*43410*/  STS.U16 [R3+0x2700], R21 ;  /* 0x0027001503007388 */ /* 0x000fe20000000400 */
[----:B------:R-:W-:Y:S01]  /*43420*/  STS.U16 [R3+0x4400], R19 ;  /* 0x0044001303007388 */ /* 0x000fe20000000400 */
[----:B------:R-:W-:Y:S02]  /*43430*/  STS.U16 [R3+0x4500], R17 ;  /* 0x0045001103007388 */ /* 0x000fe40000000400 */
[----:B------:R-:W-:Y:S02]  /*43440*/  STS.U16 [R3+0x4600], R13 ;  /* 0x0046000d03007388 */ /* 0x000fe40000000400 */
[----:B------:R-:W-:Y:S01]  /*43450*/  STS.U16 [R3+0x4700], R12 ;  /* 0x0047000c03007388 */ /* 0x000fe20000000400 */
[----:B------:R-:W-:Y:S01]  /*43460*/  STS.U16 [R3+0x6400], R11 ;  /* 0x0064000b03007388 */ /* 0x000fe20000000400 */
[----:B------:R-:W-:Y:S02]  /*43470*/  STS.U16 [R3+0x6500], R10 ;  /* 0x0065000a03007388 */ /* 0x000fe40000000400 */
[----:B------:R-:W-:Y:S02]  /*43480*/  STS.U16 [R3+0x6600], R9 ;  /* 0x0066000903007388 */ /* 0x000fe40000000400 */
[----:B------:R-:W-:Y:S01]  /*43490*/  STS.U16 [R3+0x6700], R8 ;  /* 0x0067000803007388 */ /* 0x000fe20000000400 */
[----:B------:R-:W-:Y:S04]  /*434a0*/  STS.U16 [R3+0x8400], R7 ;  /* 0x0084000703007388 */ /* 0x000fe80000000400 */
[----:B---3--:R0:W-:Y:S04]  /*434b0*/  STL [R1+0x3c78], R2 ;  /* 0x003c780201007387 */ /* 0x0081e80000100800 */
[----:B0-----:R-:W2:Y:S01]  /*434c0*/  LDL.LU R2, [R1+0x1034] ;  /* 0x0010340001027983 */ /* 0x001ea20000300800 */
[----:B------:R-:W3:Y:S02]  /*434d0*/  LDL.LU R14, [R1+0xfb4] ;  /* 0x000fb400010e7983 */ /* 0x000ee40000300800 */
[----:B------:R-:W4:Y:S02]  /*434e0*/  LDL.LU R0, [R1+0xf40] ;  /* 0x000f400001007983 */ /* 0x000f240000300800 */
[----:B------:R-:W3:Y:S01]  /*434f0*/  LDL.LU R15, [R1+0xf3c] ;  /* 0x000f3c00010f7983 */ /* 0x000ee20000300800 */
[----:B------:R-:W3:Y:S01]  /*43500*/  LDL.LU R21, [R1+0xf38] ;  /* 0x000f380001157983 */ /* 0x000ee20000300800 */
[----:B------:R-:W3:Y:S02]  /*43510*/  LDL.LU R19, [R1+0xf34] ;  /* 0x000f340001137983 */ /* 0x000ee40000300800 */
[----:B------:R-:W3:Y:S02]  /*43520*/  LDL.LU R17, [R1+0xec0] ;  /* 0x000ec00001117983 */ /* 0x000ee40000300800 */
[----:B------:R-:W3:Y:S01]  /*43530*/  LDL.LU R13, [R1+0xebc] ;  /* 0x000ebc00010d7983 */ /* 0x000ee20000300800 */
[----:B------:R-:W3:Y:S01]  /*43540*/  LDL.LU R12, [R1+0xeb8] ;  /* 0x000eb800010c7983 */ /* 0x000ee20000300800 */
[----:B------:R-:W3:Y:S02]  /*43550*/  LDL.LU R11, [R1+0xeb4] ;  /* 0x000eb400010b7983 */ /* 0x000ee40000300800 */
[----:B------:R-:W3:Y:S02]  /*43560*/  LDL.LU R10, [R1+0xe40] ;  /* 0x000e4000010a7983 */ /* 0x000ee40000300800 */
[----:B------:R-:W3:Y:S01]  /*43570*/  LDL.LU R9, [R1+0xe3c] ;  /* 0x000e3c0001097983 */ /* 0x000ee20000300800 */
[----:B------:R-:W3:Y:S04]  /*43580*/  LDL.LU R8, [R1+0xe38] ;  /* 0x000e380001087983 */ /* 0x000ee80000300800 */
[----:B------:R0:W-:Y:S01]  /*43590*/  STS.U16 [R3+0x8500], R6 ;  /* 0x0085000603007388 */ /* 0x0001e20000000400 */
[----:B------:R-:W3:Y:S02]  /*435a0*/  LDL.LU R7, [R1+0xe34] ;  /* 0x000e340001077983 */ /* 0x000ee40000300800 */
[----:B------:R1:W-:Y:S02]  /*435b0*/  STS.U16 [R3+0x8600], R5 ;  /* 0x0086000503007388 */ /* 0x0003e40000000400 */
[----:B------:R1:W-:Y:S01]  /*435c0*/  STS.U16 [R3+0x8700], R4 ;  /* 0x0087000403007388 */ /* 0x0003e20000000400 */
[----:B------:R1:W-:Y:S01]  /*435d0*/  STS.U16 [R3+0xa400], R16 ;  /* 0x00a4001003007388 */ /* 0x0003e20000000400 */
[----:B------:R1:W-:Y:S02]  /*435e0*/  STS.U16 [R3+0xa500], R18 ;  /* 0x00a5001203007388 */ /* 0x0003e40000000400 */
[----:B------:R1:W-:Y:S01]  /*435f0*/  STS.U16 [R3+0xa600], R20 ;  /* 0x00a6001403007388 */ /* 0x0003e20000000400 */
[----:B0-----:R-:W3:Y:S01]  /*43600*/  LDL.LU R6, [R1+0xdc0] ;  /* 0x000dc00001067983 */ /* 0x001ee20000300800 */
[----:B-1----:R-:W3:Y:S03]  /*43610*/  LDL.LU R5, [R1+0xdbc] ;  /* 0x000dbc0001057983 */ /* 0x002ee60000300800 */
[----:B------:R-:W3:Y:S04]  /*43620*/  LDL.LU R4, [R1+0xdb8] ;  /* 0x000db80001047983 */ /* 0x000ee80000300800 */
[----:B------:R-:W3:Y:S01]  /*43630*/  LDL.LU R16, [R1+0xdb4] ;  /* 0x000db40001107983 */ /* 0x000ee20000300800 */
[----:B------:R-:W3:Y:S02]  /*43640*/  LDL.LU R18, [R1+0xd40] ;  /* 0x000d400001127983 */ /* 0x000ee40000300800 */
[----:B------:R0:W-:Y:S02]  /*43650*/  STS.U16 [R3+0xa700], R22 ;  /* 0x00a7001603007388 */ /* 0x0001e40000000400 */
[----:B------:R-:W3:Y:S01]  /*43660*/  LDL.LU R20, [R1+0xd3c] ;  /* 0x000d3c0001147983 */ /* 0x000ee20000300800 */
[----:B------:R1:W-:Y:S01]  /*43670*/  STS.U16 [R3+0xc400], R23 ;  /* 0x00c4001703007388 */ /* 0x0003e20000000400 */
[----:B------:R1:W-:Y:S02]  /*43680*/  STS.U16 [R3+0xc500], R24 ;  /* 0x00c5001803007388 */ /* 0x0003e40000000400 */
[----:B------:R1:W-:Y:S02]  /*43690*/  STS.U16 [R3+0xc600], R25 ;  /* 0x00c6001903007388 */ /* 0x0003e40000000400 */
[----:B------:R1:W-:Y:S01]  /*436a0*/  STS.U16 [R3+0xc700], R26 ;  /* 0x00c7001a03007388 */ /* 0x0003e20000000400 */
[----:B------:R1:W-:Y:S04]  /*436b0*/  STS.U16 [R3+0xe400], R27 ;  /* 0x00e4001b03007388 */ /* 0x0003e80000000400 */
[----:B0-----:R-:W3:Y:S01]  /*436c0*/  LDL.LU R22, [R1+0xd38] ;  /* 0x000d380001167983 */ /* 0x001ee20000300800 */
[----:B-1----:R-:W3:Y:S03]  /*436d0*/  LDL.LU R23, [R1+0xd34] ;  /* 0x000d340001177983 */ /* 0x002ee60000300800 */
[----:B------:R-:W3:Y:S04]  /*436e0*/  LDL.LU R24, [R1+0xcc0] ;  /* 0x000cc00001187983 */ /* 0x000ee80000300800 */
[----:B------:R-:W3:Y:S01]  /*436f0*/  LDL.LU R25, [R1+0xcbc] ;  /* 0x000cbc0001197983 */ /* 0x000ee20000300800 */
[----:B------:R-:W3:Y:S02]  /*43700*/  LDL.LU R26, [R1+0xcb8] ;  /* 0x000cb800011a7983 */ /* 0x000ee40000300800 */
[----:B------:R0:W-:Y:S02]  /*43710*/  STS.U16 [R3+0xe500], R28 ;  /* 0x00e5001c03007388 */ /* 0x0001e40000000400 */
[----:B------:R-:W3:Y:S01]  /*43720*/  LDL.LU R27, [R1+0xcb4] ;  /* 0x000cb400011b7983 */ /* 0x000ee20000300800 */
[----:B------:R1:W-:Y:S04]  /*43730*/  STS.U16 [R3+0xe600], R29 ;  /* 0x00e6001d03007388 */ /* 0x0003e80000000400 */
[----:B0-----:R-:W3:Y:S01]  /*43740*/  LDL.LU R28, [R1+0xc40] ;  /* 0x000c4000011c7983 */ /* 0x001ee20000300800 */
[----:B-1----:R-:W3:Y:S03]  /*43750*/  LDL.LU R29, [R1+0xc3c] ;  /* 0x000c3c00011d7983 */ /* 0x002ee60000300800 */
[----:B--2---:R0:W-:Y:S04]  /*43760*/  STS.U16 [R3+0xe700], R2 ;  /* 0x00e7000203007388 */ /* 0x0041e80000000400 */
[----:B0-----:R-:W2:Y:S04]  /*43770*/  LDL.LU R2, [R1+0x3c78] ;  /* 0x003c780001027983 */ /* 0x001ea80000300800 */
[----:B--2---:R0:W-:Y:S04]  /*43780*/  STS.U16 [R3+0x10400], R2 ;  /* 0x0104000203007388 */ /* 0x0041e80000000400 */
[----:B0-----:R-:W2:Y:S04]  /*43790*/  LDL.LU R2, [R1+0x3c74] ;  /* 0x003c740001027983 */ /* 0x001ea80000300800 */
[----:B--2---:R0:W-:Y:S04]  /*437a0*/  STS.U16 [R3+0x10500], R2 ;  /* 0x0105000203007388 */ /* 0x0041e80000000400 */
[----:B0-----:R-:W2:Y:S04]  /*437b0*/  LDL.LU R2, [R1+0x3c70] ;  /* 0x003c700001027983 */ /* 0x001ea80000300800 */
[----:B--2---:R0:W-:Y:S04]  /*437c0*/  STS.U16 [R3+0x10600], R2 ;  /* 0x0106000203007388 */ /* 0x0041e80000000400 */
[----:B0-----:R-:W2:Y:S04]  /*437d0*/  LDL.LU R2, [R1+0xbb8] ;  /* 0x000bb80001027983 */ /* 0x001ea80000300800 */
[----:B--2---:R0:W-:Y:S04]  /*437e0*/  STL [R1+0x3c64], R2 ;  /* 0x003c640201007387 */ /* 0x0041e80000100800 */
[----:B0-----:R-:W2:Y:S04]  /*437f0*/  LDL.LU R2, [R1+0xbbc] ;  /* 0x000bbc0001027983 */ /* 0x001ea80000300800 */
[----:B--2---:R0:W-:Y:S04]  /*43800*/  STL [R1+0x3c68], R2 ;  /* 0x003c680201007387 */ /* 0x0041e80000100800 */
[----:B0-----:R-:W2:Y:S01]  /*43810*/  LDL.LU R2, [R1+0xc34] ;  /* 0x000c340001027983 */ /* 0x001ea20000300800 */
[----:B---3--:R-:W-:Y:S02]  /*43820*/  STS.U16 [R3+0x10700], R14 ;  /* 0x0107000e03007388 */ /* 0x008fe40000000400 */
[----:B----4-:R-:W-:Y:S02]  /*43830*/  STS.U16 [R3+0x12400], R0 ;  /* 0x0124000003007388 */ /* 0x010fe40000000400 */
        /* <DEDUP_REMOVED lines=9> */
[----:B------:R-:W-:Y:S01]  /*438d0*/  STS.U16 [R3+0x16600], R8 ;  /* 0x0166000803007388 */ /* 0x000fe20000000400 */
[----:B------:R-:W-:Y:S03]  /*438e0*/  STS.U16 [R3+0x16700], R7 ;  /* 0x0167000703007388 */ /* 0x000fe60000000400 */
[----:B--2---:R0:W-:Y:S04]  /*438f0*/  STL [R1+0x3c6c], R2 ;  /* 0x003c6c0201007387 */ /* 0x0041e80000100800 */
        /* <DEDUP_REMOVED lines=48> */
[----:B--2---:R-:W-:Y:S01]  /*43c00*/  STS.U16 [R3+0x20500], R2 ;  /* 0x0205000203007388 */ /* 0x004fe20000000400 */
        /* <DEDUP_REMOVED lines=21> */
[----:B------:R0:W-:Y:S02]  /*43d60*/  STS.U16 [R3+0x2a700], R24 ;  /* 0x02a7001803007388 */ /* 0x0001e40000000400 */
[----:B------:R-:W-:Y:S01]  /*43d70*/  STS.U16 [R3+0x2c400], R25 ;  /* 0x02c4001903007388 */ /* 0x000fe20000000400 */
[----:B------:R1:W-:Y:S04]  /*43d80*/  STS.U16 [R3+0x2c500], R26 ;  /* 0x02c5001a03007388 */ /* 0x0003e80000000400 */
[----:B0-----:R-:W2:Y:S01]  /*43d90*/  LDL.LU R24, [R1+0x3e8] ;  /* 0x0003e80001187983 */ /* 0x001ea20000300800 */
[----:B-1----:R-:W3:Y:S03]  /*43da0*/  LDL.LU R26, [R1+0x35c] ;  /* 0x00035c00011a7983 */ /* 0x002ee60000300800 */
[----:B---3--:R0:W-:Y:S04]  /*43db0*/  STL [R1+0x3c5c], R26 ;  /* 0x003c5c1a01007387 */ /* 0x0081e80000100800 */
[----:B0-----:R-:W3:Y:S01]  /*43dc0*/  LDL.LU R26, [R1+0x3e0] ;  /* 0x0003e000011a7983 */ /* 0x001ee20000300800 */
[----:B------:R-:W-:Y:S02]  /*43dd0*/  STS.U16 [R3+0x2c600], R27 ;  /* 0x02c6001b03007388 */ /* 0x000fe40000000400 */
[----:B------:R-:W-:Y:S02]  /*43de0*/  STS.U16 [R3+0x2c700], R28 ;  /* 0x02c7001c03007388 */ /* 0x000fe40000000400 */
[----:B------:R-:W-:Y:S01]  /*43df0*/  STS.U16 [R3+0x2e400], R29 ;  /* 0x02e4001d03007388 */ /* 0x000fe20000000400 */
        /* <DEDUP_REMOVED lines=28> */
[----:B--2---:R0:W-:Y:S04]  /*43fc0*/  STS.U16 [R3+0x2e500], R24 ;  /* 0x02e5001803007388 */ /* 0x0041e80000000400 */
[----:B0-----:R-:W3:Y:S04]  /*43fd0*/  LDL.LU R24, [R1+0x60] ;  /* 0x0000600001187983 */ /* 0x001ee80000300800 */
[----:B---3--:R0:W-:Y:S04]  /*43fe0*/  STS.U16 [R3+0x2e600], R26 ;  /* 0x02e6001a03007388 */ /* 0x0081e80000000400 */
[----:B0-----:R-:W3:Y:S04]  /*43ff0*/  LDL.LU R26, [R1+0x3c60] ;  /* 0x003c6000011a7983 */ /* 0x001ee80000300800 */
[----:B---3--:R0:W-:Y:S04]  /*44000*/  STS.U16 [R3+0x2e700], R26 ;  /* 0x02e7001a03007388 */ /* 0x0081e80000000400 */
[----:B0-----:R-:W3:Y:S04]  /*44010*/  LDL.LU R26, [R1+0x3c5c] ;  /* 0x003c5c00011a7983 */ /* 0x001ee80000300800 */
[----:B---3--:R0:W-:Y:S01]  /*44020*/  STS.U16 [R3+0x30400], R26 ;  /* 0x0304001a03007388 */ /* 0x0081e20000000400 */
[----:B----4-:R1:W-:Y:S02]  /*44030*/  STS.U16 [R3+0x30500], R27 ;  /* 0x0305001b03007388 */ /* 0x0103e40000000400 */
[----:B------:R3:W-:Y:S02]  /*44040*/  STS.U16 [R3+0x30600], R28 ;  /* 0x0306001c03007388 */ /* 0x0007e40000000400 */
[----:B------:R4:W-:Y:S01]  /*44050*/  STS.U16 [R3+0x30700], R29 ;  /* 0x0307001d03007388 */ /* 0x0009e20000000400 */
[----:B0-----:R-:W2:Y:S01]  /*44060*/  LDL.LU R26, [R1+0x3c58] ;  /* 0x003c5800011a7983 */ /* 0x001ea20000300800 */
[----:B-1----:R-:W2:Y:S02]  /*44070*/  LDL.LU R27, [R1+0x3c54] ;  /* 0x003c5400011b7983 */ /* 0x002ea40000300800 */
[----:B---3--:R-:W3:Y:S02]  /*44080*/  LDL.LU R28, [R1+0x3c50] ;  /* 0x003c5000011c7983 */ /* 0x008ee40000300800 */
[----:B----4-:R-:W4:Y:S01]  /*44090*/  LDL.LU R29, [R1+0x3c4c] ;  /* 0x003c4c00011d7983 */ /* 0x010f220000300800 */
        /* <DEDUP_REMOVED lines=23> */
[----:B0-----:R-:W0:Y:S01]  /*44210*/  S2R R25, SR_TID.X ;  /* 0x0000000000197919 */ /* 0x001e220000002100 */
[----:B------:R-:W-:Y:S01]  /*44220*/  STS.U16 [R3+0x3c700], R24 ;  /* 0x03c7001803007388 */ /* 0x000fe20000000400 */
[----:B0-----:R-:W-:-:S02]  /*44230*/  LOP3.LUT R20, R25, 0x7f, RZ, 0xc0, !PT ;  /* 0x0000007f19147812 */ /* 0x001fc400078ec0ff */
[----:B----4-:R-:W-:Y:S04]  /*44240*/  STL [R1+0x3ad4], R29 ;  /* 0x003ad41d01007387 */ /* 0x010fe80000100800 */
[----:B------:R-:W-:Y:S01]  /*44250*/  STS.U16 [R3+0x3e400], R29 ;  /* 0x03e4001d03007388 */ /* 0x000fe20000000400 */
[----:B---3--:R-:W-:Y:S02]  /*44260*/  STL [R1+0x3ad8], R28 ;  /* 0x003ad81c01007387 */ /* 0x008fe40000100800 */
[----:B------:R-:W-:Y:S02]  /*44270*/  STS.U16 [R3+0x3e500], R28 ;  /* 0x03e5001c03007388 */ /* 0x000fe40000000400 */
[----:B------:R-:W-:Y:S01]  /*44280*/  STL [R1+0x3c18], R20 ;  /* 0x003c181401007387 */ /* 0x000fe20000100800 */
[----:B--2---:R-:W-:Y:S04]  /*44290*/  STS.U16 [R3+0x3e600], R27 ;  /* 0x03e6001b03007388 */ /* 0x004fe80000000400 */
[----:B------:R0:W-:Y:S04]  /*442a0*/  STL [R1+0x3adc], R27 ;  /* 0x003adc1b01007387 */ /* 0x0001e80000100800 */
[----:B0-----:R-:W2:Y:S04]  /*442b0*/  LDL.LU R27, [R1+0x1330] ;  /* 0x00133000011b7983 */ /* 0x001ea80000300800 */
[----:B--2---:R0:W-:Y:S04]  /*442c0*/  STL [R1+0x3c40], R27 ;  /* 0x003c401b01007387 */ /* 0x0041e80000100800 */
[----:B0-----:R-:W2:Y:S04]  /*442d0*/  LDL.LU R27, [R1+0x13a8] ;  /* 0x0013a800011b7983 */ /* 0x001ea80000300800 */
[----:B--2---:R0:W-:Y:S04]  /*442e0*/  STL [R1+0x3c44], R27 ;  /* 0x003c441b01007387 */ /* 0x0041e80000100800 */
[----:B0-----:R-:W2:Y:S01]  /*442f0*/  LDL.LU R27, [R1+0x13ac] ;  /* 0x0013ac00011b7983 */ /* 0x001ea20000300800 */
[----:B------:R-:W-:-:S02]  /*44300*/  IMAD.SHL.U32 R0, R20, 0x2, RZ ;  /* 0x0000000214007824 */ /* 0x000fc400078e00ff */
[----:B------:R-:W-:Y:S01]  /*44310*/  STS.U16 [R3+0x3e700], R26 ;  /* 0x03e7001a03007388 */ /* 0x000fe20000000400 */
        /* <DEDUP_REMOVED lines=23> */
[----:B------:R-:W3:Y:S01]  /*44490*/  LDL.LU R18, [R1+0x10a8] ;  /* 0x0010a80001127983 */ /* 0x000ee20000300800 */
[----:B------:R-:W-:Y:S01]  /*444a0*/  LOP3.LUT R0, R0, 0x20, RZ, 0x3c, !PT ;  /* 0x0000002000007812 */ /* 0x000fe200078e3cff */
[----:B------:R-:W3:Y:S01]  /*444b0*/  LDL.LU R22, [R1+0x10a4] ;  /* 0x0010a40001167983 */ /* 0x000ee20000300800 */
[----:B------:R-:W3:Y:S02]  /*444c0*/  LDL.LU R23, [R1+0x1030] ;  /* 0x0010300001177983 */ /* 0x000ee40000300800 */
[----:B------:R-:W3:Y:S02]  /*444d0*/  LDL.LU R24, [R1+0x102c] ;  /* 0x00102c0001187983 */ /* 0x000ee40000300800 */
[----:B------:R-:W3:Y:S01]  /*444e0*/  LDL.LU R25, [R1+0x1028] ;  /* 0x0010280001197983 */ /* 0x000ee20000300800 */
[----:B------:R0:W-:Y:S04]  /*444f0*/  STL [R1+0x3ae0], R26 ;  /* 0x003ae01a01007387 */ /* 0x0001e80000100800 */
        /* <DEDUP_REMOVED lines=14> */
[----:B------:R-:W-:Y:S02]  /*445e0*/  STS.U16 [R0+0x2900], R20 ;  /* 0x0029001400007388 */ /* 0x000fe40000000400 */
        /* <DEDUP_REMOVED lines=130> */
[----:B----4-:R0:W-:Y:S02]  /*44e10*/  STS.U16 [R0+0x20b00], R20 ;  /* 0x020b001400007388 */ /* 0x0101e40000000400 */
[----:B0-----:R-:W2:Y:S04]  /*44e20*/  LDL.LU R20, [R1+0x34c] ;  /* 0x00034c0001147983 */ /* 0x001ea80000300800 */
[----:B--2---:R0:W-:Y:S04]  /*44e30*/  STL [R1+0x3c1c], R20 ;  /* 0x003c1c1401007387 */ /* 0x0041e80000100800 */
[----:B0-----:R-:W2:Y:S04]  /*44e40*/  LDL.LU R20, [R1+0x3d0] ;  /* 0x0003d00001147983 */ /* 0x001ea80000300800 */
[----:B--2---:R0:W-:Y:S04]  /*44e50*/  STL [R1+0x3c20], R20 ;  /* 0x003c201401007387 */ /* 0x0041e80000100800 */
[----:B0-----:R-:W2:Y:S01]  /*44e60*/  LDL.LU R20, [R1+0x3d4] ;  /* 0x0003d40001147983 */ /* 0x001ea20000300800 */
        /* <DEDUP_REMOVED lines=24> */
[----:B--2---:R0:W-:Y:S04]  /*44ff0*/  STL [R1+0x3c24], R20 ;  /* 0x003c241401007387 */ /* 0x0041e80000100800 */
[----:B0-----:R-:W2:Y:S01]  /*45000*/  LDL.LU R20, [R1+0x3d8] ;  /* 0x0003d80001147983 */ /* 0x001ea20000300800 */
[----:B------:R-:W3:Y:S02]  /*45010*/  LDL.LU R22, [R1+0x348] ;  /* 0x0003480001167983 */ /* 0x000ee40000300800 */
[----:B------:R-:W4:Y:S02]  /*45020*/  LDL.LU R23, [R1+0x344] ;  /* 0x0003440001177983 */ /* 0x000f240000300800 */
[----:B------:R0:W-:Y:S01]  /*45030*/  STS.U16 [R0+0x2e800], R25 ;  /* 0x02e8001900007388 */ /* 0x0001e20000000400 */
[----:B------:R-:W3:Y:S04]  /*45040*/  LDL.LU R24, [R1+0x340] ;  /* 0x0003400001187983 */ /* 0x000ee80000300800 */
[----:B0-----:R-:W3:Y:S01]  /*45050*/  LDL.LU R25, [R1+0x2bc] ;  /* 0x0002bc0001197983 */ /* 0x001ee20000300800 */
        /* <DEDUP_REMOVED lines=23> */
[----:B--2---:R0:W-:Y:S04]  /*451d0*/  STS.U16 [R0+0x2e900], R20 ;  /* 0x02e9001400007388 */ /* 0x0041e80000000400 */
[----:B0-----:R-:W2:Y:S04]  /*451e0*/  LDL.LU R20, [R1+0x3c24] ;  /* 0x003c240001147983 */ /* 0x001ea80000300800 */
[----:B--2---:R0:W-:Y:S04]  /*451f0*/  STS.U16 [R0+0x2ea00], R20 ;  /* 0x02ea001400007388 */ /* 0x0041e80000000400 */
[----:B0-----:R-:W2:Y:S04]  /*45200*/  LDL.LU R20, [R1+0x3c20] ;  /* 0x003c200001147983 */ /* 0x001ea80000300800 */
[----:B--2---:R0:W-:Y:S04]  /*45210*/  STS.U16 [R0+0x2eb00], R20 ;  /* 0x02eb001400007388 */ /* 0x0041e80000000400 */
[----:B0-----:R-:W2:Y:S04]  /*45220*/  LDL.LU R20, [R1+0x3c1c] ;  /* 0x003c1c0001147983 */ /* 0x001ea80000300800 */
[----:B--2---:R0:W-:Y:S01]  /*45230*/  STS.U16 [R0+0x30800], R20 ;  /* 0x0308001400007388 */ /* 0x0041e20000000400 */
[----:B---3--:R1:W-:Y:S02]  /*45240*/  STS.U16 [R0+0x30900], R22 ;  /* 0x0309001600007388 */ /* 0x0083e40000000400 */
[----:B----4-:R2:W-:Y:S02]  /*45250*/  STS.U16 [R0+0x30a00], R23 ;  /* 0x030a001700007388 */ /* 0x0105e40000000400 */
[----:B------:R3:W-:Y:S01]  /*45260*/  STS.U16 [R0+0x30b00], R24 ;  /* 0x030b001800007388 */ /* 0x0007e20000000400 */
[----:B------:R3:W-:Y:S04]  /*45270*/  STS.U16 [R0+0x32800], R25 ;  /* 0x0328001900007388 */ /* 0x0007e80000000400 */
[----:B0-----:R-:W4:Y:S01]  /*45280*/  LDL.LU R20, [R1+0x3c18] ;  /* 0x003c180001147983 */ /* 0x001f220000300800 */
[----:B-1----:R-:W4:Y:S02]  /*45290*/  LDL.LU R22, [R1+0x3c14] ;  /* 0x003c140001167983 */ /* 0x002f240000300800 */
[----:B--2---:R-:W2:Y:S02]  /*452a0*/  LDL.LU R23, [R1+0x3c10] ;  /* 0x003c100001177983 */ /* 0x004ea40000300800 */
[----:B---3--:R-:W3:Y:S01]  /*452b0*/  LDL.LU R24, [R1+0x3c0c] ;  /* 0x003c0c0001187983 */ /* 0x008ee20000300800 */
[----:B------:R-:W2:Y:S04]  /*452c0*/  LDL.LU R25, [R1+0x3c08] ;  /* 0x003c080001197983 */ /* 0x000ea80000300800 */
        /* <DEDUP_REMOVED lines=22> */
[----:B------:R-:W-:Y:S01]  /*45430*/  STS.U16 [R0+0x3cb00], R18 ;  /* 0x03cb001200007388 */ /* 0x000fe20000000400 */
[----:B--2---:R-:W-:Y:S04]  /*45440*/  STS.U16 [R0+0x3e800], R25 ;  /* 0x03e8001900007388 */ /* 0x004fe80000000400 */
[----:B------:R-:W-:Y:S01]  /*45450*/  STL [R1+0x3ae4], R25 ;  /* 0x003ae41901007387 */ /* 0x000fe20000100800 */
[----:B---3--:R-:W-:Y:S02]  /*45460*/  STS.U16 [R0+0x3e900], R24 ;  /* 0x03e9001800007388 */ /* 0x008fe40000000400 */
[----:B------:R-:W-:Y:S02]  /*45470*/  STL [R1+0x3ae8], R24 ;  /* 0x003ae81801007387 */ /* 0x000fe40000100800 */
[----:B------:R-:W-:Y:S01]  /*45480*/  STS.U16 [R0+0x3ea00], R23 ;  /* 0x03ea001700007388 */ /* 0x000fe20000000400 */
[----:B------:R0:W-:Y:S04]  /*45490*/  STL [R1+0x3aec], R23 ;  /* 0x003aec1701007387 */ /* 0x0001e80000100800 */
[----:B0-----:R-:W2:Y:S04]  /*454a0*/  LDL.LU R23, [R1+0x1320] ;  /* 0x0013200001177983 */ /* 0x001ea80000300800 */
[----:B--2---:R0:W-:Y:S04]  /*454b0*/  STL [R1+0x3bfc], R23 ;  /* 0x003bfc1701007387 */ /* 0x0041e80000100800 */
[----:B0-----:R-:W2:Y:S04]  /*454c0*/  LDL.LU R23, [R1+0x1398] ;  /* 0x0013980001177983 */ /* 0x001ea80000300800 */
[----:B--2---:R0:W-:Y:S04]  /*454d0*/  STL [R1+0x3c00], R23 ;  /* 0x003c001701007387 */ /* 0x0041e80000100800 */
[----:B0-----:R-:W2:Y:S04]  /*454e0*/  LDL.LU R23, [R1+0x139c] ;  /* 0x00139c0001177983 */ /* 0x001ea80000300800 */
[----:B----4-:R-:W-:Y:S01]  /*454f0*/  STS.U16 [R0+0x3eb00], R22 ;  /* 0x03eb001600007388 */ /* 0x010fe20000000400 */
[----:B------:R-:W-:-:S03]  /*45500*/  IMAD.SHL.U32 R2, R20, 0x2, RZ ;  /* 0x0000000214027824 */ /* 0x000fc600078e00ff */
        /* <DEDUP_REMOVED lines=271> */
[----:B------:R-:W-:Y:S01]  /*46600*/  STS.U16 [R2+0x3cd00], R7 ;  /* 0x03cd000702007388 */ /* 0x000fe20000000400 */
[----:B------:R-:W-:Y:S02]  /*46610*/  STS.U16 [R2+0x3ce00], R6 ;  /* 0x03ce000602007388 */ /* 0x000fe40000000400 */
[----:B------:R-:W-:Y:S01]  /*46620*/  STS.U16 [R2+0x3cf00], R5 ;  /* 0x03cf000502007388 */ /* 0x000fe20000000400 */
[----:B----4-:R-:W-:Y:S01]  /*46630*/  LOP3.LUT R9, R0, 0x7f, RZ, 0xc0, !PT ;  /* 0x0000007f00097812 */ /* 0x010fe200078ec0ff */
[----:B--2---:R-:W-:Y:S04]  /*46640*/  STL [R1+0x3af4], R20 ;  /* 0x003af41401007387 */ /* 0x004fe80000100800 */
[----:B------:R-:W-:Y:S01]  /*46650*/  STS.U16 [R2+0x3ec00], R20 ;  /* 0x03ec001402007388 */ /* 0x000fe20000000400 */
[----:B---3--:R-:W-:Y:S02]  /*46660*/  STL [R1+0x3af8], R18 ;  /* 0x003af81201007387 */ /* 0x008fe40000100800 */
[----:B------:R-:W-:Y:S02]  /*46670*/  STS.U16 [R2+0x3ed00], R18 ;  /* 0x03ed001202007388 */ /* 0x000fe40000000400 */
[----:B------:R-:W-:Y:S01]  /*46680*/  STL [R1+0x3b90], R9 ;  /* 0x003b900901007387 */ /* 0x000fe20000100800 */
[----:B------:R-:W-:Y:S04]  /*46690*/  STS.U16 [R2+0x3ee00], R16 ;  /* 0x03ee001002007388 */ /* 0x000fe80000000400 */
        /* <DEDUP_REMOVED lines=282> */
[----:B--2---:R-:W-:Y:S01]  /*47840*/  STS.U16 [R0+0x3f000], R5 ;  /* 0x03f0000500007388 */ /* 0x004fe20000000400 */
[----:B---3--:R-:W-:Y:S03]  /*47850*/  STS.U16 [R0+0x3f100], R6 ;  /* 0x03f1000600007388 */ /* 0x008fe60000000400 */
[----:B------:R-:W-:Y:S01]  /*47860*/  STL [R1+0x3b04], R5 ;  /* 0x003b040501007387 */ /* 0x000fe20000100800 */
[----:B------:R0:W-:Y:S03]  /*47870*/  STS.U16 [R0+0x3f200], R7 ;  /* 0x03f2000700007388 */ /* 0x0001e60000000400 */
[----:B0-----:R-:W2:Y:S04]  /*47880*/  LDL.LU R7, [R1+0x1374] ;  /* 0x0013740001077983 */ /* 0x001ea80000300800 */
[----:B--2---:R0:W-:Y:S04]  /*47890*/  STL [R1+0x3b78], R7 ;  /* 0x003b780701007387 */ /* 0x0041e80000100800 */
[----:B0-----:R-:W2:Y:S01]  /*478a0*/  LDL.LU R7, [R1+0x137c] ;  /* 0x00137c0001077983 */ /* 0x001ea20000300800 */
[----:B----4-:R-:W-:-:S02]  /*478b0*/  IMAD.SHL.U32 R2, R9, 0x2, RZ ;  /* 0x0000000209027824 */ /* 0x010fc400078e00ff */
        /* <DEDUP_REMOVED lines=189> */
[----:B------:R0:W-:Y:S03]  /*48490*/  STS.U16 [R2+0x29500], R14 ;  /* 0x0295000e02007388 */ /* 0x0001e60000000400 */
        /* <DEDUP_REMOVED lines=54> */
[----:B------:R3:W-:Y:S01]  /*48800*/  STS.U16 [R2+0x31700], R12 ;  /* 0x0317000c02007388 */ /* 0x0007e20000000400 */
[----:B------:R3:W-:Y:S03]  /*48810*/  STS.U16 [R2+0x33400], R11 ;  /* 0x0334000b02007388 */ /* 0x0007e60000000400 */
[----:B0-----:R-:W4:Y:S01]  /*48820*/  LDL.LU R14, [R1+0x3b50] ;  /* 0x003b5000010e7983 */ /* 0x001f220000300800 */
[----:B-1----:R-:W4:Y:S02]  /*48830*/  LDL.LU R21, [R1+0x3b4c] ;  /* 0x003b4c0001157983 */ /* 0x002f240000300800 */
[----:B--2---:R-:W2:Y:S02]  /*48840*/  LDL.LU R19, [R1+0x3b48] ;  /* 0x003b480001137983 */ /* 0x004ea40000300800 */
[----:B---3--:R-:W3:Y:S01]  /*48850*/  LDL.LU R17, [R1+0x3b44] ;  /* 0x003b440001117983 */ /* 0x008ee20000300800 */
[----:B------:R-:W2:Y:S01]  /*48860*/  LDL.LU R12, [R1+0x3b40] ;  /* 0x003b4000010c7983 */ /* 0x000ea20000300800 */
[----:B------:R-:W2:Y:S03]  /*48870*/  LDL.LU R11, [R1+0x3b3c] ;  /* 0x003b3c00010b7983 */ /* 0x000ea60000300800 */
[----:B------:R0:W-:Y:S01]  /*48880*/  STS.U16 [R2+0x33500], R10 ;  /* 0x0335000a02007388 */ /* 0x0001e20000000400 */
[----:B------:R1:W-:Y:S02]  /*48890*/  STS.U16 [R2+0x33600], R9 ;  /* 0x0336000902007388 */ /* 0x0003e40000000400 */
[----:B------:R1:W-:Y:S01]  /*488a0*/  STS.U16 [R2+0x33700], R0 ;  /* 0x0337000002007388 */ /* 0x0003e20000000400 */
[----:B0-----:R-:W2:Y:S01]  /*488b0*/  LDL.LU R10, [R1+0x3b38] ;  /* 0x003b3800010a7983 */ /* 0x001ea20000300800 */
[----:B-1----:R-:W2:Y:S02]  /*488c0*/  LDL.LU R9, [R1+0x3b34] ;  /* 0x003b340001097983 */ /* 0x002ea40000300800 */
[----:B------:R-:W2:Y:S02]  /*488d0*/  LDL.LU R0, [R1+0x3b30] ;  /* 0x003b300001007983 */ /* 0x000ea40000300800 */
[----:B------:R0:W-:Y:S01]  /*488e0*/  STS.U16 [R2+0x35400], R8 ;  /* 0x0354000802007388 */ /* 0x0001e20000000400 */
[----:B------:R1:W-:Y:S01]  /*488f0*/  STS.U16 [R2+0x35500], R7 ;  /* 0x0355000702007388 */ /* 0x0003e20000000400 */
[----:B------:R0:W-:Y:S02]  /*48900*/  STS.U16 [R2+0x35600], R6 ;  /* 0x0356000602007388 */ /* 0x0001e40000000400 */
[----:B------:R0:W-:Y:S02]  /*48910*/  STS.U16 [R2+0x35700], R5 ;  /* 0x0357000502007388 */ /* 0x0001e40000000400 */
[----:B------:R-:W-:Y:S01]  /*48920*/  STS.U16 [R2+0x37400], R4 ;  /* 0x0374000402007388 */ /* 0x000fe20000000400 */
[----:B------:R-:W-:Y:S01]  /*48930*/  STS.U16 [R2+0x37500], R16 ;  /* 0x0375001002007388 */ /* 0x000fe20000000400 */
[----:B------:R-:W-:Y:S02]  /*48940*/  STS.U16 [R2+0x37600], R18 ;  /* 0x0376001202007388 */ /* 0x000fe40000000400 */
[----:B------:R-:W-:Y:S02]  /*48950*/  STS.U16 [R2+0x37700], R20 ;  /* 0x0377001402007388 */ /* 0x000fe40000000400 */
[----:B------:R-:W-:Y:S01]  /*48960*/  STS.U16 [R2+0x39400], R22 ;  /* 0x0394001602007388 */ /* 0x000fe20000000400 */
[----:B------:R-:W-:Y:S01]  /*48970*/  STS.U16 [R2+0x39500], R23 ;  /* 0x0395001702007388 */ /* 0x000fe20000000400 */
[----:B------:R1:W-:Y:S02]  /*48980*/  STS.U16 [R2+0x39600], R24 ;  /* 0x0396001802007388 */ /* 0x0003e40000000400 */
[----:B------:R1:W-:Y:S02]  /*48990*/  STS.U16 [R2+0x39700], R25 ;  /* 0x0397001902007388 */ /* 0x0003e40000000400 */
[----:B------:R-:W-:Y:S01]  /*489a0*/  STS.U16 [R2+0x3b400], R26 ;  /* 0x03b4001a02007388 */ /* 0x000fe20000000400 */
[----:B0-----:R-:W3:Y:S04]  /*489b0*/  LDL.LU R8, [R1+0x12f0] ;  /* 0x0012f00001087983 */ /* 0x001ee80000300800 */
[----:B------:R-:W-:Y:S01]  /*489c0*/  STS.U16 [R2+0x3b500], R27 ;  /* 0x03b5001b02007388 */ /* 0x000fe20000000400 */
[----:B-1----:R-:W3:Y:S02]  /*489d0*/  LDL.LU R7, [R1+0x12ec] ;  /* 0x0012ec0001077983 */ /* 0x002ee40000300800 */
[----:B------:R-:W-:Y:S02]  /*489e0*/  STS.U16 [R2+0x3b600], R28 ;  /* 0x03b6001c02007388 */ /* 0x000fe40000000400 */
[----:B------:R-:W3:Y:S01]  /*489f0*/  LDL.LU R6, [R1+0x12e8] ;  /* 0x0012e80001067983 */ /* 0x000ee20000300800 */
[----:B------:R-:W-:Y:S04]  /*48a00*/  STS.U16 [R2+0x3b700], R29 ;  /* 0x03b7001d02007388 */ /* 0x000fe80000000400 */
[----:B------:R-:W3:Y:S01]  /*48a10*/  LDL.LU R5, [R1+0x12e4] ;  /* 0x0012e40001057983 */ /* 0x000ee20000300800 */
[----:B------:R-:W-:Y:S02]  /*48a20*/  STS.U16 [R2+0x3d400], R3 ;  /* 0x03d4000302007388 */ /* 0x000fe40000000400 */
[----:B------:R-:W3:Y:S02]  /*48a30*/  LDL.LU R24, [R1+0x1270] ;  /* 0x0012700001187983 */ /* 0x000ee40000300800 */
[----:B------:R0:W-:Y:S01]  /*48a40*/  STS.U16 [R2+0x3d500], R15 ;  /* 0x03d5000f02007388 */ /* 0x0001e20000000400 */
[----:B------:R-:W3:Y:S04]  /*48a50*/  LDL.LU R25, [R1+0x126c] ;  /* 0x00126c0001197983 */ /* 0x000ee80000300800 */
[----:B------:R1:W-:Y:S04]  /*48a60*/  STS.U16 [R2+0x3d600], R13 ;  /* 0x03d6000d02007388 */ /* 0x0003e80000000400 */
[----:B0-----:R-:W3:Y:S01]  /*48a70*/  LDL.LU R15, [R1+0x1268] ;  /* 0x00126800010f7983 */ /* 0x001ee20000300800 */
[----:B-1----:R-:W3:Y:S02]  /*48a80*/  LDL.LU R13, [R1+0x1264] ;  /* 0x00126400010d7983 */ /* 0x002ee40000300800 */
[----:B------:R-:W3:Y:S01]  /*48a90*/  LDL.LU R26, [R1+0x11f0] ;  /* 0x0011f000011a7983 */ /* 0x000ee20000300800 */
[----:B--2---:R0:W-:Y:S01]  /*48aa0*/  STS.U16 [R2+0x3d700], R0 ;  /* 0x03d7000002007388 */ /* 0x0041e20000000400 */
[----:B------:R-:W-:Y:S02]  /*48ab0*/  STS.U16 [R2+0x3f400], R9 ;  /* 0x03f4000902007388 */ /* 0x000fe40000000400 */
[----:B------:R-:W-:Y:S02]  /*48ac0*/  STS.U16 [R2+0x3f500], R10 ;  /* 0x03f5000a02007388 */ /* 0x000fe40000000400 */
[----:B------:R-:W-:Y:S01]  /*48ad0*/  STS.U16 [R2+0x3f600], R11 ;  /* 0x03f6000b02007388 */ /* 0x000fe20000000400 */
[----:B0-----:R-:W2:Y:S01]  /*48ae0*/  LDL.LU R0, [R1+0x11ec] ;  /* 0x0011ec0001007983 */ /* 0x001ea20000300800 */
[----:B------:R0:W-:Y:S03]  /*48af0*/  STL [R1+0x3b0c], R9 ;  /* 0x003b0c0901007387 */ /* 0x0001e60000100800 */
[----:B0-----:R-:W2:Y:S01]  /*48b00*/  LDL.LU R9, [R1+0x1364] ;  /* 0x0013640001097983 */ /* 0x001ea20000300800 */
[----:B------:R0:W-:Y:S03]  /*48b10*/  STL [R1+0x3b10], R10 ;  /* 0x003b100a01007387 */ /* 0x0001e60000100800 */
[----:B0-----:R-:W2:Y:S01]  /*48b20*/  LDL.LU R10, [R1+0x1368] ;  /* 0x00136800010a7983 */ /* 0x001ea20000300800 */
[----:B------:R0:W-:Y:S03]  /*48b30*/  STL [R1+0x3b14], R11 ;  /* 0x003b140b01007387 */ /* 0x0001e60000100800 */
[----:B------:R1:W-:Y:S04]  /*48b40*/  STS.U16 [R2+0x3f700], R12 ;  /* 0x03f7000c02007388 */ /* 0x0003e80000000400 */
[----:B0-----:R-:W2:Y:S01]  /*48b50*/  LDL.LU R11, [R1+0x136c] ;  /* 0x00136c00010b7983 */ /* 0x001ea20000300800 */
[----:B------:R-:W2:Y:S02]  /*48b60*/  LDL.LU R16, [R1+0x11e8] ;  /* 0x0011e80001107983 */ /* 0x000ea40000300800 */
[----:B------:R-:W2:Y:S02]  /*48b70*/  LDL.LU R18, [R1+0x11e4] ;  /* 0x0011e40001127983 */ /* 0x000ea40000300800 */
[----:B------:R-:W2:Y:S01]  /*48b80*/  LDL.LU R20, [R1+0x1170] ;  /* 0x0011700001147983 */ /* 0x000ea20000300800 */
[----:B------:R-:W2:Y:S01]  /*48b90*/  LDL.LU R22, [R1+0x116c] ;  /* 0x00116c0001167983 */ /* 0x000ea20000300800 */
[----:B------:R-:W2:Y:S02]  /*48ba0*/  LDL.LU R23, [R1+0x1168] ;  /* 0x0011680001177983 */ /* 0x000ea40000300800 */
[----:B------:R-:W2:Y:S02]  /*48bb0*/  LDL.LU R27, [R1+0x1164] ;  /* 0x00116400011b7983 */ /* 0x000ea40000300800 */
[----:B------:R-:W2:Y:S01]  /*48bc0*/  LDL.LU R28, [R1+0x10f0] ;  /* 0x0010f000011c7983 */ /* 0x000ea20000300800 */
[----:B------:R-:W2:Y:S01]  /*48bd0*/  LDL.LU R29, [R1+0x10ec] ;  /* 0x0010ec00011d7983 */ /* 0x000ea20000300800 */
[----:B-1----:R-:W2:Y:S02]  /*48be0*/  LDL.LU R2, [R1+0x10e8] ;  /* 0x0010e80001027983 */ /* 0x002ea40000300800 */
[----:B------:R-:W2:Y:S02]  /*48bf0*/  LDL.LU R3, [R1+0x10e4] ;  /* 0x0010e40001037983 */ /* 0x000ea40000300800 */
[----:B------:R0:W-:Y:S02]  /*48c00*/  STL [R1+0x3b18], R12 ;  /* 0x003b180c01007387 */ /* 0x0001e40000100800 */
[----:B0-----:R-:W2:Y:S01]  /*48c10*/  LDL.LU R12, [R1+0x1370] ;  /* 0x00137000010c7983 */ /* 0x001ea20000300800 */
[----:B----4-:R-:W-:-:S05]  /*48c20*/  IMAD.SHL.U32 R4, R14, 0x2, RZ ;  /* 0x000000020e047824 */ /* 0x010fca00078e00ff */
[----:B------:R-:W-:-:S05]  /*48c30*/  LOP3.LUT R4, R4, 0x60, RZ, 0x3c, !PT ;  /* 0x0000006004047812 */ /* 0x000fca00078e3cff */
[----:B--2---:R-:W-:Y:S01]  /*48c40*/  STS.U16 [R4+0x1800], R12 ;  /* 0x0018000c04007388 */ /* 0x004fe20000000400 */
[----:B------:R-:W-:Y:S02]  /*48c50*/  STS.U16 [R4+0x1900], R11 ;  /* 0x0019000b04007388 */ /* 0x000fe40000000400 */
[----:B------:R-:W-:Y:S02]  /*48c60*/  STS.U16 [R4+0x1a00], R10 ;  /* 0x001a000a04007388 */ /* 0x000fe40000000400 */
[----:B------:R-:W-:Y:S01]  /*48c70*/  STS.U16 [R4+0x1b00], R9 ;  /* 0x001b000904007388 */ /* 0x000fe20000000400 */
[----:B---3--:R-:W-:Y:S01]  /*48c80*/  STS.U16 [R4+0x3800], R8 ;  /* 0x0038000804007388 */ /* 0x008fe20000000400 */
[----:B------:R-:W-:Y:S02]  /*48c90*/  STS.U16 [R4+0x3900], R7 ;  /* 0x0039000704007388 */ /* 0x000fe40000000400 */
[----:B------:R-:W-:Y:S02]  /*48ca0*/  STS.U16 [R4+0x3a00], R6 ;  /* 0x003a000604007388 */ /* 0x000fe40000000400 */
[----:B------:R-:W-:Y:S01]  /*48cb0*/  STS.U16 [R4+0x3b00], R5 ;  /* 0x003b000504007388 */ /* 0x000fe20000000400 */
[----:B------:R-:W-:Y:S01]  /*48cc0*/  STS.U16 [R4+0x5800], R24 ;  /* 0x0058001804007388 */ /* 0x000fe20000000400 */
[----:B------:R-:W-:Y:S02]  /*48cd0*/  STS.U16 [R4+0x5900], R25 ;  /* 0x0059001904007388 */ /* 0x000fe40000000400 */
[----:B------:R0:W-:Y:S02]  /*48ce0*/  STS.U16 [R4+0x5a00], R15 ;  /* 0x005a000f04007388 */ /* 0x0001e40000000400 */
[----:B------:R1:W-:Y:S01]  /*48cf0*/  STS.U16 [R4+0x5b00], R13 ;  /* 0x005b000d04007388 */ /* 0x0003e20000000400 */
[----:B------:R2:W-:Y:S04]  /*48d00*/  STS.U16 [R4+0x7800], R26 ;  /* 0x0078001a04007388 */ /* 0x0005e80000000400 */
[----:B0-----:R-:W3:Y:S01]  /*48d10*/  LDL.LU R15, [R1+0x1070] ;  /* 0x00107000010f7983 */ /* 0x001ee20000300800 */
[----:B-1----:R-:W4:Y:S02]  /*48d20*/  LDL.LU R13, [R1+0x106c] ;  /* 0x00106c00010d7983 */ /* 0x002f240000300800 */
[----:B------:R-:W4:Y:S02]  /*48d30*/  LDL.LU R24, [R1+0x1068] ;  /* 0x0010680001187983 */ /* 0x000f240000300800 */
[----:B------:R-:W4:Y:S01]  /*48d40*/  LDL.LU R25, [R1+0x1064] ;  /* 0x0010640001197983 */ /* 0x000f220000300800 */
[----:B------:R0:W-:Y:S04]  /*48d50*/  STS.U16 [R4+0x7900], R0 ;  /* 0x0079000004007388 */ /* 0x0001e80000000400 */
[----:B--2---:R-:W4:Y:S04]  /*48d60*/  LDL.LU R26, [R1+0xff0] ;  /* 0x000ff000011a7983 */ /* 0x004f280000300800 */
[----:B0-----:R-:W4:Y:S01]  /*48d70*/  LDL.LU R0, [R1+0xfec] ;  /* 0x000fec0001007983 */ /* 0x001f220000300800 */
[----:B------:R-:W-:Y:S02]  /*48d80*/  STS.U16 [R4+0x7a00], R16 ;  /* 0x007a001004007388 */ /* 0x000fe40000000400 */
[----:B------:R-:W-:Y:S02]  /*48d90*/  STS.U16 [R4+0x7b00], R18 ;  /* 0x007b001204007388 */ /* 0x000fe40000000400 */
[----:B------:R-:W-:Y:S01]  /*48da0*/  STS.U16 [R4+0x9800], R20 ;  /* 0x0098001404007388 */ /* 0x000fe20000000400 */
[----:B------:R-:W-:Y:S01]  /*48db0*/  STS.U16 [R4+0x9900], R22 ;  /* 0x0099001604007388 */ /* 0x000fe20000000400 */
[----:B------:R-:W-:Y:S02]  /*48dc0*/  STS.U16 [R4+0x9a00], R23 ;  /* 0x009a001704007388 */ /* 0x000fe40000000400 */
[----:B------:R-:W-:Y:S02]  /*48dd0*/  STS.U16 [R4+0x9b00], R27 ;  /* 0x009b001b04007388 */ /* 0x000fe40000000400 */
[----:B------:R0:W-:Y:S01]  /*48de0*/  STS.U16 [R4+0xb800], R28 ;  /* 0x00b8001c04007388 */ /* 0x0001e20000000400 */
[----:B------:R1:W-:Y:S04]  /*48df0*/  STS.U16 [R4+0xb900], R29 ;  /* 0x00b9001d04007388 */ /* 0x0003e80000000400 */
[----:B0-----:R-:W4:Y:S01]  /*48e00*/  LDL.LU R28, [R1+0xfe8] ;  /* 0x000fe800011c7983 */ /* 0x001f220000300800 */
        /* <DEDUP_REMOVED lines=9> */
[----:B-1----:R-:W4:Y:S01]  /*48ea0*/  LDL.LU R29, [R1+0xe70] ;  /* 0x000e7000011d7983 */ /* 0x002f220000300800 */
[----:B------:R0:W-:Y:S01]  /*48eb0*/  STS.U16 [R4+0xba00], R2 ;  /* 0x00ba000204007388 */ /* 0x0001e20000000400 */
[----:B------:R1:W-:Y:S03]  /*48ec0*/  STS.U16 [R4+0xbb00], R3 ;  /* 0x00bb000304007388 */ /* 0x0003e60000000400 */
[----:B0-----:R-:W4:Y:S01]  /*48ed0*/  LDL.LU R2, [R1+0xe6c] ;  /* 0x000e6c0001027983 */ /* 0x001f220000300800 */
[----:B-1----:R-:W4:Y:S03]  /*48ee0*/  LDL.LU R3, [R1+0xe68] ;  /* 0x000e680001037983 */ /* 0x002f260000300800 */
[----:B---3--:R0:W-:Y:S01]  /*48ef0*/  STS.U16 [R4+0xd800], R15 ;  /* 0x00d8000f04007388 */ /* 0x0081e20000000400 */
[----:B----4-:R1:W-:Y:S03]  /*48f00*/  STS.U16 [R4+0xd900], R13 ;  /* 0x00d9000d04007388 */ /* 0x0103e60000000400 */
[----:B------:R3:W-:Y:S01]  /*48f10*/  STS.U16 [R4+0xda00], R24 ;  /* 0x00da001804007388 */ /* 0x0007e20000000400 */
[----:B------:R4:W-:Y:S03]  /*48f20*/  STS.U16 [R4+0xdb00], R25 ;  /* 0x00db001904007388 */ /* 0x0009e60000000400 */
[----:B0-----:R-:W2:Y:S04]  /*48f30*/  LDL.LU R15, [R1+0xe64] ;  /* 0x000e6400010f7983 */ /* 0x001ea80000300800 */
[----:B-1----:R-:W2:Y:S01]  /*48f40*/  LDL.LU R13, [R1+0xdf0] ;  /* 0x000df000010d7983 */ /* 0x002ea20000300800 */
[----:B------:R-:W2:Y:S02]  /*48f50*/  LDL.LU R16, [R1+0xdec] ;  /* 0x000dec0001107983 */ /* 0x000ea40000300800 */
[----:B------:R-:W2:Y:S01]  /*48f60*/  LDL.LU R18, [R1+0xde8] ;  /* 0x000de80001127983 */ /* 0x000ea20000300800 */
[----:B------:R-:W2:Y:S01]  /*48f70*/  LDL.LU R20, [R1+0xde4] ;  /* 0x000de40001147983 */ /* 0x000ea20000300800 */
[----:B------:R-:W2:Y:S02]  /*48f80*/  LDL.LU R22, [R1+0xd70] ;  /* 0x000d700001167983 */ /* 0x000ea40000300800 */
[----:B------:R-:W2:Y:S02]  /*48f90*/  LDL.LU R23, [R1+0xd6c] ;  /* 0x000d6c0001177983 */ /* 0x000ea40000300800 */
[----:B---3--:R-:W3:Y:S01]  /*48fa0*/  LDL.LU R24, [R1+0xd68] ;  /* 0x000d680001187983 */ /* 0x008ee20000300800 */
[----:B----4-:R0:W-:Y:S04]  /*48fb0*/  STS.U16 [R4+0xf800], R26 ;  /* 0x00f8001a04007388 */ /* 0x0101e80000000400 */
[----:B------:R-:W4:Y:S01]  /*48fc0*/  LDL.LU R25, [R1+0xd64] ;  /* 0x000d640001197983 */ /* 0x000f220000300800 */
[----:B------:R1:W-:Y:S03]  /*48fd0*/  STS.U16 [R4+0xf900], R0 ;  /* 0x00f9000004007388 */ /* 0x0003e60000000400 */
[----:B0-----:R-:W4:Y:S01]  /*48fe0*/  LDL.LU R26, [R1+0xcf0] ;  /* 0x000cf000011a7983 */ /* 0x001f220000300800 */
[----:B-1----:R-:W4:Y:S03]  /*48ff0*/  LDL.LU R0, [R1+0xcec] ;  /* 0x000cec0001007983 */ /* 0x002f260000300800 */
[----:B------:R0:W-:Y:S01]  /*49000*/  STS.U16 [R4+0xfa00], R28 ;  /* 0x00fa001c04007388 */ /* 0x0001e20000000400 */
[----:B------:R-:W-:Y:S02]  /*49010*/  STS.U16 [R4+0xfb00], R12 ;  /* 0x00fb000c04007388 */ /* 0x000fe40000000400 */
[----:B------:R-:W-:Y:S01]  /*49020*/  STS.U16 [R4+0x11800], R11 ;  /* 0x0118000b04007388 */ /* 0x000fe20000000400 */
[----:B------:R-:W-:Y:S01]  /*49030*/  STS.U16 [R4+0x11900], R10 ;  /* 0x0119000a04007388 */ /* 0x000fe20000000400 */
[----:B------:R-:W-:Y:S02]  /*49040*/  STS.U16 [R4+0x11a00], R9 ;  /* 0x011a000904007388 */ /* 0x000fe40000000400 */
[----:B------:R-:W-:Y:S01]  /*49050*/  STS.U16 [R4+0x11b00], R8 ;  /* 0x011b000804007388 */ /* 0x000fe20000000400 */
[----:B0-----:R-:W4:Y:S01]  /*49060*/  LDL.LU R28, [R1+0xce8] ;  /* 0x000ce800011c7983 */ /* 0x001f220000300800 */
[----:B------:R-:W-:Y:S02]  /*49070*/  STS.U16 [R4+0x13800], R7 ;  /* 0x0138000704007388 */ /* 0x000fe40000000400 */
[----:B------:R-:W-:Y:S02]  /*49080*/  STS.U16 [R4+0x13900], R6 ;  /* 0x0139000604007388 */ /* 0x000fe40000000400 */
[----:B------:R-:W-:Y:S01]  /*49090*/  STS.U16 [R4+0x13a00], R5 ;  /* 0x013a000504007388 */ /* 0x000fe20000000400 */
[----:B------:R0:W-:Y:S01]  /*490a0*/  STS.U16 [R4+0x13b00], R27 ;  /* 0x013b001b04007388 */ /* 0x0001e20000000400 */
[----:B------:R1:W-:Y:S03]  /*490b0*/  STS.U16 [R4+0x15800], R29 ;  /* 0x0158001d04007388 */ /* 0x0003e60000000400 */
[----:B------:R1:W-:Y:S04]  /*490c0*/  STS.U16 [R4+0x15900], R2 ;  /* 0x0159000204007388 */ /* 0x0003e80000000400 */
[----:B0-----:R-:W4:Y:S01]  /*490d0*/  LDL.LU R27, [R1+0xce4] ;  /* 0x000ce400011b7983 */ /* 0x001f220000300800 */
[----:B-1----:R-:W4:Y:S02]  /*490e0*/  LDL.LU R29, [R1+0xc70] ;  /* 0x000c7000011d7983 */ /* 0x002f240000300800 */
[----:B------:R0:W-:Y:S01]  /*490f0*/  STS.U16 [R4+0x15a00], R3 ;  /* 0x015a000304007388 */ /* 0x0001e20000000400 */
[----:B------:R-:W4:Y:S04]  /*49100*/  LDL.LU R2, [R1+0xc6c] ;  /* 0x000c6c0001027983 */ /* 0x000f280000300800 */
[----:B0-----:R-:W4:Y:S04]  /*49110*/  LDL.LU R3, [R1+0xc68] ;  /* 0x000c680001037983 */ /* 0x001f280000300800 */
[----:B--2---:R0:W-:Y:S01]  /*49120*/  STS.U16 [R4+0x15b00], R15 ;  /* 0x015b000f04007388 */ /* 0x0041e20000000400 */
[----:B------:R1:W-:Y:S02]  /*49130*/  STS.U16 [R4+0x17800], R13 ;  /* 0x0178000d04007388 */ /* 0x0003e40000000400 */
[----:B------:R-:W-:Y:S02]  /*49140*/  STS.U16 [R4+0x17900], R16 ;  /* 0x0179001004007388 */ /* 0x000fe40000000400 */
[----:B------:R-:W-:Y:S01]  /*49150*/  STS.U16 [R4+0x17a00], R18 ;  /* 0x017a001204007388 */ /* 0x000fe20000000400 */
[----:B------:R-:W-:Y:S01]  /*49160*/  STS.U16 [R4+0x17b00], R20 ;  /* 0x017b001404007388 */ /* 0x000fe20000000400 */
[----:B------:R-:W-:Y:S02]  /*49170*/  STS.U16 [R4+0x19800], R22 ;  /* 0x0198001604007388 */ /* 0x000fe40000000400 */
[----:B------:R-:W-:Y:S02]  /*49180*/  STS.U16 [R4+0x19900], R23 ;  /* 0x0199001704007388 */ /* 0x000fe40000000400 */
[----:B---3--:R-:W-:Y:S01]  /*49190*/  STS.U16 [R4+0x19a00], R24 ;  /* 0x019a001804007388 */ /* 0x008fe20000000400 */
[----:B----4-:R-:W-:Y:S04]  /*491a0*/  STS.U16 [R4+0x19b00], R25 ;  /* 0x019b001904007388 */ /* 0x010fe80000000400 */
[----:B0-----:R-:W2:Y:S01]  /*491b0*/  LDL.LU R15, [R1+0xc64] ;  /* 0x000c6400010f7983 */ /* 0x001ea20000300800 */
[----:B-1----:R-:W3:Y:S03]  /*491c0*/  LDL.LU R13, [R1+0xbec] ;  /* 0x000bec00010d7983 */ /* 0x002ee60000300800 */
[----:B------:R-:W-:Y:S01]  /*491d0*/  STS.U16 [R4+0x1b800], R26 ;  /* 0x01b8001a04007388 */ /* 0x000fe20000000400 */
[----:B------:R0:W-:Y:S03]  /*491e0*/  STS.U16 [R4+0x1b900], R0 ;  /* 0x01b9000004007388 */ /* 0x0001e60000000400 */
        /* <DEDUP_REMOVED lines=11> */
[----:B------:R0:W-:Y:S01]  /*492a0*/  STS.U16 [R4+0x1ba00], R28 ;  /* 0x01ba001c04007388 */ /* 0x0001e20000000400 */
[----:B------:R-:W4:Y:S02]  /*492b0*/  LDL.LU R26, [R1+0xa6c] ;  /* 0x000a6c00011a7983 */ /* 0x000f240000300800 */
[----:B------:R1:W-:Y:S01]  /*492c0*/  STS.U16 [R4+0x1bb00], R27 ;  /* 0x01bb001b04007388 */ /* 0x0003e20000000400 */
[----:B0-----:R-:W4:Y:S04]  /*492d0*/  LDL.LU R28, [R1+0xa68] ;  /* 0x000a6800011c7983 */ /* 0x001f280000300800 */
[----:B------:R0:W-:Y:S01]  /*492e0*/  STS.U16 [R4+0x1d800], R29 ;  /* 0x01d8001d04007388 */ /* 0x0001e20000000400 */
[----:B-1----:R-:W4:Y:S03]  /*492f0*/  LDL.LU R27, [R1+0xa64] ;  /* 0x000a6400011b7983 */ /* 0x002f260000300800 */
[----:B0-----:R-:W4:Y:S01]  /*49300*/  LDL.LU R29, [R1+0xa60] ;  /* 0x000a6000011d7983 */ /* 0x001f220000300800 */
[----:B------:R-:W4:Y:S02]  /*49310*/  LDL.LU R16, [R1+0x9ec] ;  /* 0x0009ec0001107983 */ /* 0x000f240000300800 */
[----:B------:R-:W4:Y:S02]  /*49320*/  LDL.LU R18, [R1+0x9e8] ;  /* 0x0009e80001127983 */ /* 0x000f240000300800 */
[----:B------:R-:W4:Y:S01]  /*49330*/  LDL.LU R20, [R1+0x9e4] ;  /* 0x0009e40001147983 */ /* 0x000f220000300800 */
[----:B------:R-:W4:Y:S04]  /*49340*/  LDL.LU R22, [R1+0x9e0] ;  /* 0x0009e00001167983 */ /* 0x000f280000300800 */
[----:B------:R0:W-:Y:S01]  /*49350*/  STS.U16 [R4+0x1d900], R2 ;  /* 0x01d9000204007388 */ /* 0x0001e20000000400 */
[----:B------:R-:W4:Y:S02]  /*49360*/  LDL.LU R23, [R1+0x96c] ;  /* 0x00096c0001177983 */ /* 0x000f240000300800 */
[----:B------:R1:W-:Y:S01]  /*49370*/  STS.U16 [R4+0x1da00], R3 ;  /* 0x01da000304007388 */ /* 0x0003e20000000400 */
[----:B0-----:R-:W4:Y:S01]  /*49380*/  LDL.LU R2, [R1+0x968] ;  /* 0x0009680001027983 */ /* 0x001f220000300800 */
[----:B-1----:R-:W4:Y:S03]  /*49390*/  LDL.LU R3, [R1+0x964] ;  /* 0x0009640001037983 */ /* 0x002f260000300800 */
[----:B--2---:R0:W-:Y:S01]  /*493a0*/  STS.U16 [R4+0x1db00], R15 ;  /* 0x01db000f04007388 */ /* 0x0041e20000000400 */
[----:B---3--:R1:W-:Y:S03]  /*493b0*/  STS.U16 [R4+0x1f800], R13 ;  /* 0x01f8000d04007388 */ /* 0x0083e60000000400 */
[----:B0-----:R-:W2:Y:S01]  /*493c0*/  LDL.LU R15, [R1+0x960] ;  /* 0x00096000010f7983 */ /* 0x001ea20000300800 */
[----:B-1----:R-:W3:Y:S03]  /*493d0*/  LDL.LU R13, [R1+0x4dc] ;  /* 0x0004dc00010d7983 */ /* 0x002ee60000300800 */
[----:B----4-:R0:W-:Y:S04]  /*493e0*/  STS.U16 [R4+0x1f900], R0 ;  /* 0x01f9000004007388 */ /* 0x0101e80000000400 */
[----:B0-----:R-:W4:Y:S01]  /*493f0*/  LDL.LU R0, [R1+0x4d8] ;  /* 0x0004d80001007983 */ /* 0x001f220000300800 */
        /* <DEDUP_REMOVED lines=8> */
[----:B------:R0:W-:Y:S02]  /*49480*/  STS.U16 [R4+0x23a00], R24 ;  /* 0x023a001804007388 */ /* 0x0001e40000000400 */
[----:B------:R-:W-:Y:S02]  /*49490*/  STS.U16 [R4+0x23b00], R25 ;  /* 0x023b001904007388 */ /* 0x000fe40000000400 */
[----:B------:R-:W-:Y:S01]  /*494a0*/  STS.U16 [R4+0x25800], R26 ;  /* 0x0258001a04007388 */ /* 0x000fe20000000400 */
[----:B------:R1:W-:Y:S04]  /*494b0*/  STS.U16 [R4+0x25900], R28 ;  /* 0x0259001c04007388 */ /* 0x0003e80000000400 */
[----:B0-----:R-:W4:Y:S01]  /*494c0*/  LDL.LU R24, [R1+0x4d4] ;  /* 0x0004d40001187983 */ /* 0x001f220000300800 */
[----:B-1----:R-:W4:Y:S03]  /*494d0*/  LDL.LU R28, [R1+0x4d0] ;  /* 0x0004d000011c7983 */ /* 0x002f260000300800 */
[----:B------:R-:W4:Y:S01]  /*494e0*/  LDL.LU R25, [R1+0x42c] ;  /* 0x00042c0001197983 */ /* 0x000f220000300800 */
[----:B------:R0:W-:Y:S03]  /*494f0*/  STS.U16 [R4+0x25a00], R27 ;  /* 0x025a001b04007388 */ /* 0x0001e60000000400 */
[----:B------:R-:W4:Y:S04]  /*49500*/  LDL.LU R26, [R1+0x428] ;  /* 0x00042800011a7983 */ /* 0x000f280000300800 */
[----:B------:R1:W-:Y:S01]  /*49510*/  STS.U16 [R4+0x25b00], R29 ;  /* 0x025b001d04007388 */ /* 0x0003e20000000400 */
[----:B------:R-:W-:Y:S02]  /*49520*/  STS.U16 [R4+0x27800], R16 ;  /* 0x0278001004007388 */ /* 0x000fe40000000400 */
[----:B------:R-:W-:Y:S01]  /*49530*/  STS.U16 [R4+0x27900], R18 ;  /* 0x0279001204007388 */ /* 0x000fe20000000400 */
[----:B0-----:R-:W4:Y:S01]  /*49540*/  LDL.LU R27, [R1+0x424] ;  /* 0x00042400011b7983 */ /* 0x001f220000300800 */
[----:B-1----:R-:W4:Y:S02]  /*49550*/  LDL.LU R29, [R1+0x420] ;  /* 0x00042000011d7983 */ /* 0x002f240000300800 */
[----:B------:R-:W-:Y:S02]  /*49560*/  STS.U16 [R4+0x27a00], R20 ;  /* 0x027a001404007388 */ /* 0x000fe40000000400 */
[----:B------:R-:W-:Y:S01]  /*49570*/  STS.U16 [R4+0x27b00], R22 ;  /* 0x027b001604007388 */ /* 0x000fe20000000400 */
[----:B------:R-:W-:Y:S01]  /*49580*/  STS.U16 [R4+0x29800], R23 ;  /* 0x0298001704007388 */ /* 0x000fe20000000400 */
[----:B------:R0:W-:Y:S02]  /*49590*/  STS.U16 [R4+0x29900], R2 ;  /* 0x0299000204007388 */ /* 0x0001e40000000400 */
[----:B------:R-:W-:Y:S01]  /*495a0*/  STS.U16 [R4+0x29a00], R3 ;  /* 0x029a000304007388 */ /* 0x000fe20000000400 */
[----:B0-----:R-:W4:Y:S04]  /*495b0*/  LDL.LU R2, [R1+0x39c] ;  /* 0x00039c0001027983 */ /* 0x001f280000300800 */
[----:B--2---:R-:W-:Y:S01]  /*495c0*/  STS.U16 [R4+0x29b00], R15 ;  /* 0x029b000f04007388 */ /* 0x004fe20000000400 */
[----:B---3--:R0:W-:Y:S03]  /*495d0*/  STS.U16 [R4+0x2b800], R13 ;  /* 0x02b8000d04007388 */ /* 0x0081e60000000400 */
[----:B0-----:R-:W2:Y:S04]  /*495e0*/  LDL.LU R13, [R1+0x398] ;  /* 0x00039800010d7983 */ /* 0x001ea80000300800 */
[----:B----4-:R0:W-:Y:S04]  /*495f0*/  STS.U16 [R4+0x2b900], R0 ;  /* 0x02b9000004007388 */ /* 0x0101e80000000400 */
        /* <DEDUP_REMOVED lines=11> */
[----:B------:R-:W-:Y:S01]  /*496b0*/  STS.U16 [R4+0x2ba00], R24 ;  /* 0x02ba001804007388 */ /* 0x000fe20000000400 */
[----:B------:R0:W-:Y:S02]  /*496c0*/  STS.U16 [R4+0x2bb00], R28 ;  /* 0x02bb001c04007388 */ /* 0x0001e40000000400 */
[----:B------:R-:W4:Y:S02]  /*496d0*/  LDL.LU R16, [R1+0x1e8] ;  /* 0x0001e80001107983 */ /* 0x000f240000300800 */
        /* <DEDUP_REMOVED lines=8> */
[----:B-1----:R-:W4:Y:S01]  /*49760*/  LDL.LU R25, [R1+0xfc] ;  /* 0x0000fc0001197983 */ /* 0x002f220000300800 */
[----:B------:R0:W-:Y:S01]  /*49770*/  STS.U16 [R4+0x2da00], R27 ;  /* 0x02da001b04007388 */ /* 0x0001e20000000400 */
[----:B------:R-:W4:Y:S02]  /*49780*/  LDL.LU R26, [R1+0xf8] ;  /* 0x0000f800011a7983 */ /* 0x000f240000300800 */
[----:B------:R1:W-:Y:S01]  /*49790*/  STS.U16 [R4+0x2db00], R29 ;  /* 0x02db001d04007388 */ /* 0x0003e20000000400 */
[----:B0-----:R-:W4:Y:S01]  /*497a0*/  LDL.LU R27, [R1+0xf4] ;  /* 0x0000f400011b7983 */ /* 0x001f220000300800 */
[----:B-1----:R-:W4:Y:S03]  /*497b0*/  LDL.LU R29, [R1+0xf0] ;  /* 0x0000f000011d7983 */ /* 0x002f260000300800 */
[----:B------:R0:W-:Y:S04]  /*497c0*/  STS.U16 [R4+0x2f800], R2 ;  /* 0x02f8000204007388 */ /* 0x0001e80000000400 */
[----:B0-----:R-:W4:Y:S04]  /*497d0*/  LDL.LU R2, [R1+0x8c] ;  /* 0x00008c0001027983 */ /* 0x001f280000300800 */
[----:B--2---:R0:W-:Y:S04]  /*497e0*/  STS.U16 [R4+0x2f900], R13 ;  /* 0x02f9000d04007388 */ /* 0x0041e80000000400 */
[----:B0-----:R-:W2:Y:S04]  /*497f0*/  LDL.LU R13, [R1+0x3b2c] ;  /* 0x003b2c00010d7983 */ /* 0x001ea80000300800 */
[----:B---3--:R0:W-:Y:S04]  /*49800*/  STS.U16 [R4+0x2fa00], R0 ;  /* 0x02fa000004007388 */ /* 0x0081e80000000400 */
[----:B0-----:R-:W3:Y:S01]  /*49810*/  LDL.LU R0, [R1+0x3b28] ;  /* 0x003b280001007983 */ /* 0x001ee20000300800 */
[----:B----4-:R-:W-:Y:S03]  /*49820*/  STS.U16 [R4+0x2fb00], R12 ;  /* 0x02fb000c04007388 */ /* 0x010fe60000000400 */
[----:B------:R-:W-:Y:S01]  /*49830*/  STS.U16 [R4+0x31800], R11 ;  /* 0x0318000b04007388 */ /* 0x000fe20000000400 */
[----:B------:R-:W-:Y:S03]  /*49840*/  STS.U16 [R4+0x31900], R10 ;  /* 0x0319000a04007388 */ /* 0x000fe60000000400 */
        /* <DEDUP_REMOVED lines=8> */
[----:B------:R4:W-:Y:S01]  /*498d0*/  STS.U16 [R4+0x35a00], R28 ;  /* 0x035a001c04007388 */ /* 0x0009e20000000400 */
[----:B------:R-:W-:Y:S02]  /*498e0*/  STS.U16 [R4+0x35b00], R18 ;  /* 0x035b001204007388 */ /* 0x000fe40000000400 */
[----:B------:R-:W-:Y:S01]  /*498f0*/  STS.U16 [R4+0x37800], R20 ;  /* 0x0378001404007388 */ /* 0x000fe20000000400 */
[----:B0-----:R-:W2:Y:S01]  /*49900*/  LDL.LU R3, [R1+0x84] ;  /* 0x0000840001037983 */ /* 0x001ea20000300800 */
[----:B-1----:R-:W2:Y:S02]  /*49910*/  LDL.LU R15, [R1+0x80] ;  /* 0x00008000010f7983 */ /* 0x002ea40000300800 */
[----:B------:R-:W2:Y:S02]  /*49920*/  LDL.LU R7, [R1+0x1c] ;  /* 0x00001c0001077983 */ /* 0x000ea40000300800 */
[----:B------:R-:W2:Y:S01]  /*49930*/  LDL.LU R6, [R1+0x18] ;  /* 0x0000180001067983 */ /* 0x000ea20000300800 */
[----:B------:R-:W-:Y:S04]  /*49940*/  STS.U16 [R4+0x37900], R22 ;  /* 0x0379001604007388 */ /* 0x000fe80000000400 */
[----:B------:R-:W2:Y:S01]  /*49950*/  LDL.LU R5, [R1+0x14] ;  /* 0x0000140001057983 */ /* 0x000ea20000300800 */
[----:B------:R-:W-:Y:S02]  /*49960*/  STS.U16 [R4+0x37a00], R23 ;  /* 0x037a001704007388 */ /* 0x000fe40000000400 */
[----:B----4-:R-:W4:Y:S02]  /*49970*/  LDL.LU R28, [R1+0x10] ;  /* 0x00001000011c7983 */ /* 0x010f240000300800 */
[----:B------:R-:W-:Y:S01]  /*49980*/  STS.U16 [R4+0x37b00], R24 ;  /* 0x037b001804007388 */ /* 0x000fe20000000400 */
[----:B------:R-:W-:Y:S01]  /*49990*/  STS.U16 [R4+0x39800], R25 ;  /* 0x0398001904007388 */ /* 0x000fe20000000400 */
[----:B------:R-:W-:Y:S02]  /*499a0*/  STS.U16 [R4+0x39900], R26 ;  /* 0x0399001a04007388 */ /* 0x000fe40000000400 */
[----:B------:R-:W-:Y:S02]  /*499b0*/  STS.U16 [R4+0x39a00], R27 ;  /* 0x039a001b04007388 */ /* 0x000fe40000000400 */
[----:B------:R0:W-:Y:S02]  /*499c0*/  STS.U16 [R4+0x39b00], R29 ;  /* 0x039b001d04007388 */ /* 0x0001e40000000400 */
        /* <DEDUP_REMOVED lines=11> */
[----:B0-----:R-:W4:Y:S04]  /*49a80*/  LDL.LU R2, [R1+0x1258] ;  /* 0x0012580001027983 */ /* 0x001f280000300800 */
[----:B---3--:R0:W-:Y:S04]  /*49a90*/  STS.U16 [R4+0x3b900], R0 ;  /* 0x03b9000004007388 */ /* 0x0081e80000000400 */
[----:B0-----:R-:W3:Y:S01]  /*49aa0*/  LDL.LU R0, [R1+0x1254] ;  /* 0x0012540001007983 */ /* 0x001ee20000300800 */
[----:B------:R-:W-:-:S03]  /*49ab0*/  IMAD.SHL.U32 R14, R14, 0x2, RZ ;  /* 0x000000020e0e7824 */ /* 0x000fc600078e00ff */
[----:B--2---:R0:W-:Y:S01]  /*49ac0*/  STS.U16 [R4+0x3ba00], R3 ;  /* 0x03ba000304007388 */ /* 0x0041e20000000400 */
[----:B------:R1:W-:Y:S02]  /*49ad0*/  STS.U16 [R4+0x3bb00], R15 ;  /* 0x03bb000f04007388 */ /* 0x0003e40000000400 */
[----:B------:R-:W-:Y:S02]  /*49ae0*/  STS.U16 [R4+0x3d800], R7 ;  /* 0x03d8000704007388 */ /* 0x000fe40000000400 */
[----:B------:R-:W-:Y:S01]  /*49af0*/  STS.U16 [R4+0x3d900], R6 ;  /* 0x03d9000604007388 */ /* 0x000fe20000000400 */
[----:B------:R-:W-:Y:S01]  /*49b00*/  LOP3.LUT R14, R14, 0x70, RZ, 0x3c, !PT ;  /* 0x000000700e0e7812 */ /* 0x000fe200078e3cff */
[----:B------:R-:W-:Y:S04]  /*49b10*/  STS.U16 [R4+0x3da00], R5 ;  /* 0x03da000504007388 */ /* 0x000fe80000000400 */
[----:B0-----:R-:W2:Y:S01]  /*49b20*/  LDL.LU R3, [R1+0x11e0] ;  /* 0x0011e00001037983 */ /* 0x001ea20000300800 */
[----:B-1----:R-:W2:Y:S02]  /*49b30*/  LDL.LU R15, [R1+0x11dc] ;  /* 0x0011dc00010f7983 */ /* 0x002ea40000300800 */
[----:B----4-:R0:W-:Y:S01]  /*49b40*/  STS.U16 [R4+0x3db00], R28 ;  /* 0x03db001c04007388 */ /* 0x0101e20000000400 */
[----:B------:R-:W-:Y:S04]  /*49b50*/  STS.U16 [R4+0x3f800], R13 ;  /* 0x03f8000d04007388 */ /* 0x000fe80000000400 */
[----:B------:R-:W-:Y:S04]  /*49b60*/  STL [R1+0x3b1c], R13 ;  /* 0x003b1c0d01007387 */ /* 0x000fe80000100800 */
[----:B------:R-:W-:Y:S01]  /*49b70*/  STS.U16 [R4+0x3f900], R17 ;  /* 0x03f9001104007388 */ /* 0x000fe20000000400 */
[----:B------:R-:W-:Y:S02]  /*49b80*/  STL [R1+0x3b20], R17 ;  /* 0x003b201101007387 */ /* 0x000fe40000100800 */
[----:B------:R-:W-:Y:S02]  /*49b90*/  STS.U16 [R4+0x3fa00], R19 ;  /* 0x03fa001304007388 */ /* 0x000fe40000000400 */
[----:B------:R-:W-:Y:S01]  /*49ba0*/  STL [R1+0x3b24], R19 ;  /* 0x003b241301007387 */ /* 0x000fe20000100800 */
[----:B------:R-:W-:Y:S01]  /*49bb0*/  STS.U16 [R4+0x3fb00], R21 ;  /* 0x03fb001504007388 */ /* 0x000fe20000000400 */
[----:B------:R1:W-:Y:S03]  /*49bc0*/  STS.U16 [R14+0x1c00], R29 ;  /* 0x001c001d0e007388 */ /* 0x0003e60000000400 */
[----:B0-----:R-:W4:Y:S04]  /*49bd0*/  LDL.LU R28, [R1+0x11d8] ;  /* 0x0011d800011c7983 */ /* 0x001f280000300800 */
[----:B------:R-:W-:Y:S01]  /*49be0*/  STS.U16 [R14+0x1d00], R16 ;  /* 0x001d00100e007388 */ /* 0x000fe20000000400 */
[----:B------:R-:W-:Y:S02]  /*49bf0*/  STS.U16 [R14+0x1e00], R18 ;  /* 0x001e00120e007388 */ /* 0x000fe40000000400 */
[----:B------:R-:W-:Y:S01]  /*49c00*/  STS.U16 [R14+0x1f00], R20 ;  /* 0x001f00140e007388 */ /* 0x000fe20000000400 */
[----:B-1----:R-:W4:Y:S04]  /*49c10*/  LDL.LU R29, [R1+0x11d4] ;  /* 0x0011d400011d7983 */ /* 0x002f280000300800 */
[----:B------:R-:W-:Y:S01]  /*49c20*/  STS.U16 [R14+0x3c00], R22 ;  /* 0x003c00160e007388 */ /* 0x000fe20000000400 */
[----:B------:R-:W-:Y:S02]  /*49c30*/  STS.U16 [R14+0x3d00], R23 ;  /* 0x003d00170e007388 */ /* 0x000fe40000000400 */
[----:B------:R-:W-:Y:S02]  /*49c40*/  STS.U16 [R14+0x3e00], R24 ;  /* 0x003e00180e007388 */ /* 0x000fe40000000400 */
[----:B------:R-:W-:Y:S01]  /*49c50*/  STS.U16 [R14+0x3f00], R25 ;  /* 0x003f00190e007388 */ /* 0x000fe20000000400 */
[----:B------:R-:W-:Y:S01]  /*49c60*/  STS.U16 [R14+0x5c00], R26 ;  /* 0x005c001a0e007388 */ /* 0x000fe20000000400 */
[----:B------:R-:W-:Y:S03]  /*49c70*/  STS.U16 [R14+0x5d00], R27 ;  /* 0x005d001b0e007388 */ /* 0x000fe60000000400 */
[----:B------:R0:W-:Y:S04]  /*49c80*/  STS.U16 [R14+0x5e00], R2 ;  /* 0x005e00020e007388 */ /* 0x0001e80000000400 */
[----:B0-----:R-:W4:Y:S04]  /*49c90*/  LDL.LU R2, [R1+0x1160] ;  /* 0x0011600001027983 */ /* 0x001f280000300800 */
[----:B---3--:R0:W-:Y:S04]  /*49ca0*/  STS.U16 [R14+0x5f00], R0 ;  /* 0x005f00000e007388 */ /* 0x0081e80000000400 */
        /* <DEDUP_REMOVED lines=13> */
[----:B------:R-:W2:Y:S01]  /*49d80*/  LDL.LU R4, [R1+0xfdc] ;  /* 0x000fdc0001047983 */ /* 0x000ea20000300800 */
[----:B------:R1:W-:Y:S03]  /*49d90*/  STS.U16 [R14+0x7d00], R15 ;  /* 0x007d000f0e007388 */ /* 0x0003e60000000400 */
[----:B0-----:R-:W2:Y:S01]  /*49da0*/  LDL.LU R3, [R1+0xfd8] ;  /* 0x000fd80001037983 */ /* 0x001ea20000300800 */
[----:B-1----:R-:W2:Y:S02]  /*49db0*/  LDL.LU R15, [R1+0xfd4] ;  /* 0x000fd400010f7983 */ /* 0x002ea40000300800 */
[----:B------:R-:W2:Y:S02]  /*49dc0*/  LDL.LU R16, [R1+0xf60] ;  /* 0x000f600001107983 */ /* 0x000ea40000300800 */
[----:B------:R-:W2:Y:S01]  /*49dd0*/  LDL.LU R18, [R1+0xf5c] ;  /* 0x000f5c0001127983 */ /* 0x000ea20000300800 */
[----:B------:R-:W2:Y:S01]  /*49de0*/  LDL.LU R20, [R1+0xf58] ;  /* 0x000f580001147983 */ /* 0x000ea20000300800 */
[----:B------:R-:W2:Y:S02]  /*49df0*/  LDL.LU R22, [R1+0xf54] ;  /* 0x000f540001167983 */ /* 0x000ea40000300800 */
[----:B------:R-:W2:Y:S02]  /*49e00*/  LDL.LU R23, [R1+0xee0] ;  /* 0x000ee00001177983 */ /* 0x000ea40000300800 */
[----:B------:R-:W2:Y:S01]  /*49e10*/  LDL.LU R24, [R1+0xedc] ;  /* 0x000edc0001187983 */ /* 0x000ea20000300800 */
[----:B------:R-:W2:Y:S01]  /*49e20*/  LDL.LU R25, [R1+0xed8] ;  /* 0x000ed80001197983 */ /* 0x000ea20000300800 */
[----:B------:R-:W2:Y:S03]  /*49e30*/  LDL.LU R26, [R1+0xed4] ;  /* 0x000ed400011a7983 */ /* 0x000ea60000300800 */
[----:B----4-:R0:W-:Y:S01]  /*49e40*/  STS.U16 [R14+0x7e00], R28 ;  /* 0x007e001c0e007388 */ /* 0x0101e20000000400 */
[----:B------:R-:W4:Y:S02]  /*49e50*/  LDL.LU R27, [R1+0xe60] ;  /* 0x000e6000011b7983 */ /* 0x000f240000300800 */
[----:B------:R1:W-:Y:S01]  /*49e60*/  STS.U16 [R14+0x7f00], R29 ;  /* 0x007f001d0e007388 */ /* 0x0003e20000000400 */
[----:B0-----:R-:W4:Y:S01]  /*49e70*/  LDL.LU R28, [R1+0xe5c] ;  /* 0x000e5c00011c7983 */ /* 0x001f220000300800 */
[----:B-1----:R-:W4:Y:S03]  /*49e80*/  LDL.LU R29, [R1+0xe58] ;  /* 0x000e5800011d7983 */ /* 0x002f260000300800 */
[----:B------:R0:W-:Y:S04]  /*49e90*/  STS.U16 [R14+0x9c00], R2 ;  /* 0x009c00020e007388 */ /* 0x0001e80000000400 */
[----:B0-----:R-:W4:Y:S04]  /*49ea0*/  LDL.LU R2, [R1+0xe54] ;  /* 0x000e540001027983 */ /* 0x001f280000300800 */
[----:B---3--:R0:W-:Y:S04]  /*49eb0*/  STS.U16 [R14+0x9d00], R0 ;  /* 0x009d00000e007388 */ /* 0x0081e80000000400 */
[----:B0-----:R-:W3:Y:S01]  /*49ec0*/  LDL.LU R0, [R1+0xde0] ;  /* 0x000de00001007983 */ /* 0x001ee20000300800 */
        /* <DEDUP_REMOVED lines=11> */
[----:B--2---:R-:W-:Y:S01]  /*49f80*/  STS.U16 [R14+0xfd00], R4 ;  /* 0x00fd00040e007388 */ /* 0x004fe20000000400 */
[----:B------:R0:W-:Y:S02]  /*49f90*/  STS.U16 [R14+0xfe00], R3 ;  /* 0x00fe00030e007388 */ /* 0x0001e40000000400 */
[----:B------:R1:W-:Y:S02]  /*49fa0*/  STS.U16 [R14+0xff00], R15 ;  /* 0x00ff000f0e007388 */ /* 0x0003e40000000400 */
[----:B------:R-:W-:Y:S01]  /*49fb0*/  STS.U16 [R14+0x11c00], R16 ;  /* 0x011c00100e007388 */ /* 0x000fe20000000400 */
[----:B------:R-:W-:Y:S01]  /*49fc0*/  STS.U16 [R14+0x11d00], R18 ;  /* 0x011d00120e007388 */ /* 0x000fe20000000400 */
[----:B------:R-:W-:Y:S02]  /*49fd0*/  STS.U16 [R14+0x11e00], R20 ;  /* 0x011e00140e007388 */ /* 0x000fe40000000400 */
[----:B------:R-:W-:Y:S01]  /*49fe0*/  STS.U16 [R14+0x11f00], R22 ;  /* 0x011f00160e007388 */ /* 0x000fe20000000400 */
[----:B0-----:R-:W2:Y:S01]  /*49ff0*/  LDL.LU R3, [R1+0xddc] ;  /* 0x000ddc0001037983 */ /* 0x001ea20000300800 */
[----:B-1----:R-:W2:Y:S02]  /*4a000*/  LDL.LU R15, [R1+0xdd8] ;  /* 0x000dd800010f7983 */ /* 0x002ea40000300800 */
[----:B------:R-:W-:Y:S02]  /*4a010*/  STS.U16 [R14+0x13c00], R23 ;  /* 0x013c00170e007388 */ /* 0x000fe40000000400 */
[----:B------:R-:W-:Y:S01]  /*4a020*/  STS.U16 [R14+0x13d00], R24 ;  /* 0x013d00180e007388 */ /* 0x000fe20000000400 */
[----:B------:R-:W-:Y:S01]  /*4a030*/  STS.U16 [R14+0x13e00], R25 ;  /* 0x013e00190e007388 */ /* 0x000fe20000000400 */
[----:B------:R-:W-:Y:S03]  /*4a040*/  STS.U16 [R14+0x13f00], R26 ;  /* 0x013f001a0e007388 */ /* 0x000fe60000000400 */
[----:B----4-:R-:W-:Y:S04]  /*4a050*/  STS.U16 [R14+0x15c00], R27 ;  /* 0x015c001b0e007388 */ /* 0x010fe80000000400 */
[----:B------:R0:W-:Y:S01]  /*4a060*/  STS.U16 [R14+0x15d00], R28 ;  /* 0x015d001c0e007388 */ /* 0x0001e20000000400 */
[----:B------:R1:W-:Y:S03]  /*4a070*/  STS.U16 [R14+0x15e00], R29 ;  /* 0x015e001d0e007388 */ /* 0x0003e60000000400 */
[----:B0-----:R-:W4:Y:S01]  /*4a080*/  LDL.LU R28, [R1+0xdd4] ;  /* 0x000dd400011c7983 */ /* 0x001f220000300800 */
[----:B-1----:R-:W4:Y:S02]  /*4a090*/  LDL.LU R29, [R1+0xd60] ;  /* 0x000d6000011d7983 */ /* 0x002f240000300800 */
        /* <DEDUP_REMOVED lines=24> */
[----:B------:R-:W3:Y:S03]  /*4a220*/  LDL.LU R27, [R1+0xad0] ;  /* 0x000ad000011b7983 */ /* 0x000ee60000300800 */
[----:B--2---:R0:W-:Y:S01]  /*4a230*/  STS.U16 [R14+0x17d00], R3 ;  /* 0x017d00030e007388 */ /* 0x0041e20000000400 */
[----:B------:R1:W-:Y:S03]  /*4a240*/  STS.U16 [R14+0x17e00], R15 ;  /* 0x017e000f0e007388 */ /* 0x0003e60000000400 */
[----:B0-----:R-:W2:Y:S01]  /*4a250*/  LDL.LU R3, [R1+0xa5c] ;  /* 0x000a5c0001037983 */ /* 0x001ea20000300800 */
[----:B-1----:R-:W2:Y:S03]  /*4a260*/  LDL.LU R15, [R1+0xa58] ;  /* 0x000a5800010f7983 */ /* 0x002ea60000300800 */
[----:B----4-:R0:W-:Y:S01]  /*4a270*/  STS.U16 [R14+0x17f00], R28 ;  /* 0x017f001c0e007388 */ /* 0x0101e20000000400 */
[----:B------:R1:W-:Y:S02]  /*4a280*/  STS.U16 [R14+0x19c00], R29 ;  /* 0x019c001d0e007388 */ /* 0x0003e40000000400 */
        /* <DEDUP_REMOVED lines=11> */
[----:B0-----:R-:W4:Y:S01]  /*4a340*/  LDL.LU R28, [R1+0xa54] ;  /* 0x000a5400011c7983 */ /* 0x001f220000300800 */
[----:B------:R-:W-:Y:S02]  /*4a350*/  STS.U16 [R14+0x1fc00], R4 ;  /* 0x01fc00040e007388 */ /* 0x000fe40000000400 */
[----:B-1----:R-:W4:Y:S01]  /*4a360*/  LDL.LU R29, [R1+0xa50] ;  /* 0x000a5000011d7983 */ /* 0x002f220000300800 */
        /* <DEDUP_REMOVED lines=13> */
[----:B--2---:R0:W-:Y:S01]  /*4a440*/  STS.U16 [R14+0x25c00], R3 ;  /* 0x025c00030e007388 */ /* 0x0041e20000000400 */
        /* <DEDUP_REMOVED lines=26> */
[----:B0-----:R-:W4:Y:S04]  /*4a5f0*/  LDL.LU R28, [R1+0x264] ;  /* 0x00026400011c7983 */ /* 0x001f280000300800 */
[----:B------:R0:W-:Y:S01]  /*4a600*/  STS.U16 [R14+0x27c00], R2 ;  /* 0x027c00020e007388 */ /* 0x0001e20000000400 */
[----:B-1----:R-:W4:Y:S03]  /*4a610*/  LDL.LU R29, [R1+0x25c] ;  /* 0x00025c00011d7983 */ /* 0x002f260000300800 */
[----:B0-----:R-:W4:Y:S04]  /*4a620*/  LDL.LU R2, [R1+0x254] ;  /* 0x0002540001027983 */ /* 0x001f280000300800 */
[----:B---3--:R0:W-:Y:S04]  /*4a630*/  STS.U16 [R14+0x27d00], R0 ;  /* 0x027d00000e007388 */ /* 0x0081e80000000400 */
[----:B0-----:R-:W3:Y:S04]  /*4a640*/  LDL.LU R0, [R1+0x1dc] ;  /* 0x0001dc0001007983 */ /* 0x001ee80000300800 */
[----:B--2---:R0:W-:Y:S01]  /*4a650*/  STS.U16 [R14+0x27e00], R3 ;  /* 0x027e00030e007388 */ /* 0x0041e20000000400 */
[----:B------:R1:W-:Y:S02]  /*4a660*/  STS.U16 [R14+0x27f00], R15 ;  /* 0x027f000f0e007388 */ /* 0x0003e40000000400 */
[----:B------:R2:W-:Y:S02]  /*4a670*/  STS.U16 [R14+0x29c00], R19 ;  /* 0x029c00130e007388 */ /* 0x0005e40000000400 */
[----:B------:R2:W-:Y:S01]  /*4a680*/  STS.U16 [R14+0x29d00], R17 ;  /* 0x029d00110e007388 */ /* 0x0005e20000000400 */
[----:B------:R2:W-:Y:S01]  /*4a690*/  STS.U16 [R14+0x29e00], R13 ;  /* 0x029e000d0e007388 */ /* 0x0005e20000000400 */
[----:B------:R2:W-:Y:S02]  /*4a6a0*/  STS.U16 [R14+0x29f00], R12 ;  /* 0x029f000c0e007388 */ /* 0x0005e40000000400 */
[----:B------:R2:W-:Y:S01]  /*4a6b0*/  STS.U16 [R14+0x2bc00], R11 ;  /* 0x02bc000b0e007388 */ /* 0x0005e20000000400 */
[----:B0-----:R-:W3:Y:S01]  /*4a6c0*/  LDL.LU R3, [R1+0x1d4] ;  /* 0x0001d40001037983 */ /* 0x001ee20000300800 */
[----:B-1----:R-:W3:Y:S02]  /*4a6d0*/  LDL.LU R15, [R1+0x1d0] ;  /* 0x0001d000010f7983 */ /* 0x002ee40000300800 */
[----:B--2---:R-:W2:Y:S01]  /*4a6e0*/  LDL.LU R19, [R1+0x3b24] ;  /* 0x003b240001137983 */ /* 0x004ea20000300800 */
[----:B------:R-:W2:Y:S04]  /*4a6f0*/  LDL.LU R17, [R1+0x3b20] ;  /* 0x003b200001117983 */ /* 0x000ea80000300800 */
[----:B------:R-:W2:Y:S01]  /*4a700*/  LDL.LU R13, [R1+0x3b1c] ;  /* 0x003b1c00010d7983 */ /* 0x000ea20000300800 */
[----:B------:R-:W2:Y:S03]  /*4a710*/  LDL.LU R12, [R1+0x3b18] ;  /* 0x003b1800010c7983 */ /* 0x000ea60000300800 */
[----:B------:R0:W-:Y:S01]  /*4a720*/  STS.U16 [R14+0x2bd00], R10 ;  /* 0x02bd000a0e007388 */ /* 0x0001e20000000400 */
[----:B------:R-:W2:Y:S02]  /*4a730*/  LDL.LU R11, [R1+0x3b14] ;  /* 0x003b1400010b7983 */ /* 0x000ea40000300800 */
[----:B------:R1:W-:Y:S02]  /*4a740*/  STS.U16 [R14+0x2be00], R9 ;  /* 0x02be00090e007388 */ /* 0x0003e40000000400 */
[----:B------:R1:W-:Y:S01]  /*4a750*/  STS.U16 [R14+0x2bf00], R8 ;  /* 0x02bf00080e007388 */ /* 0x0003e20000000400 */
[----:B------:R1:W-:Y:S01]  /*4a760*/  STS.U16 [R14+0x2dc00], R5 ;  /* 0x02dc00050e007388 */ /* 0x0003e20000000400 */
[----:B------:R1:W-:Y:S02]  /*4a770*/  STS.U16 [R14+0x2dd00], R4 ;  /* 0x02dd00040e007388 */ /* 0x0003e40000000400 */
[----:B------:R1:W-:Y:S01]  /*4a780*/  STS.U16 [R14+0x2de00], R16 ;  /* 0x02de00100e007388 */ /* 0x0003e20000000400 */
[----:B0-----:R-:W2:Y:S01]  /*4a790*/  LDL.LU R10, [R1+0x3b10] ;  /* 0x003b1000010a7983 */ /* 0x001ea20000300800 */
[----:B-1----:R-:W2:Y:S03]  /*4a7a0*/  LDL.LU R9, [R1+0x3b0c] ;  /* 0x003b0c0001097983 */ /* 0x002ea60000300800 */
[----:B------:R-:W2:Y:S01]  /*4a7b0*/  LDL.LU R8, [R1+0x3b08] ;  /* 0x003b080001087983 */ /* 0x000ea20000300800 */
[----:B------:R0:W-:Y:S03]  /*4a7c0*/  STS.U16 [R14+0x2df00], R18 ;  /* 0x02df00120e007388 */ /* 0x0001e60000000400 */
[----:B------:R-:W2:Y:S01]  /*4a7d0*/  LDL.LU R5, [R1+0x3b04] ;  /* 0x003b040001057983 */ /* 0x000ea20000300800 */
[----:B------:R-:W2:Y:S02]  /*4a7e0*/  LDL.LU R4, [R1+0x3b00] ;  /* 0x003b000001047983 */ /* 0x000ea40000300800 */
[----:B------:R-:W2:Y:S01]  /*4a7f0*/  LDL.LU R16, [R1+0x3afc] ;  /* 0x003afc0001107983 */ /* 0x000ea20000300800 */
[----:B------:R1:W-:Y:S01]  /*4a800*/  STS.U16 [R14+0x2fc00], R7 ;  /* 0x02fc00070e007388 */ /* 0x0003e20000000400 */
[----:B------:R1:W-:Y:S02]  /*4a810*/  STS.U16 [R14+0x2fd00], R6 ;  /* 0x02fd00060e007388 */ /* 0x0003e40000000400 */
[----:B------:R1:W-:Y:S02]  /*4a820*/  STS.U16 [R14+0x2fe00], R20 ;  /* 0x02fe00140e007388 */ /* 0x0003e40000000400 */
[----:B------:R4:W-:Y:S01]  /*4a830*/  STS.U16 [R14+0x2ff00], R22 ;  /* 0x02ff00160e007388 */ /* 0x0009e20000000400 */
[----:B0-----:R-:W2:Y:S04]  /*4a840*/  LDL.LU R18, [R1+0x3af8] ;  /* 0x003af80001127983 */ /* 0x001ea80000300800 */
[----:B------:R0:W-:Y:S04]  /*4a850*/  STS.U16 [R14+0x31c00], R23 ;  /* 0x031c00170e007388 */ /* 0x0001e80000000400 */
[----:B-1----:R-:W2:Y:S04]  /*4a860*/  LDL R7, [R1+0x33f0] ;  /* 0x0033f00001077983 */ /* 0x002ea80000100800 */
[----:B------:R-:W2:Y:S01]  /*4a870*/  LDL R6, [R1+0x33f4] ;  /* 0x0033f40001067983 */ /* 0x000ea20000100800 */
[----:B------:R-:W2:Y:S02]  /*4a880*/  LDL.LU R20, [R1+0x3af4] ;  /* 0x003af40001147983 */ /* 0x000ea40000300800 */
[----:B------:R1:W-:Y:S01]  /*4a890*/  STS.U16 [R14+0x31d00], R24 ;  /* 0x031d00180e007388 */ /* 0x0003e20000000400 */
[----:B----4-:R-:W4:Y:S01]  /*4a8a0*/  LDL.LU R22, [R1+0x3af0] ;  /* 0x003af00001167983 */ /* 0x010f220000300800 */
[----:B------:R1:W-:Y:S02]  /*4a8b0*/  STS.U16 [R14+0x31e00], R25 ;  /* 0x031e00190e007388 */ /* 0x0003e40000000400 */
[----:B------:R1:W-:Y:S01]  /*4a8c0*/  STS.U16 [R14+0x31f00], R26 ;  /* 0x031f001a0e007388 */ /* 0x0003e20000000400 */
[----:B0-----:R-:W2:Y:S01]  /*4a8d0*/  LDL.LU R23, [R1+0x3aec] ;  /* 0x003aec0001177983 */ /* 0x001ea20000300800 */
[----:B------:R0:W-:Y:S03]  /*4a8e0*/  STS.U16 [R14+0x33c00], R27 ;  /* 0x033c001b0e007388 */ /* 0x0001e60000000400 */
[----:B-1----:R-:W2:Y:S04]  /*4a8f0*/  LDL.LU R24, [R1+0x3ae8] ;  /* 0x003ae80001187983 */ /* 0x002ea80000300800 */
[----:B------:R-:W2:Y:S01]  /*4a900*/  LDL.LU R25, [R1+0x3ae4] ;  /* 0x003ae40001197983 */ /* 0x000ea20000300800 */
[----:B------:R1:W-:Y:S03]  /*4a910*/  STS.U16 [R14+0x33d00], R28 ;  /* 0x033d001c0e007388 */ /* 0x0003e60000000400 */
[----:B------:R-:W2:Y:S01]  /*4a920*/  LDL.LU R26, [R1+0x3ae0] ;  /* 0x003ae000011a7983 */ /* 0x000ea20000300800 */
[----:B0-----:R-:W2:Y:S02]  /*4a930*/  LDL.LU R27, [R1+0x3adc] ;  /* 0x003adc00011b7983 */ /* 0x001ea40000300800 */
[----:B------:R0:W-:Y:S02]  /*4a940*/  STS.U16 [R14+0x33e00], R29 ;  /* 0x033e001d0e007388 */ /* 0x0001e40000000400 */
[----:B------:R0:W-:Y:S01]  /*4a950*/  STS.U16 [R14+0x33f00], R2 ;  /* 0x033f00020e007388 */ /* 0x0001e20000000400 */
[----:B-1----:R-:W2:Y:S04]  /*4a960*/  LDL.LU R28, [R1+0x3ad8] ;  /* 0x003ad800011c7983 */ /* 0x002ea80000300800 */
[----:B0-----:R-:W2:Y:S01]  /*4a970*/  LDL.LU R29, [R1+0x3ad4] ;  /* 0x003ad400011d7983 */ /* 0x001ea20000300800 */
[----:B------:R-:W2:Y:S03]  /*4a980*/  LDL.LU R2, [R1+0x3ad0] ;  /* 0x003ad00001027983 */ /* 0x000ea60000300800 */
[----:B---3--:R0:W-:Y:S04]  /*4a990*/  STS.U16 [R14+0x35c00], R0 ;  /* 0x035c00000e007388 */ /* 0x0081e80000000400 */
[----:B0-----:R-:W3:Y:S04]  /*4a9a0*/  LDL.LU R0, [R1+0x3acc] ;  /* 0x003acc0001007983 */ /* 0x001ee80000300800 */
[----:B---3--:R0:W-:Y:S04]  /*4a9b0*/  STS.U16 [R14+0x35d00], R0 ;  /* 0x035d00000e007388 */ /* 0x0081e80000000400 */
[----:B0-----:R-:W3:Y:S02]  /*4a9c0*/  LDL.LU R0, [R1+0x3ac8] ;  /* 0x003ac80001007983 */ /* 0x001ee40000300800 */
[----:B---3--:R-:W-:-:S06]  /*4a9d0*/  PRMT R0, RZ, 0x7610, R0 ;  /* 0x00007610ff007816 */ /* 0x008fcc0000000000 */
[----:B--2---:R-:W2:Y:S04]  /*4a9e0*/  @!P2 LDG.E.U16 R0, [R6.64] ;  /* 0x000000040600a981 */ /* 0x004ea8000c1e1500 */
[----:B------:R0:W-:Y:S01]  /*4a9f0*/  STS.U16 [R14+0x35e00], R3 ;  /* 0x035e00030e007388 */ /* 0x0001e20000000400 */
[----:B------:R1:W-:Y:S03]  /*4aa00*/  STS.U16 [R14+0x35f00], R15 ;  /* 0x035f000f0e007388 */ /* 0x0003e60000000400 */
[----:B0-----:R-:W3:Y:S01]  /*4aa10*/  LDL.LU R3, [R1+0x3ac4] ;  /* 0x003ac40001037983 */ /* 0x001ee20000300800 */
[----:B-1----:R-:W3:Y:S02]  /*4aa20*/  LDL.LU R14, [R1+0x3ac0] ;  /* 0x003ac000010e7983 */ /* 0x002ee40000300800 */
[----:B------:R-:W3:Y:S01]  /*4aa30*/  LDL.LU R15, [R1+0x3abc] ;  /* 0x003abc00010f7983 */ /* 0x000ee20000300800 */
[----:B--2---:R0:W-:Y:S04]  /*4aa40*/  STL [R1+0x194], R0 ;  /* 0x0001940001007387 */ /* 0x0041e80000100800 */
[----:B0-----:R-:W2:Y:S01]  /*4aa50*/  LDL.LU R0, [R1+0x3ab8] ;  /* 0x003ab80001007983 */ /* 0x001ea20000300800 */
[----:B------:R-:W2:Y:S02]  /*4aa60*/  LDL R6, [R1+0x37d4] ;  /* 0x0037d40001067983 */ /* 0x000ea40000100800 */
[----:B------:R-:W2:Y:S01]  /*4aa70*/  LDL R7, [R1+0x37e0] ;  /* 0x0037e00001077983 */ /* 0x000ea20000100800 */
[----:B------:R-:W-:-:S02]  /*4aa80*/  PRMT R4, RZ, 0x7610, R4 ;  /* 0x00007610ff047816 */ /* 0x000fc40000000004 */
[----:B--2---:R-:W-:-:S04]  /*4aa90*/  @!P0 LOP3.LUT R7, R7, R6, RZ, 0x3c, !PT ;  /* 0x0000000607078212 */ /* 0x004fc800078e3cff */
[----:B------:R-:W-:-:S04]  /*4aaa0*/  @!P0 LOP3.LUT R6, R7, R6, RZ, 0x3c, !PT ;  /* 0x0000000607068212 */ /* 0x000fc800078e3cff */
[----:B------:R-:W-:-:S05]  /*4aab0*/  @!P0 LOP3.LUT R7, R7, R6, RZ, 0x3c, !PT ;  /* 0x0000000607078212 */ /* 0x000fca00078e3cff */
[----:B------:R0:W2:Y:S04]  /*4aac0*/  @!P0 LDG.E.U16 R4, [R6.64] ;  /* 0x0000000406048981 */ /* 0x0000a8000c1e1500 */
[----:B0-----:R-:W2:Y:S04]  /*4aad0*/  LDL R6, [R1+0x33dc] ;  /* 0x0033dc0001067983 */ /* 0x001ea80000100800 */
[----:B------:R-:W2:Y:S01]  /*4aae0*/  LDL R7, [R1+0x33f8] ;  /* 0x0033f80001077983 */ /* 0x000ea20000100800 */
[----:B---3--:R-:W-:Y:S02]  /*4aaf0*/  PRMT R15, RZ, 0x7610, R15 ;  /* 0x00007610ff0f7816 */ /* 0x008fe4000000000f */
[----:B--2---:R-:W-:-:S04]  /*4ab00*/  @!P0 LOP3.LUT R7, R7, R6, RZ, 0x3c, !PT ;  /* 0x0000000607078212 */ /* 0x004fc800078e3cff */
[----:B------:R-:W-:-:S04]  /*4ab10*/  @!P0 LOP3.LUT R6, R7, R6, RZ, 0x3c, !PT ;  /* 0x0000000607068212 */ /* 0x000fc800078e3cff */
[----:B------:R-:W-:-:S05]  /*4ab20*/  @!P0 LOP3.LUT R7, R7, R6, RZ, 0x3c, !PT ;  /* 0x0000000607078212 */ /* 0x000fca00078e3cff */
[----:B------:R-:W2:Y:S04]  /*4ab30*/  @!P0 LDG.E.U16 R15, [R6.64] ;  /* 0x00000004060f8981 */ /* 0x000ea8000c1e1500 */
[----:B------:R-:W-:Y:S04]  /*4ab40*/  STL [R1+0x38f8], R4 ;  /* 0x0038f80401007387 */ /* 0x000fe80000100800 */
[----:B--2---:R0:W-:Y:S04]  /*4ab50*/  STL [R1+0x198], R15 ;  /* 0x0001980f01007387 */ /* 0x0041e80000100800 */
[----:B0-----:R-:W2:Y:S01]  /*4ab60*/  LDL.LU R15, [R1+0x3ab4] ;  /* 0x003ab400010f7983 */ /* 0x001ea20000300800 */
[----:B------:R-:W3:Y:S02]  /*4ab70*/  LDL R6, [R1+0x345c] ;  /* 0x00345c0001067983 */ /* 0x000ee40000100800 */
[----:B------:R-:W3:Y:S01]  /*4ab80*/  LDL R7, [R1+0x3478] ;  /* 0x0034780001077983 */ /* 0x000ee20000100800 */
[----:B------:R-:W-:-:S02]  /*4ab90*/  PRMT R0, RZ, 0x7610, R0 ;  /* 0x00007610ff007816 */ /* 0x000fc40000000000 */
[----:B---3--:R-:W-:-:S04]  /*4aba0*/  @!P0 LOP3.LUT R7, R7, R6, RZ, 0x3c, !PT ;  /* 0x0000000607078212 */ /* 0x008fc800078e3cff */
[----:B------:R-:W-:-:S04]  /*4abb0*/  @!P0 LOP3.LUT R6, R7, R6, RZ, 0x3c, !PT ;  /* 0x0000000607068212 */ /* 0x000fc800078e3cff */
[----:B------:R-:W-:-:S05]  /*4abc0*/  @!P0 LOP3.LUT R7, R7, R6, RZ, 0x3c, !PT ;  /* 0x0000000607078212 */ /* 0x000fca00078e3cff */
[----:B------:R-:W3:Y:S04]  /*4abd0*/  @!P0 LDG.E.U16 R0, [R6.64] ;  /* 0x0000000406008981 */ /* 0x000ee8000c1e1500 */
[----:B---3--:R0:W-:Y:S04]  /*4abe0*/  STL [R1+0x190], R0 ;  /* 0x0001900001007387 */ /* 0x0081e80000100800 */
[----:B0-----:R-:W3:Y:S01]  /*4abf0*/  LDL.LU R0, [R1+0x3ab0] ;  /* 0x003ab00001007983 */ /* 0x001ee20000300800 */
        /* <DEDUP_REMOVED lines=9> */
[----:B------:R-:W-:Y:S02]  /*4ac90*/  PRMT R15, RZ, 0x7610, R15 ;  /* 0x00007610ff0f7816 */ /* 0x000fe4000000000f */
[----:B--2---:R-:W-:-:S04]  /*4aca0*/  @!P1 LOP3.LUT R7, R7, R6, RZ, 0x3c, !PT ;  /* 0x0000000607079212 */ /* 0x004fc800078e3cff */
[----:B------:R-:W-:-:S04]  /*4acb0*/  @!P1 LOP3.LUT R6, R7, R6, RZ, 0x3c, !PT ;  /* 0x0000000607069212 */ /* 0x000fc800078e3cff */
[----:B------:R-:W-:-:S05]  /*4acc0*/  @!P1 LOP3.LUT R7, R7, R6, RZ, 0x3c, !PT ;  /* 0x0000000607079212 */ /* 0x000fca00078e3cff */
[----:B------:R-:W2:Y:S04]  /*4acd0*/  @!P1 LDG.E.U16 R15, [R6.64] ;  /* 0x00000004060f9981 */ /* 0x000ea8000c1e1500 */
[----:B------:R-:W-:Y:S04]  /*4ace0*/  STL [R1+0x38f4], R3 ;  /* 0x0038f40301007387 */ /* 0x000fe80000100800 */
[----:B--2---:R0:W-:Y:S04]  /*4acf0*/  STL [R1+0x18c], R15 ;  /* 0x00018c0f01007387 */ /* 0x0041e80000100800 */
[----:B0-----:R-:W2:Y:S01]  /*4ad00*/  LDL.LU R15, [R1+0x3aac] ;  /* 0x003aac00010f7983 */ /* 0x001ea20000300800 */
[----:B------:R-:W2:Y:S02]  /*4ad10*/  LDL R6, [R1+0x34e4] ;  /* 0x0034e40001067983 */ /* 0x000ea40000100800 */
[----:B------:R-:W2:Y:S01]  /*4ad20*/  LDL R7, [R1+0x34f0] ;  /* 0x0034f00001077983 */ /* 0x000ea20000100800 */
[----:B---3--:R-:W-:-:S02]  /*4ad30*/  PRMT R0, RZ, 0x7610, R0 ;  /* 0x00007610ff007816 */ /* 0x008fc40000000000 */
[----:B--2---:R-:W-:-:S04]  /*4ad40*/  @!P0 LOP3.LUT R7, R7, R6, RZ, 0x3c, !PT ;  /* 0x0000000607078212 */ /* 0x004fc800078e3cff */
[----:B------:R-:W-:-:S04]  /*4ad50*/  @!P0 LOP3.LUT R6, R7, R6, RZ, 0x3c, !PT ;  /* 0x0000000607068212 */ /* 0x000fc800078e3cff */
[----:B------:R-:W-:-:S05]  /*4ad60*/  @!P0 LOP3.LUT R7, R7, R6, RZ, 0x3c, !PT ;  /* 0x0000000607078212 */ /* 0x000fca00078e3cff */
[----:B------:R-:W2:Y:S04]  /*4ad70*/  @!P0 LDG.E.U16 R0, [R6.64] ;  /* 0x0000000406008981 */ /* 0x000ea8000c1e1500 */
        /* <DEDUP_REMOVED lines=11> */
[----:B------:R-:W3:Y:S02]  /*4ae30*/  LDL R6, [R1+0x3564] ;  /* 0x0035640001067983 */ /* 0x000ee40000100800 */
[----:B------:R-:W3:Y:S01]  /*4ae40*/  LDL R7, [R1+0x3570] ;  /* 0x0035700001077983 */ /* 0x000ee20000100800 */
[----:B--2---:R-:W-:-:S02]  /*4ae50*/  PRMT R0, RZ, 0x7610, R0 ;  /* 0x00007610ff007816 */ /* 0x004fc40000000000 */
[----:B---3--:R-:W-:-:S04]  /*4ae60*/  @!P0 LOP3.LUT R7, R7, R6, RZ, 0x3c, !PT ;  /* 0x0000000607078212 */ /* 0x008fc800078e3cff */
        /* <DEDUP_REMOVED lines=371> */
[----:B------:R0:W3:Y:S04]  /*4c5a0*/  @!P1 LDG.E.U16 R13, [R6.64] ;  /* 0x00000004060d9981 */ /* 0x0000e8000c1e1500 */
[----:B0-----:R-:W2:Y:S04]  /*4c5b0*/  LDL R6, [R1+0x340c] ;  /* 0x00340c0001067983 */ /* 0x001ea80000100800 */
[----:B------:R-:W2:Y:S01]  /*4c5c0*/  LDL R7, [R1+0x3428] ;  /* 0x0034280001077983 */ /* 0x000ea20000100800 */
[----:B------:R-:W-:Y:S02]  /*4c5d0*/  PRMT R15, RZ, 0x7610, R15 ;  /* 0x00007610ff0f7816 */ /* 0x000fe4000000000f */
[----:B--2---:R-:W-:-:S04]  /*4c5e0*/  @!P0 LOP3.LUT R7, R7, R6, RZ, 0x3c, !PT ;  /* 0x0000000607078212 */ /* 0x004fc800078e3cff */
[----:B------:R-:W-:-:S04]  /*4c5f0*/  @!P0 LOP3.LUT R6, R7, R6, RZ, 0x3c, !PT ;  /* 0x0000000607068212 */ /* 0x000fc800078e3cff */
[----:B------:R-:W-:-:S05]  /*4c600*/  @!P0 LOP3.LUT R7, R7, R6, RZ, 0x3c, !PT ;  /* 0x0000000607078212 */ /* 0x000fca00078e3cff */
[----:B------:R-:W2:Y:S04]  /*4c610*/  @!P0 LDG.E.U16 R15, [R6.64] ;  /* 0x00000004060f8981 */ /* 0x000ea8000c1e1500 */
[----:B---3--:R-:W-:Y:S04]  /*4c620*/  STL [R1+0x394c], R13 ;  /* 0x00394c0d01007387 */ /* 0x008fe80000100800 */
        /* <DEDUP_REMOVED lines=131> */
[----:B------:R-:W-:Y:S01]  /*4ce60*/  @!P1 LOP3.LUT R7, R7, R6, RZ, 0x3c, !PT ;  /* 0x0000000607079212 */ /* 0x000fe200078e3cff */
[----:B------:R-:W-:Y:S04]  /*4ce70*/  STL [R1+0x3940], R12 ;  /* 0x0039400c01007387 */ /* 0x000fe80000100800 */
[----:B------:R0:W2:Y:S04]  /*4ce80*/  @!P1 LDG.E.U16 R11, [R6.64] ;  /* 0x00000004060b9981 */ /* 0x0000a8000c1e1500 */
[----:B0-----:R-:W2:Y:S04]  /*4ce90*/  LDL R6, [R1+0x341c] ;  /* 0x00341c0001067983 */ /* 0x001ea80000100800 */
[----:B------:R-:W2:Y:S01]  /*4cea0*/  LDL R7, [R1+0x3438] ;  /* 0x0034380001077983 */ /* 0x000ea20000100800 */
[----:B------:R-:W-:-:S02]  /*4ceb0*/  PRMT R15, RZ, 0x7610, R15 ;  /* 0x00007610ff0f7816 */ /* 0x000fc4000000000f */
        /* <DEDUP_REMOVED lines=136> */
[----:B------:R-:W-:Y:S01]  /*4d740*/  @!P1 LOP3.LUT R7, R7, R6, RZ, 0x3c, !PT ;  /* 0x0000000607079212 */ /* 0x000fe200078e3cff */
[----:B---3--:R-:W-:Y:S04]  /*4d750*/  STL [R1+0x3948], R10 ;  /* 0x0039480a01007387 */ /* 0x008fe80000100800 */
[----:B------:R0:W2:Y:S04]  /*4d760*/  @!P1 LDG.E.U16 R9, [R6.64] ;  /* 0x0000000406099981 */ /* 0x0000a8000c1e1500 */
[----:B0-----:R-:W3:Y:S04]  /*4d770*/  LDL R6, [R1+0x342c] ;  /* 0x00342c0001067983 */ /* 0x001ee80000100800 */
[----:B------:R-:W3:Y:S01]  /*4d780*/  LDL R7, [R1+0x3448] ;  /* 0x0034480001077983 */ /* 0x000ee20000100800 */
[----:B------:R-:W-:-:S02]  /*4d790*/  PRMT R0, RZ, 0x7610, R0 ;  /* 0x00007610ff007816 */ /* 0x000fc40000000000 */
[----:B---3--:R-:W-:-:S04]  /*4d7a0*/  @!P0 LOP3.LUT R7, R7, R6, RZ, 0x3c, !PT ;  /* 0x0000000607078212 */ /* 0x008fc800078e3cff */
[----:B------:R-:W-:-:S04]  /*4d7b0*/  @!P0 LOP3.LUT R6, R7, R6, RZ, 0x3c, !PT ;  /* 0x0000000607068212 */ /* 0x000fc800078e3cff */
[----:B------:R-:W-:-:S05]  /*4d7c0*/  @!P0 LOP3.LUT R7, R7, R6, RZ, 0x3c, !PT ;  /* 0x0000000607078212 */ /* 0x000fca00078e3cff */
[----:B------:R-:W3:Y:S04]  /*4d7d0*/  @!P0 LDG.E.U16 R0, [R6.64] ;  /* 0x0000000406008981 */ /* 0x000ee8000c1e1500 */
[----:B--2---:R-:W-:Y:S04]  /*4d7e0*/  STL [R1+0x3950], R9 ;  /* 0x0039500901007387 */ /* 0x004fe80000100800 */
[----:B---3--:R0:W-:Y:S04]  /*4d7f0*/  STL [R1+0x70], R0 ;  /* 0x0000700001007387 */ /* 0x0081e80000100800 */
        /* <DEDUP_REMOVED lines=33> */
[----:B---3--:R0:W-:Y:S04]  /*4da10*/  STL [R1+0x64], R15 ;  /* 0x0000640f01007387 */ /* 0x0081e80000100800 */
[----:B0-----:R-:W3:Y:S04]  /*4da20*/  LDL R15, [R1+0x3648] ;  /* 0x00364800010f7983 */ /* 0x001ee80000100800 */
        /* <DEDUP_REMOVED lines=8> */
[----:B------:R-:W2:Y:S04]  /*4dab0*/  @!P1 LDG.E.U16 R0, [R6.64] ;  /* 0x0000000406009981 */ /* 0x000ea8000c1e1500 */
        /* <DEDUP_REMOVED lines=27> */
[----:B0-----:R-:W4:Y:S01]  /*4dc70*/  LDL R7, [R1+0x363c] ;  /* 0x00363c0001077983 */ /* 0x001f220000100800 */
[----:B------:R-:W-:Y:S01]  /*4dc80*/  PRMT R14, RZ, 0x7610, R14 ;  /* 0x00007610ff0e7816 */ /* 0x000fe2000000000e */
[----:B---3--:R-:W-:Y:S02]  /*4dc90*/  @!P1 IMAD.MOV.U32 R6, RZ, RZ, R15 ;  /* 0x000000ffff069224 */ /* 0x008fe400078e000f */
[----:B--2---:R0:W-:Y:S01]  /*4dca0*/  STL [R1+0x50], R11 ;  /* 0x0000500b01007387 */ /* 0x0041e20000100800 */
[----:B------:R-:W-:Y:S01]  /*4dcb0*/  PRMT R2, RZ, 0x7610, R2 ;  /* 0x00007610ff027816 */ /* 0x000fe20000000002 */
[----:B------:R-:W2:Y:S02]  /*4dcc0*/  LDL R15, [R1+0x37b4] ;  /* 0x0037b400010f7983 */ /* 0x000ea40000100800 */
[----:B----4-:R1:W3:Y:S04]  /*4dcd0*/  @!P1 LDG.E.U16 R14, [R6.64] ;  /* 0x00000004060e9981 */ /* 0x0102e8000c1e1500 */
[----:B0-----:R-:W4:Y:S04]  /*4dce0*/  LDL R11, [R1+0x3748] ;  /* 0x00374800010b7983 */ /* 0x001f280000100800 */
[----:B-1----:R-:W2:Y:S04]  /*4dcf0*/  LDL R6, [R1+0x36b4] ;  /* 0x0036b40001067983 */ /* 0x002ea80000100800 */
[----:B------:R-:W2:Y:S02]  /*4dd00*/  LDL R7, [R1+0x36c0] ;  /* 0x0036c00001077983 */ /* 0x000ea40000100800 */
        /* <DEDUP_REMOVED lines=24> */
[----:B0-----:R-:W2:Y:S01]  /*4de90*/  LDL R7, [R1+0x373c] ;  /* 0x00373c0001077983 */ /* 0x001ea20000100800 */
[----:B------:R-:W-:Y:S01]  /*4dea0*/  PRMT R10, RZ, 0x7610, R10 ;  /* 0x00007610ff0a7816 */ /* 0x000fe2000000000a */
[----:B----4-:R-:W-:Y:S01]  /*4deb0*/  @!P1 IMAD.MOV.U32 R6, RZ, RZ, R11 ;  /* 0x000000ffff069224 */ /* 0x010fe200078e000b */
[----:B------:R-:W-:-:S06]  /*4dec0*/  PRMT R8, RZ, 0x7610, R8 ;  /* 0x00007610ff087816 */ /* 0x000fcc0000000008 */
[----:B---3--:R0:W3:Y:S04]  /*4ded0*/  @!P0 LDG.E.U16 R8, [R14.64] ;  /* 0x000000040e088981 */ /* 0x0080e8000c1e1500 */
[----:B--2---:R-:W2:Y:S04]  /*4dee0*/  @!P1 LDG.E.U16 R10, [R6.64] ;  /* 0x00000004060a9981 */ /* 0x004ea8000c1e1500 */
[----:B------:R1:W-:Y:S01]  /*4def0*/  STL [R1+0x40], R13 ;  /* 0x0000400d01007387 */ /* 0x0003e20000100800 */
[----:B------:R-:W4:Y:S03]  /*4df00*/  LDL R11, [R1+0x34c4] ;  /* 0x0034c400010b7983 */ /* 0x000f260000100800 */
[----:B-1----:R-:W3:Y:S04]  /*4df10*/  LDL R13, [R1+0x3454] ;  /* 0x00345400010d7983 */ /* 0x002ee80000100800 */
[----:B--2---:R1:W-:Y:S01]  /*4df20*/  STL [R1+0x3c], R10 ;  /* 0x00003c0a01007387 */ /* 0x0043e20000100800 */
[----:B0-----:R-:W2:Y:S02]  /*4df30*/  LDL R14, [R1+0x37bc] ;  /* 0x0037bc00010e7983 */ /* 0x001ea40000100800 */
[----:B------:R-:W2:Y:S01]  /*4df40*/  LDL R15, [R1+0x37c8] ;  /* 0x0037c800010f7983 */ /* 0x000ea20000100800 */
[----:B------:R-:W-:Y:S01]  /*4df50*/  PRMT R7, RZ, 0x7610, R7 ;  /* 0x00007610ff077816 */ /* 0x000fe20000000007 */
[----:B-1----:R-:W4:Y:S01]  /*4df60*/  LDL R10, [R1+0x34d0] ;  /* 0x0034d000010a7983 */ /* 0x002f220000100800 */
[----:B---3--:R0:W-:Y:S01]  /*4df70*/  STL [R1+0x390c], R8 ;  /* 0x00390c0801007387 */ /* 0x0081e20000100800 */
[----:B------:R-:W-:-:S02]  /*4df80*/  PRMT R2, RZ, 0x7610, R2 ;  /* 0x00007610ff027816 */ /* 0x000fc40000000002 */
[----:B0-----:R-:W3:Y:S01]  /*4df90*/  LDL R8, [R1+0x3450] ;  /* 0x0034500001087983 */ /* 0x001ee20000100800 */
[----:B--2---:R-:W-:-:S04]  /*4dfa0*/  @!P1 LOP3.LUT R15, R15, R14, RZ, 0x3c, !PT ;  /* 0x0000000e0f0f9212 */ /* 0x004fc800078e3cff */
[----:B------:R-:W-:-:S04]  /*4dfb0*/  @!P1 LOP3.LUT R14, R15, R14, RZ, 0x3c, !PT ;  /* 0x0000000e0f0e9212 */ /* 0x000fc800078e3cff */
[----:B------:R-:W-:-:S05]  /*4dfc0*/  @!P1 LOP3.LUT R15, R15, R14, RZ, 0x3c, !PT ;  /* 0x0000000e0f0f9212 */ /* 0x000fca00078e3cff */
[----:B------:R0:W2:Y:S04]  /*4dfd0*/  @!P1 LDG.E.U16 R7, [R14.64] ;  /* 0x000000040e079981 */ /* 0x0000a8000c1e1500 */
[----:B0-----:R-:W2:Y:S04]  /*4dfe0*/  LDL R14, [R1+0x343c] ;  /* 0x00343c00010e7983 */ /* 0x001ea80000100800 */
[----:B------:R-:W2:Y:S02]  /*4dff0*/  LDL R15, [R1+0x3458] ;  /* 0x00345800010f7983 */ /* 0x000ea40000100800 */
[----:B--2---:R-:W-:-:S04]  /*4e000*/  @!P0 LOP3.LUT R15, R15, R14, RZ, 0x3c, !PT ;  /* 0x0000000e0f0f8212 */ /* 0x004fc800078e3cff */
[----:B------:R-:W-:-:S04]  /*4e010*/  @!P0 LOP3.LUT R14, R15, R14, RZ, 0x3c, !PT ;  /* 0x0000000e0f0e8212 */ /* 0x000fc800078e3cff */
[----:B------:R-:W-:-:S05]  /*4e020*/  @!P0 LOP3.LUT R15, R15, R14, RZ, 0x3c, !PT ;  /* 0x0000000e0f0f8212 */ /* 0x000fca00078e3cff */
[----:B------:R-:W2:Y:S04]  /*4e030*/  @!P0 LDG.E.U16 R2, [R14.64] ;  /* 0x000000040e028981 */ /* 0x000ea8000c1e1500 */
[----:B------:R-:W-:Y:S01]  /*4e040*/  STL [R1+0x3910], R7 ;  /* 0x0039100701007387 */ /* 0x000fe20000100800 */
[----:B------:R-:W-:-:S03]  /*4e050*/  PRMT R0, RZ, 0x7610, R0 ;  /* 0x00007610ff007816 */ /* 0x000fc60000000000 */
[----:B--2---:R0:W-:Y:S04]  /*4e060*/  STL [R1+0x34], R2 ;  /* 0x0000340201007387 */ /* 0x0041e80000100800 */
[----:B0-----:R-:W2:Y:S01]  /*4e070*/  LDL.LU R2, [R1+0x3968] ;  /* 0x0039680001027983 */ /* 0x001ea20000300800 */
[----:B------:R-:W-:Y:S02]  /*4e080*/  @!P1 IMAD.MOV.U32 R14, RZ, RZ, R13 ;  /* 0x000000ffff0e9224 */ /* 0x000fe400078e000d */
[----:B---3--:R-:W-:Y:S02]  /*4e090*/  @!P1 IMAD.MOV.U32 R15, RZ, RZ, R8 ;  /* 0x000000ffff0f9224 */ /* 0x008fe400078e0008 */
[----:B------:R-:W3:Y:S01]  /*4e0a0*/  LDL R13, [R1+0x35c4] ;  /* 0x0035c400010d7983 */ /* 0x000ee20000100800 */
[----:B------:R-:W3:Y:S04]  /*4e0b0*/  LDL R8, [R1+0x35d0] ;  /* 0x0035d00001087983 */ /* 0x000ee80000100800 */
[----:B------:R4:W3:Y:S02]  /*4e0c0*/  @!P1 LDG.E.U16 R0, [R14.64] ;  /* 0x000000040e009981 */ /* 0x0008e4000c1e1500 */
[----:B----4-:R-:W-:-:S02]  /*4e0d0*/  @!P0 IMAD.MOV.U32 R14, RZ, RZ, R10 ;  /* 0x000000ffff0e8224 */ /* 0x010fc400078e000a */
[----:B------:R-:W-:Y:S01]  /*4e0e0*/  @!P0 IMAD.MOV.U32 R15, RZ, RZ, R11 ;  /* 0x000000ffff0f8224 */ /* 0x000fe200078e000b */
[----:B--2---:R-:W-:-:S06]  /*4e0f0*/  PRMT R2, RZ, 0x7610, R2 ;  /* 0x00007610ff027816 */ /* 0x004fcc0000000002 */
[----:B------:R-:W2:Y:S04]  /*4e100*/  @!P0 LDG.E.U16 R2, [R14.64] ;  /* 0x000000040e028981 */ /* 0x000ea8000c1e1500 */
[----:B---3--:R0:W-:Y:S04]  /*4e110*/  STL [R1+0x30], R0 ;  /* 0x0000300001007387 */ /* 0x0081e80000100800 */
[----:B0-----:R-:W3:Y:S01]  /*4e120*/  LDL.LU R0, [R1+0x3964] ;  /* 0x0039640001007983 */ /* 0x001ee20000300800 */
[----:B------:R-:W4:Y:S02]  /*4e130*/  LDL R11, [R1+0x35cc] ;  /* 0x0035cc00010b7983 */ /* 0x000f240000100800 */
[----:B------:R-:W3:Y:S01]  /*4e140*/  LDL R10, [R1+0x35d8] ;  /* 0x0035d800010a7983 */ /* 0x000ee20000100800 */
        /* <DEDUP_REMOVED lines=23> */
[----:B------:R-:W-:Y:S02]  /*4e2c0*/  PRMT R4, RZ, 0x7610, R4 ;  /* 0x00007610ff047816 */ /* 0x000fe40000000004 */
[----:B---3--:R-:W-:-:S04]  /*4e2d0*/  @!P1 LOP3.LUT R15, R15, R14, RZ, 0x3c, !PT ;  /* 0x0000000e0f0f9212 */ /* 0x008fc800078e3cff */
[----:B------:R-:W-:-:S04]  /*4e2e0*/  @!P1 LOP3.LUT R14, R15, R14, RZ, 0x3c, !PT ;  /* 0x0000000e0f0e9212 */ /* 0x000fc800078e3cff */
[----:B------:R-:W-:-:S05]  /*4e2f0*/  @!P1 LOP3.LUT R15, R15, R14, RZ, 0x3c, !PT ;  /* 0x0000000e0f0f9212 */ /* 0x000fca00078e3cff */
[----:B------:R0:W2:Y:S02]  /*4e300*/  @!P1 LDG.E.U16 R0, [R14.64] ;  /* 0x000000040e009981 */ /* 0x0000a4000c1e1500 */
[----:B0-----:R-:W-:Y:S02]  /*4e310*/  @!P0 IMAD.MOV.U32 R14, RZ, RZ, R8 ;  /* 0x000000ffff0e8224 */ /* 0x001fe400078e0008 */
[----:B------:R-:W-:-:S05]  /*4e320*/  @!P0 IMAD.MOV.U32 R15, RZ, RZ, R13 ;  /* 0x000000ffff0f8224 */ /* 0x000fca00078e000d */
[----:B------:R0:W3:Y:S01]  /*4e330*/  @!P0 LDG.E.U16 R4, [R14.64] ;  /* 0x000000040e048981 */ /* 0x0000e2000c1e1500 */
[----:B------:R-:W-:Y:S01]  /*4e340*/  PRMT R3, RZ, 0x7610, R3 ;  /* 0x00007610ff037816 */ /* 0x000fe20000000003 */
[----:B0-----:R-:W-:Y:S02]  /*4e350*/  @!P1 IMAD.MOV.U32 R14, RZ, RZ, R10 ;  /* 0x000000ffff0e9224 */ /* 0x001fe400078e000a */
[----:B----4-:R-:W-:-:S05]  /*4e360*/  @!P1 IMAD.MOV.U32 R15, RZ, RZ, R11 ;  /* 0x000000ffff0f9224 */ /* 0x010fca00078e000b */
[----:B------:R0:W4:Y:S04]  /*4e370*/  @!P1 LDG.E.U16 R3, [R14.64] ;  /* 0x000000040e039981 */ /* 0x000128000c1e1500 */
[----:B--2---:R1:W-:Y:S04]  /*4e380*/  STL [R1+0x20], R0 ;  /* 0x0000200001007387 */ /* 0x0043e80000100800 */
[----:B-1----:R-:W2:Y:S01]  /*4e390*/  LDL.LU R0, [R1+0x3954] ;  /* 0x0039540001007983 */ /* 0x002ea20000300800 */
[----:B------:R-:W2:Y:S03]  /*4e3a0*/  LDL R8, [R1+0x36d0] ;  /* 0x0036d00001087983 */ /* 0x000ea60000100800 */
[----:B---3--:R-:W-:Y:S01]  /*4e3b0*/  STL [R1+0x38fc], R4 ;  /* 0x0038fc0401007387 */ /* 0x008fe20000100800 */
[----:B0-----:R-:W3:Y:S02]  /*4e3c0*/  LDL R14, [R1+0x3644] ;  /* 0x00364400010e7983 */ /* 0x001ee40000100800 */
[----:B------:R-:W3:Y:S01]  /*4e3d0*/  LDL R15, [R1+0x3650] ;  /* 0x00365000010f7983 */ /* 0x000ee20000100800 */
[----:B------:R-:W-:Y:S01]  /*4e3e0*/  PRMT R2, RZ, 0x7610, R2 ;  /* 0x00007610ff027816 */ /* 0x000fe20000000002 */
[----:B------:R-:W2:Y:S04]  /*4e3f0*/  LDL R13, [R1+0x36d8] ;  /* 0x0036d800010d7983 */ /* 0x000ea80000100800 */
[----:B------:R-:W2:Y:S04]  /*4e400*/  LDL R11, [R1+0x3744] ;  /* 0x00374400010b7983 */ /* 0x000ea80000100800 */
[----:B------:R-:W2:Y:S01]  /*4e410*/  LDL R10, [R1+0x3750] ;  /* 0x00375000010a7983 */ /* 0x000ea20000100800 */
[----:B---3--:R-:W-:-:S04]  /*4e420*/  @!P0 LOP3.LUT R15, R15, R14, RZ, 0x3c, !PT ;  /* 0x0000000e0f0f8212 */ /* 0x008fc800078e3cff */
[----:B------:R-:W-:-:S04]  /*4e430*/  @!P0 LOP3.LUT R14, R15, R14, RZ, 0x3c, !PT ;  /* 0x0000000e0f0e8212 */ /* 0x000fc800078e3cff */
[----:B------:R-:W-:-:S05]  /*4e440*/  @!P0 LOP3.LUT R15, R15, R14, RZ, 0x3c, !PT ;  /* 0x0000000e0f0f8212 */ /* 0x000fca00078e3cff */
[----:B------:R-:W3:Y:S04]  /*4e450*/  @!P0 LDG.E.U16 R2, [R14.64] ;  /* 0x000000040e028981 */ /* 0x000ee8000c1e1500 */
[----:B----4-:R0:W-:Y:S04]  /*4e460*/  STL [R1+0x3900], R3 ;  /* 0x0039000301007387 */ /* 0x0101e80000100800 */
[----:B0-----:R-:W4:Y:S04]  /*4e470*/  LDL R3, [R1+0x3658] ;  /* 0x0036580001037983 */ /* 0x001f280000100800 */
[----:B---3--:R-:W-:Y:S01]  /*4e480*/  STL [R1+0x14], R2 ;  /* 0x0000140201007387 */ /* 0x008fe20000100800 */
[----:B------:R-:W3:Y:S01]  /*4e490*/  LDL R15, [R1+0x364c] ;  /* 0x00364c00010f7983 */ /* 0x000ee20000100800 */
[----:B------:R-:W-:Y:S01]  /*4e4a0*/  PRMT R9, RZ, 0x7610, R9 ;  /* 0x00007610ff097816 */ /* 0x000fe20000000009 */
[----:B----4-:R-:W-:-:S05]  /*4e4b0*/  @!P1 IMAD.MOV.U32 R14, RZ, RZ, R3 ;  /* 0x000000ffff0e9224 */ /* 0x010fca00078e0003 */
[----:B---3--:R0:W3:Y:S04]  /*4e4c0*/  @!P1 LDG.E.U16 R9, [R14.64] ;  /* 0x000000040e099981 */ /* 0x0080e8000c1e1500 */
[----:B0-----:R-:W4:Y:S01]  /*4e4d0*/  LDL R15, [R1+0x36c4] ;  /* 0x0036c400010f7983 */ /* 0x001f220000100800 */
[----:B------:R-:W-:Y:S01]  /*4e4e0*/  PRMT R7, RZ, 0x7610, R7 ;  /* 0x00007610ff077816 */ /* 0x000fe20000000007 */
[----:B--2---:R-:W-:Y:S02]  /*4e4f0*/  @!P0 IMAD.MOV.U32 R14, RZ, RZ, R8 ;  /* 0x000000ffff0e8224 */ /* 0x004fe400078e0008 */
[----:B---3--:R0:W-:Y:S01]  /*4e500*/  STL [R1+0x10], R9 ;  /* 0x0000100901007387 */ /* 0x0081e20000100800 */
[----:B------:R-:W-:Y:S01]  /*4e510*/  PRMT R12, RZ, 0x7610, R12 ;  /* 0x00007610ff0c7816 */ /* 0x000fe2000000000c */
[----:B------:R-:W2:Y:S01]  /*4e520*/  LDL R3, [R1+0x3758] ;  /* 0x0037580001037983 */ /* 0x000ea20000100800 */
[----:B------:R-:W-:Y:S01]  /*4e530*/  PRMT R4, RZ, 0x7610, R4 ;  /* 0x00007610ff047816 */ /* 0x000fe20000000004 */
[----:B------:R-:W3:Y:S04]  /*4e540*/  LDL R8, [R1+0x37c4] ;  /* 0x0037c40001087983 */ /* 0x000ee80000100800 */
[----:B----4-:R1:W4:Y:S04]  /*4e550*/  @!P0 LDG.E.U16 R7, [R14.64] ;  /* 0x000000040e078981 */ /* 0x010328000c1e1500 */
[----:B0-----:R-:W2:Y:S04]  /*4e560*/  LDL R9, [R1+0x374c] ;  /* 0x00374c0001097983 */ /* 0x001ea80000100800 */
[----:B-1----:R-:W2:Y:S01]  /*4e570*/  LDL R15, [R1+0x36cc] ;  /* 0x0036cc00010f7983 */ /* 0x002ea20000100800 */
[----:B------:R-:W-:-:S05]  /*4e580*/  @!P1 IMAD.MOV.U32 R14, RZ, RZ, R13 ;  /* 0x000000ffff0e9224 */ /* 0x000fca00078e000d */
[----:B--2---:R0:W2:Y:S02]  /*4e590*/  @!P1 LDG.E.U16 R12, [R14.64] ;  /* 0x000000040e0c9981 */ /* 0x0040a4000c1e1500 */
[----:B0-----:R-:W-:Y:S02]  /*4e5a0*/  @!P0 IMAD.MOV.U32 R14, RZ, RZ, R10 ;  /* 0x000000ffff0e8224 */ /* 0x001fe400078e000a */
[----:B------:R-:W-:-:S05]  /*4e5b0*/  @!P0 IMAD.MOV.U32 R15, RZ, RZ, R11 ;  /* 0x000000ffff0f8224 */ /* 0x000fca00078e000b */
[----:B------:R0:W3:Y:S04]  /*4e5c0*/  @!P0 LDG.E.U16 R4, [R14.64] ;  /* 0x000000040e048981 */ /* 0x0000e8000c1e1500 */
[----:B----4-:R1:W-:Y:S04]  /*4e5d0*/  STL [R1+0xc], R7 ;  /* 0x00000c0701007387 */ /* 0x0103e80000100800 */
[----:B-1----:R-:W4:Y:S01]  /*4e5e0*/  LDL R7, [R1+0x37d0] ;  /* 0x0037d00001077983 */ /* 0x002f220000100800 */
[----:B------:R-:W-:Y:S01]  /*4e5f0*/  PRMT R0, RZ, 0x7610, R0 ;  /* 0x00007610ff007816 */ /* 0x000fe20000000000 */
[----:B0-----:R-:W-:-:S02]  /*4e600*/  @!P1 IMAD.MOV.U32 R14, RZ, RZ, R3 ;  /* 0x000000ffff0e9224 */ /* 0x001fc400078e0003 */
[----:B------:R-:W-:-:S05]  /*4e610*/  @!P1 IMAD.MOV.U32 R15, RZ, RZ, R9 ;  /* 0x000000ffff0f9224 */ /* 0x000fca00078e0009 */
[----:B------:R4:W4:Y:S04]  /*4e620*/  @!P1 LDG.E.U16 R0, [R14.64] ;  /* 0x000000040e009981 */ /* 0x000928000c1e1500 */
[----:B--2---:R0:W-:Y:S01]  /*4e630*/  STL [R1+0x8], R12 ;  /* 0x0000080c01007387 */ /* 0x0041e20000100800 */
[----:B------:R-:W2:Y:S02]  /*4e640*/  LDL R11, [R1+0x37d8] ;  /* 0x0037d800010b7983 */ /* 0x000ea40000100800 */
[----:B------:R-:W2:Y:S01]  /*4e650*/  LDL R10, [R1+0x344c] ;  /* 0x00344c00010a7983 */ /* 0x000ea20000100800 */
[----:B0-----:R-:W2:Y:S04]  /*4e660*/  LDL R12, [R1+0x37cc] ;  /* 0x0037cc00010c7983 */ /* 0x001ea80000100800 */
[----:B---3--:R0:W-:Y:S01]  /*4e670*/  STL [R1+0x4], R4 ;  /* 0x0000040401007387 */ /* 0x0081e20000100800 */
[----:B------:R-:W3:Y:S02]  /*4e680*/  LDL R9, [R1+0x3460] ;  /* 0x0034600001097983 */ /* 0x000ee40000100800 */
[----:B------:R-:W3:Y:S01]  /*4e690*/  LDL R3, [R1+0x3464] ;  /* 0x0034640001037983 */ /* 0x000ee20000100800 */
[----:B0-----:R-:W3:Y:S01]  /*4e6a0*/  LDL R4, [R1+0x3468] ;  /* 0x0034680001047983 */ /* 0x001ee20000100800 */
[----:B------:R-:W-:Y:S01]  /*4e6b0*/  PRMT R6, RZ, 0x7610, R6 ;  /* 0x00007610ff067816 */ /* 0x000fe20000000006 */
[----:B----4-:R-:W-:-:S02]  /*4e6c0*/  @!P0 IMAD.MOV.U32 R14, RZ, RZ, R7 ;  /* 0x000000ffff0e8224 */ /* 0x010fc400078e0007 */
[----:B------:R-:W-:Y:S01]  /*4e6d0*/  @!P0 IMAD.MOV.U32 R15, RZ, RZ, R8 ;  /* 0x000000ffff0f8224 */ /* 0x000fe200078e0008 */
[----:B------:R-:W-:-:S04]  /*4e6e0*/  PRMT R5, RZ, 0x7610, R5 ;  /* 0x00007610ff057816 */ /* 0x000fc80000000005 */
[----:B------:R2:W4:Y:S02]  /*4e6f0*/  @!P0 LDG.E.U16 R6, [R14.64] ;  /* 0x000000040e068981 */ /* 0x000524000c1e1500 */
[----:B--2---:R-:W-:Y:S02]  /*4e700*/  @!P1 IMAD.MOV.U32 R14, RZ, RZ, R11 ;  /* 0x000000ffff0e9224 */ /* 0x004fe400078e000b */
[----:B------:R-:W-:-:S05]  /*4e710*/  @!P1 IMAD.MOV.U32 R15, RZ, RZ, R12 ;  /* 0x000000ffff0f9224 */ /* 0x000fca00078e000c */
[----:B------:R0:W2:Y:S04]  /*4e720*/  @!P1 LDG.E.U16 R5, [R14.64] ;  /* 0x000000040e059981 */ /* 0x0000a8000c1e1500 */
[----:B------:R-:W-:Y:S01]  /*4e730*/  STL [R1+0x3904], R0 ;  /* 0x0039040001007387 */ /* 0x000fe20000100800 */
[----:B------:R-:W2:Y:S02]  /*4e740*/  LDL R8, [R1+0x34d4] ;  /* 0x0034d40001087983 */ /* 0x000ea40000100800 */
[----:B------:R-:W2:Y:S01]  /*4e750*/  LDL R7, [R1+0x34e0] ;  /* 0x0034e00001077983 */ /* 0x000ea20000100800 */
[----:B------:R-:W-:Y:S02]  /*4e760*/  PRMT R29, RZ, 0x7610, R29 ;  /* 0x00007610ff1d7816 */ /* 0x000fe4000000001d */
[----:B------:R-:W-:Y:S01]  /*4e770*/  PRMT R28, RZ, 0x7610, R28 ;  /* 0x00007610ff1c7816 */ /* 0x000fe2000000001c */
[----:B0-----:R-:W-:-:S02]  /*4e780*/  @!P0 IMAD.MOV.U32 R15, RZ, RZ, R10 ;  /* 0x000000ffff0f8224 */ /* 0x001fc400078e000a */
[----:B---3--:R-:W-:-:S05]  /*4e790*/  @!P0 IMAD.MOV.U32 R14, RZ, RZ, R4 ;  /* 0x000000ffff0e8224 */ /* 0x008fca00078e0004 */
[----:B------:R0:W3:Y:S02]  /*4e7a0*/  @!P0 LDG.E.U16 R29, [R14.64] ;  /* 0x000000040e1d8981 */ /* 0x0000e4000c1e1500 */
[----:B0-----:R-:W-:Y:S02]  /*4e7b0*/  @!P1 IMAD.MOV.U32 R14, RZ, RZ, R3 ;  /* 0x000000ffff0e9224 */ /* 0x001fe400078e0003 */
[----:B------:R-:W-:-:S05]  /*4e7c0*/  @!P1 IMAD.MOV.U32 R15, RZ, RZ, R9 ;  /* 0x000000ffff0f9224 */ /* 0x000fca00078e0009 */
[----:B------:R0:W3:Y:S04]  /*4e7d0*/  @!P1 LDG.E.U16 R28, [R14.64] ;  /* 0x000000040e1c9981 */ /* 0x0000e8000c1e1500 */
[----:B----4-:R-:W-:Y:S01]  /*4e7e0*/  STL [R1+0x3908], R6 ;  /* 0x0039080601007387 */ /* 0x010fe20000100800 */
[----:B------:R-:W-:-:S03]  /*4e7f0*/  PRMT R27, RZ, 0x7610, R27 ;  /* 0x00007610ff1b7816 */ /* 0x000fc6000000001b */
[----:B--2---:R1:W-:Y:S01]  /*4e800*/  STL [R1+0x3914], R5 ;  /* 0x0039140501007387 */ /* 0x0043e20000100800 */
[----:B------:R-:W2:Y:S03]  /*4e810*/  LDL R4, [R1+0x34e8] ;  /* 0x0034e80001047983 */ /* 0x000ea60000100800 */
[----:B-1----:R-:W4:Y:S01]  /*4e820*/  LDL R5, [R1+0x34dc] ;  /* 0x0034dc0001057983 */ /* 0x002f220000100800 */
[----:B0-----:R-:W-:Y:S02]  /*4e830*/  @!P0 IMAD.MOV.U32 R14, RZ, RZ, R7 ;  /* 0x000000ffff0e8224 */ /* 0x001fe400078e0007 */
[----:B------:R-:W-:-:S05]  /*4e840*/  @!P0 IMAD.MOV.U32 R15, RZ, RZ, R8 ;  /* 0x000000ffff0f8224 */ /* 0x000fca00078e0008 */
[----:B------:R2:W4:Y:S04]  /*4e850*/  @!P0 LDG.E.U16 R27, [R14.64] ;  /* 0x000000040e1b8981 */ /* 0x000528000c1e1500 */
[----:B---3--:R-:W-:Y:S01]  /*4e860*/  STL [R1+0x3918], R29 ;  /* 0x0039181d01007387 */ /* 0x008fe20000100800 */
[----:B------:R-:W3:Y:S02]  /*4e870*/  LDL R3, [R1+0x3554] ;  /* 0x0035540001037983 */ /* 0x000ee40000100800 */
[----:B------:R-:W3:Y:S01]  /*4e880*/  LDL R0, [R1+0x3560] ;  /* 0x0035600001007983 */ /* 0x000ee20000100800 */
[----:B------:R-:W-:Y:S01]  /*4e890*/  STL [R1+0x391c], R28 ;  /* 0x00391c1c01007387 */ /* 0x000fe20000100800 */
[----:B------:R-:W3:Y:S02]  /*4e8a0*/  LDL R9, [R1+0x355c] ;  /* 0x00355c0001097983 */ /* 0x000ee40000100800 */
[----:B------:R-:W3:Y:S01]  /*4e8b0*/  LDL R8, [R1+0x3568] ;  /* 0x0035680001087983 */ /* 0x000ee20000100800 */
[----:B------:R-:W-:Y:S01]  /*4e8c0*/  PRMT R26, RZ, 0x7610, R26 ;  /* 0x00007610ff1a7816 */ /* 0x000fe2000000001a */
[----:B------:R-:W3:Y:S04]  /*4e8d0*/  LDL R7, [R1+0x35d4] ;  /* 0x0035d40001077983 */ /* 0x000ee80000100800 */
[----:B------:R-:W3:Y:S01]  /*4e8e0*/  LDL R6, [R1+0x35e0] ;  /* 0x0035e00001067983 */ /* 0x000ee20000100800 */
[----:B--2---:R-:W-:-:S02]  /*4e8f0*/  @!P1 IMAD.MOV.U32 R14, RZ, RZ, R4 ;  /* 0x000000ffff0e9224 */ /* 0x004fc400078e0004 */
[----:B----4-:R-:W-:-:S05]  /*4e900*/  @!P1 IMAD.MOV.U32 R15, RZ, RZ, R5 ;  /* 0x000000ffff0f9224 */ /* 0x010fca00078e0005 */
[----:B------:R3:W2:Y:S04]  /*4e910*/  @!P1 LDG.E.U16 R26, [R14.64] ;  /* 0x000000040e1a9981 */ /* 0x0006a8000c1e1500 */
[----:B------:R-:W-:Y:S01]  /*4e920*/  STL [R1+0x3920], R27 ;  /* 0x0039201b01007387 */ /* 0x000fe20000100800 */
[----:B------:R-:W4:Y:S02]  /*4e930*/  LDL R5, [R1+0x35dc] ;  /* 0x0035dc0001057983 */ /* 0x000f240000100800 */
[----:B------:R-:W4:Y:S01]  /*4e940*/  LDL R4, [R1+0x35e8] ;  /* 0x0035e80001047983 */ /* 0x000f220000100800 */
[----:B------:R-:W-:Y:S02]  /*4e950*/  PRMT R22, RZ, 0x7610, R22 ;  /* 0x00007610ff167816 */ /* 0x000fe40000000016 */
[----:B------:R-:W-:Y:S01]  /*4e960*/  PRMT R20, RZ, 0x7610, R20 ;  /* 0x00007610ff147816 */ /* 0x000fe20000000014 */
[----:B---3--:R-:W-:-:S02]  /*4e970*/  @!P0 IMAD.MOV.U32 R14, RZ, RZ, R0 ;  /* 0x000000ffff0e8224 */ /* 0x008fc400078e0000 */
[----:B------:R-:W-:-:S05]  /*4e980*/  @!P0 IMAD.MOV.U32 R15, RZ, RZ, R3 ;  /* 0x000000ffff0f8224 */ /* 0x000fca00078e0003 */
[----:B------:R0:W3:Y:S02]  /*4e990*/  @!P0 LDG.E.U16 R22, [R14.64] ;  /* 0x000000040e168981 */ /* 0x0000e4000c1e1500 */
[----:B0-----:R-:W-:Y:S02]  /*4e9a0*/  @!P1 IMAD.MOV.U32 R14, RZ, RZ, R8 ;  /* 0x000000ffff0e9224 */ /* 0x001fe400078e0008 */
[----:B------:R-:W-:-:S05]  /*4e9b0*/  @!P1 IMAD.MOV.U32 R15, RZ, RZ, R9 ;  /* 0x000000ffff0f9224 */ /* 0x000fca00078e0009 */
[----:B------:R0:W3:Y:S01]  /*4e9c0*/  @!P1 LDG.E.U16 R20, [R14.64] ;  /* 0x000000040e149981 */ /* 0x0000e2000c1e1500 */
[----:B------:R-:W-:Y:S02]  /*4e9d0*/  PRMT R18, RZ, 0x7610, R18 ;  /* 0x00007610ff127816 */ /* 0x000fe40000000012 */
[----:B------:R-:W-:Y:S01]  /*4e9e0*/  PRMT R16, RZ, 0x7610, R16 ;  /* 0x00007610ff107816 */ /* 0x000fe20000000010 */
[----:B--2---:R-:W-:Y:S01]  /*4e9f0*/  STL [R1+0x3924], R26 ;  /* 0x0039241a01007387 */ /* 0x004fe20000100800 */
[----:B------:R-:W2:Y:S02]  /*4ea00*/  LDL R3, [R1+0x3654] ;  /* 0x0036540001037983 */ /* 0x000ea40000100800 */
[----:B------:R-:W2:Y:S02]  /*4ea10*/  LDL R0, [R1+0x3660] ;  /* 0x0036600001007983 */ /* 0x000ea40000100800 */
[----:B0-----:R-:W-:Y:S02]  /*4ea20*/  @!P0 IMAD.MOV.U32 R14, RZ, RZ, R6 ;  /* 0x000000ffff0e8224 */ /* 0x001fe400078e0006 */
[----:B------:R-:W-:-:S05]  /*4ea30*/  @!P0 IMAD.MOV.U32 R15, RZ, RZ, R7 ;  /* 0x000000ffff0f8224 */ /* 0x000fca00078e0007 */
[----:B------:R4:W2:Y:S02]  /*4ea40*/  @!P0 LDG.E.U16 R18, [R14.64] ;  /* 0x000000040e128981 */ /* 0x0008a4000c1e1500 */
[----:B----4-:R-:W-:Y:S02]  /*4ea50*/  @!P1 IMAD.MOV.U32 R14, RZ, RZ, R4 ;  /* 0x000000ffff0e9224 */ /* 0x010fe400078e0004 */
[----:B------:R-:W-:-:S05]  /*4ea60*/  @!P1 IMAD.MOV.U32 R15, RZ, RZ, R5 ;  /* 0x000000ffff0f9224 */ /* 0x000fca00078e0005 */
[----:B------:R2:W4:Y:S04]  /*4ea70*/  @!P1 LDG.E.U16 R16, [R14.64] ;  /* 0x000000040e109981 */ /* 0x000528000c1e1500 */
[----:B---3--:R-:W-:Y:S04]  /*4ea80*/  STL [R1+0x3928], R22 ;  /* 0x0039281601007387 */ /* 0x008fe80000100800 */
[----:B------:R-:W-:Y:S01]  /*4ea90*/  STL [R1+0x392c], R20 ;  /* 0x00392c1401007387 */ /* 0x000fe20000100800 */
[----:B------:R-:W3:Y:S02]  /*4eaa0*/  LDL R11, [R1+0x365c] ;  /* 0x00365c00010b7983 */ /* 0x000ee40000100800 */
[----:B------:R-:W3:Y:S01]  /*4eab0*/  LDL R9, [R1+0x3668] ;  /* 0x0036680001097983 */ /* 0x000ee20000100800 */
[----:B------:R-:W-:Y:S01]  /*4eac0*/  PRMT R17, RZ, 0x7610, R17 ;  /* 0x00007610ff117816 */ /* 0x000fe20000000011 */
[----:B--2---:R-:W-:-:S02]  /*4ead0*/  @!P0 IMAD.MOV.U32 R15, RZ, RZ, R3 ;  /* 0x000000ffff0f8224 */ /* 0x004fc400078e0003 */
[----:B------:R-:W-:-:S05]  /*4eae0*/  @!P0 IMAD.MOV.U32 R14, RZ, RZ, R0 ;  /* 0x000000ffff0e8224 */ /* 0x000fca00078e0000 */
[----:B------:R3:W2:Y:S04]  /*4eaf0*/  @!P0 LDG.E.U16 R17, [R14.64] ;  /* 0x000000040e118981 */ /* 0x0006a8000c1e1500 */
[----:B------:R0:W-:Y:S01]  /*4eb00*/  STL [R1+0x3930], R18 ;  /* 0x0039301201007387 */ /* 0x0001e20000100800 */
[----:B------:R-:W-:-:S03]  /*4eb10*/  PRMT R19, RZ, 0x7610, R19 ;  /* 0x00007610ff137816 */ /* 0x000fc60000000013 */
[----:B----4-:R1:W-:Y:S01]  /*4eb20*/  STL [R1+0x3934], R16 ;  /* 0x0039341001007387 */ /* 0x0103e20000100800 */
[----:B0-----:R-:W4:Y:S02]  /*4eb30*/  LDL R18, [R1+0x36d4] ;  /* 0x0036d40001127983 */ /* 0x001f240000100800 */
[----:B------:R-:W4:Y:S02]  /*4eb40*/  LDL R7, [R1+0x36dc] ;  /* 0x0036dc0001077983 */ /* 0x000f240000100800 */
[----:B------:R-:W4:Y:S01]  /*4eb50*/  LDL R6, [R1+0x36e8] ;  /* 0x0036e80001067983 */ /* 0x000f220000100800 */
[----:B------:R-:W4:Y:S04]  /*4eb60*/  LDL R5, [R1+0x3754] ;  /* 0x0037540001057983 */ /* 0x000f280000100800 */
[----:B------:R-:W4:Y:S04]  /*4eb70*/  LDL R4, [R1+0x3760] ;  /* 0x0037600001047983 */ /* 0x000f280000100800 */
[----:B------:R-:W4:Y:S04]  /*4eb80*/  LDL R3, [R1+0x375c] ;  /* 0x00375c0001037983 */ /* 0x000f280000100800 */
[----:B------:R-:W4:Y:S04]  /*4eb90*/  LDL R0, [R1+0x3768] ;  /* 0x0037680001007983 */ /* 0x000f280000100800 */
[----:B-1----:R-:W4:Y:S01]  /*4eba0*/  LDL R16, [R1+0x36e0] ;  /* 0x0036e00001107983 */ /* 0x002f220000100800 */
[----:B---3--:R-:W-:-:S02]  /*4ebb0*/  @!P1 IMAD.MOV.U32 R14, RZ, RZ, R9 ;  /* 0x000000ffff0e9224 */ /* 0x008fc400078e0009 */
[----:B------:R-:W-:Y:S01]  /*4ebc0*/  @!P1 IMAD.MOV.U32 R15, RZ, RZ, R11 ;  /* 0x000000ffff0f9224 */ /* 0x000fe200078e000b */
[----:B------:R-:W3:Y:S04]  /*4ebd0*/  LDL.LU R8, [R1+0x4c4] ;  /* 0x0004c40001087983 */ /* 0x000ee80000300800 */
[----:B------:R-:W3:Y:S04]  /*4ebe0*/  LDL.LU R10, [R1+0x4bc] ;  /* 0x0004bc00010a7983 */ /* 0x000ee80000300800 */
[----:B------:R4:W3:Y:S04]  /*4ebf0*/  @!P1 LDG.E.U16 R19, [R14.64] ;  /* 0x000000040e139981 */ /* 0x0008e8000c1e1500 */
[----:B------:R-:W0:Y:S01]  /*4ec00*/  S2R R2, SR_TID.X ;  /* 0x0000000000027919 */ /* 0x000e220000002100 */
[----:B------:R-:W-:-:S03]  /*4ec10*/  PRMT R21, RZ, 0x7610, R21 ;  /* 0x00007610ff157816 */ /* 0x000fc60000000015 */
[----:B--2---:R-:W-:Y:S01]  /*4ec20*/  STL [R1+0x3938], R17 ;  /* 0x0039381101007387 */ /* 0x004fe20000100800 */
[----:B------:R-:W2:Y:S02]  /*4ec30*/  LDL.LU R9, [R1+0x4b4] ;  /* 0x0004b40001097983 */ /* 0x000ea40000300800 */
[----:B------:R-:W2:Y:S01]  /*4ec40*/  LDL.LU R11, [R1+0x4ac] ;  /* 0x0004ac00010b7983 */ /* 0x000ea20000300800 */
[----:B------:R-:W-:Y:S02]  /*4ec50*/  PRMT R23, RZ, 0x7610, R23 ;  /* 0x00007610ff177816 */ /* 0x000fe40000000017 */
[----:B------:R-:W-:Y:S02]  /*4ec60*/  PRMT R24, RZ, 0x7610, R24 ;  /* 0x00007610ff187816 */ /* 0x000fe40000000018 */
[----:B0-----:R-:W-:Y:S01]  /*4ec70*/  LOP3.LUT R2, R2, 0x7f, RZ, 0xc0, !PT ;  /* 0x0000007f02027812 */ /* 0x001fe200078ec0ff */
[----:B------:R-:W2:Y:S01]  /*4ec80*/  LDL.LU R12, [R1+0x414] ;  /* 0x00041400010c7983 */ /* 0x000ea20000300800 */
[----:B------:R-:W2:Y:S02]  /*4ec90*/  LDL.LU R13, [R1+0x40c] ;  /* 0x00040c00010d7983 */ /* 0x000ea40000300800 */
[----:B----4-:R-:W-:-:S02]  /*4eca0*/  @!P0 IMAD.MOV.U32 R15, RZ, RZ, R18 ;  /* 0x000000ffff0f8224 */ /* 0x010fc400078e0012 */
[----:B------:R-:W-:-:S05]  /*4ecb0*/  @!P0 IMAD.MOV.U32 R14, RZ, RZ, R16 ;  /* 0x000000ffff0e8224 */ /* 0x000fca00078e0010 */
[----:B------:R0:W4:Y:S02]  /*4ecc0*/  @!P0 LDG.E.U16 R21, [R14.64] ;  /* 0x000000040e158981 */ /* 0x000124000c1e1500 */
[----:B0-----:R-:W-:Y:S02]  /*4ecd0*/  @!P1 IMAD.MOV.U32 R14, RZ, RZ, R6 ;  /* 0x000000ffff0e9224 */ /* 0x001fe400078e0006 */
[----:B------:R-:W-:-:S05]  /*4ece0*/  @!P1 IMAD.MOV.U32 R15, RZ, RZ, R7 ;  /* 0x000000ffff0f9224 */ /* 0x000fca00078e0007 */
[----:B------:R0:W4:Y:S04]  /*4ecf0*/  @!P1 LDG.E.U16 R23, [R14.64] ;  /* 0x000000040e179981 */ /* 0x000128000c1e1500 */
[----:B---3--:R1:W-:Y:S01]  /*4ed00*/  STL [R1+0x393c], R19 ;  /* 0x00393c1301007387 */ /* 0x0083e20000100800 */
[----:B------:R-:W-:Y:S01]  /*4ed10*/  PRMT R25, RZ, 0x7610, R25 ;  /* 0x00007610ff197816 */ /* 0x000fe20000000019 */
[----:B------:R-:W-:Y:S02]  /*4ed20*/  IMAD.SHL.U32 R2, R2, 0x2, RZ ;  /* 0x0000000202027824 */ /* 0x000fe400078e00ff */
[----:B0-----:R-:W-:Y:S02]  /*4ed30*/  @!P0 IMAD.MOV.U32 R14, RZ, RZ, R4 ;  /* 0x000000ffff0e8224 */ /* 0x001fe400078e0004 */
[----:B------:R-:W-:Y:S01]  /*4ed40*/  @!P0 IMAD.MOV.U32 R15, RZ, RZ, R5 ;  /* 0x000000ffff0f8224 */ /* 0x000fe200078e0005 */
[----:B-1----:R-:W3:Y:S01]  /*4ed50*/  LDL.LU R19, [R1+0x384] ;  /* 0x0003840001137983 */ /* 0x002ee20000300800 */
[----:B------:R-:W3:Y:S02]  /*4ed60*/  LDL.LU R17, [R1+0x37c] ;  /* 0x00037c0001117983 */ /* 0x000ee40000300800 */
[----:B------:R-:W3:Y:S02]  /*4ed70*/  LDL.LU R16, [R1+0x374] ;  /* 0x0003740001107983 */ /* 0x000ee40000300800 */
[----:B------:R-:W3:Y:S01]  /*4ed80*/  LDL.LU R18, [R1+0x36c] ;  /* 0x00036c0001127983 */ /* 0x000ee20000300800 */
[----:B------:R0:W3:Y:S02]  /*4ed90*/  @!P0 LDG.E.U16 R24, [R14.64] ;  /* 0x000000040e188981 */ /* 0x0000e4000c1e1500 */
[----:B0-----:R-:W-:-:S02]  /*4eda0*/  @!P1 IMAD.MOV.U32 R14, RZ, RZ, R0 ;  /* 0x000000ffff0e9224 */ /* 0x001fc400078e0000 */
[----:B------:R-:W-:Y:S01]  /*4edb0*/  @!P1 IMAD.MOV.U32 R15, RZ, RZ, R3 ;  /* 0x000000ffff0f9224 */ /* 0x000fe200078e0003 */
[----:B------:R-:W3:Y:S01]  /*4edc0*/  LDL.LU R0, [R1+0x2f4] ;  /* 0x0002f40001007983 */ /* 0x000ee20000300800 */
[----:B------:R-:W3:Y:S02]  /*4edd0*/  LDL.LU R3, [R1+0x2ec] ;  /* 0x0002ec0001037983 */ /* 0x000ee40000300800 */
[----:B------:R-:W3:Y:S01]  /*4ede0*/  LDL.LU R7, [R1+0x2e4] ;  /* 0x0002e40001077983 */ /* 0x000ee20000300800 */
[----:B------:R0:W3:Y:S04]  /*4edf0*/  @!P1 LDG.E.U16 R25, [R14.64] ;  /* 0x000000040e199981 */ /* 0x0000e8000c1e1500 */
[----:B0-----:R-:W3:Y:S01]  /*4ee00*/  LDL.LU R14, [R1+0x3fc] ;  /* 0x0003fc00010e7983 */ /* 0x001ee20000300800 */
[----:B------:R-:W-:-:S02]  /*4ee10*/  LOP3.LUT R15, R2, 0x70, RZ, 0x3c, !PT ;  /* 0x00000070020f7812 */ /* 0x000fc400078e3cff */
[----:B------:R-:W3:Y:S03]  /*4ee20*/  LDL.LU R2, [R1+0x404] ;  /* 0x0004040001027983 */ /* 0x000ee60000300800 */
[----:B------:R0:W-:Y:S01]  /*4ee30*/  STS.U16 [R15+0x37c00], R8 ;  /* 0x037c00080f007388 */ /* 0x0001e20000000400 */
[----:B------:R1:W-:Y:S03]  /*4ee40*/  STS.U16 [R15+0x37d00], R10 ;  /* 0x037d000a0f007388 */ /* 0x0003e60000000400 */
[----:B0-----:R-:W4:Y:S01]  /*4ee50*/  LDL.LU R8, [R1+0x2dc] ;  /* 0x0002dc0001087983 */ /* 0x001f220000300800 */
[----:B-1----:R-:W4:Y:S03]  /*4ee60*/  LDL.LU R10, [R1+0x268] ;  /* 0x00026800010a7983 */ /* 0x002f260000300800 */
[----:B--2---:R-:W-:Y:S01]  /*4ee70*/  STS.U16 [R15+0x37e00], R9 ;  /* 0x037e00090f007388 */ /* 0x004fe20000000400 */
[----:B------:R0:W-:Y:S03]  /*4ee80*/  STS.U16 [R15+0x37f00], R11 ;  /* 0x037f000b0f007388 */ /* 0x0001e60000000400 */
[----:B0-----:R-:W2:Y:S04]  /*4ee90*/  LDL.LU R11, [R1+0x260] ;  /* 0x00026000010b7983 */ /* 0x001ea80000300800 */
[----:B------:R0:W-:Y:S01]  /*4eea0*/  STS.U16 [R15+0x39c00], R12 ;  /* 0x039c000c0f007388 */ /* 0x0001e20000000400 */
[----:B------:R1:W-:Y:S03]  /*4eeb0*/  STS.U16 [R15+0x39d00], R13 ;  /* 0x039d000d0f007388 */ /* 0x0003e60000000400 */
        /* <DEDUP_REMOVED lines=11> */
[----:B-1----:R-:W2:Y:S01]  /*4ef70*/  LDL.LU R13, [R1+0x174] ;  /* 0x00017400010d7983 */ /* 0x002ea20000300800 */
        /* <DEDUP_REMOVED lines=9> */
[----:B----4-:R4:W-:Y:S04]  /*4f010*/  STS.U16 [R15+0x3df00], R8 ;  /* 0x03df00080f007388 */ /* 0x0109e80000000400 */
[----:B0-----:R-:W2:Y:S01]  /*4f020*/  LDL.LU R0, [R1+0x148] ;  /* 0x0001480001007983 */ /* 0x001ea20000300800 */
[----:B-1----:R-:W2:Y:S02]  /*4f030*/  LDL.LU R3, [R1+0x144] ;  /* 0x0001440001037983 */ /* 0x002ea40000300800 */
[----:B---3--:R-:W3:Y:S01]  /*4f040*/  LDL.LU R7, [R1+0x138] ;  /* 0x0001380001077983 */ /* 0x008ee20000300800 */
[----:B------:R0:W-:Y:S04]  /*4f050*/  STS.U16 [R15+0x3fc00], R10 ;  /* 0x03fc000a0f007388 */ /* 0x0001e80000000400 */
[----:B----4-:R-:W4:Y:S04]  /*4f060*/  LDL.LU R8, [R1+0x134] ;  /* 0x0001340001087983 */ /* 0x010f280000300800 */
[----:B0-----:R-:W4:Y:S04]  /*4f070*/  LDL.LU R10, [R1+0xb8] ;  /* 0x0000b800010a7983 */ /* 0x001f280000300800 */
[----:B--2---:R0:W-:Y:S04]  /*4f080*/  STS.U16 [R15+0x3fd00], R11 ;  /* 0x03fd000b0f007388 */ /* 0x0041e80000000400 */
[----:B0-----:R-:W2:Y:S04]  /*4f090*/  LDL.LU R11, [R1+0xb4] ;  /* 0x0000b400010b7983 */ /* 0x001ea80000300800 */
[----:B------:R-:W0:Y:S04]  /*4f0a0*/  S2R R2, SR_TID.X ;  /* 0x0000000000027919 */ /* 0x000e280000002100 */
[----:B------:R1:W-:Y:S01]  /*4f0b0*/  STS.U16 [R15+0x3fe00], R12 ;  /* 0x03fe000c0f007388 */ /* 0x0003e20000000400 */
[----:B------:R-:W-:Y:S03]  /*4f0c0*/  STS.U16 [R15+0x3ff00], R20 ;  /* 0x03ff00140f007388 */ /* 0x000fe60000000400 */
[----:B-1----:R-:W2:Y:S01]  /*4f0d0*/  LDL.LU R12, [R1+0x170] ;  /* 0x00017000010c7983 */ /* 0x002ea20000300800 */
[----:B0-----:R-:W-:-:S05]  /*4f0e0*/  LOP3.LUT R2, R2, 0x7f, RZ, 0xc0, !PT ;  /* 0x0000007f02027812 */ /* 0x001fca00078ec0ff */
[----:B------:R-:W-:-:S05]  /*4f0f0*/  IMAD.SHL.U32 R2, R2, 0x2, RZ ;  /* 0x0000000202027824 */ /* 0x000fca00078e00ff */
[----:B------:R0:W-:Y:S04]  /*4f100*/  STS.U16 [R2+0x44000], R9 ;  /* 0x0440000902007388 */ /* 0x0001e80000000400 */
[----:B------:R1:W-:Y:S04]  /*4f110*/  STS.U16 [R2+0x44100], R13 ;  /* 0x0441000d02007388 */ /* 0x0003e80000000400 */
[----:B------:R1:W-:Y:S04]  /*4f120*/  STS.U16 [R2+0x40000], R26 ;  /* 0x0400001a02007388 */ /* 0x0003e80000000400 */
[----:B------:R1:W-:Y:S04]  /*4f130*/  STS.U16 [R2+0x41000], R27 ;  /* 0x0410001b02007388 */ /* 0x0003e80000000400 */
[----:B------:R1:W-:Y:S04]  /*4f140*/  STS.U16 [R2+0x41100], R28 ;  /* 0x0411001c02007388 */ /* 0x0003e80000000400 */
[----:B------:R1:W-:Y:S04]  /*4f150*/  STS.U16 [R2+0x42000], R29 ;  /* 0x0420001d02007388 */ /* 0x0003e80000000400 */
[----:B0-----:R-:W2:Y:S01]  /*4f160*/  LDL.LU R9, [R1+0x16c] ;  /* 0x00016c0001097983 */ /* 0x001ea20000300800 */
[----:B-1----:R-:W2:Y:S02]  /*4f170*/  LDL.LU R13, [R1+0x168] ;  /* 0x00016800010d7983 */ /* 0x002ea40000300800 */
[----:B------:R-:W2:Y:S02]  /*4f180*/  LDL.LU R14, [R1+0x160] ;  /* 0x00016000010e7983 */ /* 0x000ea40000300800 */
[----:B------:R-:W2:Y:S01]  /*4f190*/  LDL.LU R26, [R1+0x15c] ;  /* 0x00015c00011a7983 */ /* 0x000ea20000300800 */
[----:B------:R-:W2:Y:S01]  /*4f1a0*/  LDL.LU R27, [R1+0x158] ;  /* 0x00015800011b7983 */ /* 0x000ea20000300800 */
[----:B------:R-:W2:Y:S03]  /*4f1b0*/  LDL.LU R28, [R1+0x154] ;  /* 0x00015400011c7983 */ /* 0x000ea60000300800 */
[----:B------:R0:W-:Y:S01]  /*4f1c0*/  STS.U16 [R2+0x42100], R5 ;  /* 0x0421000502007388 */ /* 0x0001e20000000400 */
[----:B------:R-:W2:Y:S03]  /*4f1d0*/  LDL.LU R29, [R1+0x150] ;  /* 0x00015000011d7983 */ /* 0x000ea60000300800 */
[----:B------:R1:W-:Y:S04]  /*4f1e0*/  STS.U16 [R2+0x43100], R4 ;  /* 0x0431000402007388 */ /* 0x0003e80000000400 */
[----:B------:R1:W-:Y:S04]  /*4f1f0*/  STS.U16 [R2+0x43000], R6 ;  /* 0x0430000602007388 */ /* 0x0003e80000000400 */
[----:B------:R-:W-:Y:S01]  /*4f200*/  STS.U16 [R2+0x40100], R22 ;  /* 0x0401001602007388 */ /* 0x000fe20000000400 */
[----:B------:R-:W-:-:S03]  /*4f210*/  LOP3.LUT R16, R2, 0x10, RZ, 0x3c, !PT ;  /* 0x0000001002107812 */ /* 0x000fc600078e3cff */
[----:B0-----:R-:W2:Y:S01]  /*4f220*/  LDL.LU R5, [R1+0x14c] ;  /* 0x00014c0001057983 */ /* 0x001ea20000300800 */
[----:B-1----:R-:W2:Y:S02]  /*4f230*/  LDL.LU R4, [R1+0x140] ;  /* 0x0001400001047983 */ /* 0x002ea40000300800 */
[----:B------:R-:W2:Y:S01]  /*4f240*/  LDL.LU R6, [R1+0x13c] ;  /* 0x00013c0001067983 */ /* 0x000ea20000300800 */
[----:B------:R-:W-:Y:S04]  /*4f250*/  STS.U16 [R2+0x45000], R0 ;  /* 0x0450000002007388 */ /* 0x000fe80000000400 */
[----:B---3--:R0:W-:Y:S04]  /*4f260*/  STS.U16 [R2+0x46000], R7 ;  /* 0x0460000702007388 */ /* 0x0081e80000000400 */
[----:B------:R-:W-:Y:S04]  /*4f270*/  STS.U16 [R2+0x45100], R3 ;  /* 0x0451000302007388 */ /* 0x000fe80000000400 */
[----:B----4-:R-:W-:Y:S04]  /*4f280*/  STS.U16 [R2+0x46100], R8 ;  /* 0x0461000802007388 */ /* 0x010fe80000000400 */
[----:B0-----:R-:W3:Y:S04]  /*4f290*/  LDL.LU R7, [R1+0x100] ;  /* 0x0001000001077983 */ /* 0x001ee80000300800 */
[----:B------:R-:W-:Y:S04]  /*4f2a0*/  STS.U16 [R2+0x47000], R10 ;  /* 0x0470000a02007388 */ /* 0x000fe80000000400 */
[----:B--2---:R0:W-:Y:S04]  /*4f2b0*/  STS.U16 [R2+0x47100], R11 ;  /* 0x0471000b02007388 */ /* 0x0041e80000000400 */
[----:B0-----:R-:W2:Y:S01]  /*4f2c0*/  LDL.LU R2, [R1+0x164] ;  /* 0x0001640001027983 */ /* 0x001ea20000300800 */
[----:B------:R-:W3:Y:S02]  /*4f2d0*/  LDL.LU R19, [R1+0xfc] ;  /* 0x0000fc0001137983 */ /* 0x000ee40000300800 */
[----:B------:R-:W3:Y:S02]  /*4f2e0*/  LDL.LU R17, [R1+0x78] ;  /* 0x0000780001117983 */ /* 0x000ee40000300800 */
[----:B------:R-:W3:Y:S01]  /*4f2f0*/  LDL.LU R18, [R1+0x74] ;  /* 0x0000740001127983 */ /* 0x000ee20000300800 */
[----:B------:R0:W-:Y:S04]  /*4f300*/  STS.U16 [R16+0x40200], R12 ;  /* 0x0402000c10007388 */ /* 0x0001e80000000400 */
[----:B------:R-:W3:Y:S01]  /*4f310*/  LDL.LU R20, [R1+0x130] ;  /* 0x0001300001147983 */ /* 0x000ee20000300800 */
[----:B------:R-:W3:Y:S02]  /*4f320*/  LDL.LU R22, [R1+0x12c] ;  /* 0x00012c0001167983 */ /* 0x000ee40000300800 */
[----:B------:R-:W3:Y:S02]  /*4f330*/  LDL.LU R0, [R1+0x128] ;  /* 0x0001280001007983 */ /* 0x000ee40000300800 */
[----:B------:R-:W3:Y:S01]  /*4f340*/  LDL.LU R3, [R1+0x124] ;  /* 0x0001240001037983 */ /* 0x000ee20000300800 */
[----:B------:R-:W3:Y:S01]  /*4f350*/  LDL.LU R8, [R1+0x120] ;  /* 0x0001200001087983 */ /* 0x000ee20000300800 */
[----:B------:R-:W3:Y:S02]  /*4f360*/  LDL.LU R10, [R1+0x11c] ;  /* 0x00011c00010a7983 */ /* 0x000ee40000300800 */
[----:B------:R-:W3:Y:S01]  /*4f370*/  LDL.LU R11, [R1+0x118] ;  /* 0x00011800010b7983 */ /* 0x000ee20000300800 */
[----:B0-----:R-:W3:Y:S04]  /*4f380*/  LDL.LU R12, [R1+0x114] ;  /* 0x00011400010c7983 */ /* 0x001ee80000300800 */
[----:B------:R0:W-:Y:S01]  /*4f390*/  STS.U16 [R16+0x40300], R9 ;  /* 0x0403000910007388 */ /* 0x0001e20000000400 */
[----:B------:R1:W-:Y:S03]  /*4f3a0*/  STS.U16 [R16+0x41200], R13 ;  /* 0x0412000d10007388 */ /* 0x0003e60000000400 */
[----:B0-----:R-:W3:Y:S01]  /*4f3b0*/  LDL.LU R9, [R1+0x3950] ;  /* 0x0039500001097983 */ /* 0x001ee20000300800 */
[----:B-1----:R-:W3:Y:S03]  /*4f3c0*/  LDL.LU R13, [R1+0x394c] ;  /* 0x00394c00010d7983 */ /* 0x002ee60000300800 */
[----:B--2---:R-:W-:Y:S01]  /*4f3d0*/  STS.U16 [R16+0x41300], R2 ;  /* 0x0413000210007388 */ /* 0x004fe20000000400 */
[----:B------:R-:W-:Y:S02]  /*4f3e0*/  STS.U16 [R16+0x42200], R14 ;  /* 0x0422000e10007388 */ /* 0x000fe40000000400 */
[----:B------:R0:W-:Y:S02]  /*4f3f0*/  STS.U16 [R16+0x42300], R26 ;  /* 0x0423001a10007388 */ /* 0x0001e40000000400 */
[----:B------:R-:W-:Y:S01]  /*4f400*/  STS.U16 [R16+0x43200], R27 ;  /* 0x0432001b10007388 */ /* 0x000fe20000000400 */
[----:B------:R-:W-:Y:S01]  /*4f410*/  STS.U16 [R16+0x43300], R28 ;  /* 0x0433001c10007388 */ /* 0x000fe20000000400 */
[----:B------:R-:W-:Y:S02]  /*4f420*/  STS.U16 [R16+0x44200], R29 ;  /* 0x0442001d10007388 */ /* 0x000fe40000000400 */
[----:B------:R-:W-:Y:S02]  /*4f430*/  STS.U16 [R16+0x44300], R5 ;  /* 0x0443000510007388 */ /* 0x000fe40000000400 */
[----:B------:R1:W-:Y:S01]  /*4f440*/  STS.U16 [R16+0x45200], R4 ;  /* 0x0452000410007388 */ /* 0x0003e20000000400 */
[----:B------:R2:W-:Y:S04]  /*4f450*/  STS.U16 [R16+0x45300], R6 ;  /* 0x0453000610007388 */ /* 0x0005e80000000400 */
[----:B0-----:R-:W4:Y:S04]  /*4f460*/  LDL.LU R26, [R1+0x110] ;  /* 0x00011000011a7983 */ /* 0x001f280000300800 */
[----:B-1----:R-:W4:Y:S01]  /*4f470*/  LDL.LU R4, [R1+0x10c] ;  /* 0x00010c0001047983 */ /* 0x002f220000300800 */
[----:B------:R-:W4:Y:S02]  /*4f480*/  LDL.LU R27, [R1+0x108] ;  /* 0x00010800011b7983 */ /* 0x000f240000300800 */
[----:B------:R-:W4:Y:S02]  /*4f490*/  LDL.LU R28, [R1+0x104] ;  /* 0x00010400011c7983 */ /* 0x000f240000300800 */
[----:B------:R-:W4:Y:S01]  /*4f4a0*/  LDL.LU R29, [R1+0xf8] ;  /* 0x0000f800011d7983 */ /* 0x000f220000300800 */
[----:B--2---:R-:W2:Y:S01]  /*4f4b0*/  LDL.LU R6, [R1+0xf4] ;  /* 0x0000f40001067983 */ /* 0x004ea20000300800 */
[----:B------:R-:W2:Y:S03]  /*4f4c0*/  LDL.LU R5, [R1+0x38] ;  /* 0x0000380001057983 */ /* 0x000ea60000300800 */
[----:B------:R-:W0:Y:S04]  /*4f4d0*/  S2R R2, SR_TID.X ;  /* 0x0000000000027919 */ /* 0x000e280000002100 */
[----:B---3--:R1:W-:Y:S01]  /*4f4e0*/  STS.U16 [R16+0x46200], R7 ;  /* 0x0462000710007388 */ /* 0x0083e20000000400 */
[----:B------:R-:W-:Y:S02]  /*4f4f0*/  STS.U16 [R16+0x46300], R19 ;  /* 0x0463001310007388 */ /* 0x000fe40000000400 */
[----:B------:R-:W-:Y:S02]  /*4f500*/  STS.U16 [R16+0x47200], R17 ;  /* 0x0472001110007388 */ /* 0x000fe40000000400 */
[----:B------:R-:W-:Y:S01]  /*4f510*/  STS.U16 [R16+0x47300], R18 ;  /* 0x0473001210007388 */ /* 0x000fe20000000400 */
[----:B0-----:R-:W-:-:S05]  /*4f520*/  LOP3.LUT R2, R2, 0x7f, RZ, 0xc0, !PT ;  /* 0x0000007f02027812 */ /* 0x001fca00078ec0ff */
[----:B------:R-:W-:-:S05]  /*4f530*/  IMAD.SHL.U32 R2, R2, 0x2, RZ ;  /* 0x0000000202027824 */ /* 0x000fca00078e00ff */
[----:B-1----:R-:W-:-:S05]  /*4f540*/  LOP3.LUT R7, R2, 0x20, RZ, 0x3c, !PT ;  /* 0x0000002002077812 */ /* 0x002fca00078e3cff */
[----:B------:R-:W-:Y:S01]  /*4f550*/  STS.U16 [R7+0x40400], R20 ;  /* 0x0404001407007388 */ /* 0x000fe20000000400 */
[----:B------:R-:W-:Y:S02]  /*4f560*/  STS.U16 [R7+0x40500], R22 ;  /* 0x0405001607007388 */ /* 0x000fe40000000400 */
[----:B------:R-:W-:Y:S02]  /*4f570*/  STS.U16 [R7+0x41400], R0 ;  /* 0x0414000007007388 */ /* 0x000fe40000000400 */
[----:B------:R-:W-:Y:S01]  /*4f580*/  STS.U16 [R7+0x41500], R3 ;  /* 0x0415000307007388 */ /* 0x000fe20000000400 */
[----:B------:R-:W-:Y:S01]  /*4f590*/  STS.U16 [R7+0x42400], R8 ;  /* 0x0424000807007388 */ /* 0x000fe20000000400 */
[----:B------:R0:W-:Y:S02]  /*4f5a0*/  STS.U16 [R7+0x42500], R10 ;  /* 0x0425000a07007388 */ /* 0x0001e40000000400 */
[----:B------:R1:W-:Y:S02]  /*4f5b0*/  STS.U16 [R7+0x43400], R11 ;  /* 0x0434000b07007388 */ /* 0x0003e40000000400 */
[----:B------:R3:W-:Y:S01]  /*4f5c0*/  STS.U16 [R7+0x43500], R12 ;  /* 0x0435000c07007388 */ /* 0x0007e20000000400 */
[----:B0-----:R-:W2:Y:S01]  /*4f5d0*/  LDL.LU R10, [R1+0xf0] ;  /* 0x0000f000010a7983 */ /* 0x001ea20000300800 */
[----:B-1----:R-:W2:Y:S02]  /*4f5e0*/  LDL.LU R11, [R1+0xec] ;  /* 0x0000ec00010b7983 */ /* 0x002ea40000300800 */
[----:B---3--:R-:W3:Y:S02]  /*4f5f0*/  LDL.LU R12, [R1+0xe8] ;  /* 0x0000e800010c7983 */ /* 0x008ee40000300800 */
[----:B------:R-:W3:Y:S01]  /*4f600*/  LDL.LU R14, [R1+0xdc] ;  /* 0x0000dc00010e7983 */ /* 0x000ee20000300800 */
[----:B------:R-:W3:Y:S01]  /*4f610*/  LDL.LU R19, [R1+0xd8] ;  /* 0x0000d80001137983 */ /* 0x000ee20000300800 */
[----:B------:R-:W3:Y:S02]  /*4f620*/  LDL.LU R17, [R1+0xd4] ;  /* 0x0000d40001117983 */ /* 0x000ee40000300800 */
[----:B------:R-:W3:Y:S02]  /*4f630*/  LDL.LU R16, [R1+0xd0] ;  /* 0x0000d00001107983 */ /* 0x000ee40000300800 */
[----:B------:R-:W3:Y:S01]  /*4f640*/  LDL.LU R0, [R1+0xcc] ;  /* 0x0000cc0001007983 */ /* 0x000ee20000300800 */
[----:B------:R-:W3:Y:S01]  /*4f650*/  LDL.LU R3, [R1+0xc8] ;  /* 0x0000c80001037983 */ /* 0x000ee20000300800 */
[----:B------:R-:W3:Y:S01]  /*4f660*/  LDL.LU R8, [R1+0xc4] ;  /* 0x0000c40001087983 */ /* 0x000ee20000300800 */
[----:B------:R-:W-:-:S02]  /*4f670*/  LOP3.LUT R18, R2, 0x30, RZ, 0x3c, !PT ;  /* 0x0000003002127812 */ /* 0x000fc400078e3cff */
[----:B----4-:R-:W-:Y:S04]  /*4f680*/  STS.U16 [R7+0x44400], R26 ;  /* 0x0444001a07007388 */ /* 0x010fe80000000400 */
[----:B------:R0:W-:Y:S01]  /*4f690*/  STS.U16 [R7+0x44500], R4 ;  /* 0x0445000407007388 */ /* 0x0001e20000000400 */
[----:B------:R-:W-:Y:S02]  /*4f6a0*/  STS.U16 [R7+0x45400], R27 ;  /* 0x0454001b07007388 */ /* 0x000fe40000000400 */
[----:B------:R-:W-:Y:S02]  /*4f6b0*/  STS.U16 [R7+0x45500], R28 ;  /* 0x0455001c07007388 */ /* 0x000fe40000000400 */
[----:B------:R-:W-:Y:S01]  /*4f6c0*/  STS.U16 [R7+0x46400], R29 ;  /* 0x0464001d07007388 */ /* 0x000fe20000000400 */
[----:B--2---:R1:W-:Y:S01]  /*4f6d0*/  STS.U16 [R7+0x46500], R6 ;  /* 0x0465000607007388 */ /* 0x0043e20000000400 */
[----:B------:R-:W-:Y:S02]  /*4f6e0*/  STS.U16 [R7+0x47400], R5 ;  /* 0x0474000507007388 */ /* 0x000fe40000000400 */
[----:B------:R2:W-:Y:S01]  /*4f6f0*/  STS.U16 [R7+0x47500], R13 ;  /* 0x0475000d07007388 */ /* 0x0005e20000000400 */
[----:B0-----:R-:W4:Y:S04]  /*4f700*/  LDL.LU R4, [R1+0xc0] ;  /* 0x0000c00001047983 */ /* 0x001f280000300800 */
[----:B-1----:R-:W4:Y:S01]  /*4f710*/  LDL.LU R6, [R1+0xbc] ;  /* 0x0000bc0001067983 */ /* 0x002f220000300800 */
[----:B--2---:R-:W2:Y:S02]  /*4f720*/  LDL.LU R13, [R1+0xe0] ;  /* 0x0000e000010d7983 */ /* 0x004ea40000300800 */
[----:B------:R-:W2:Y:S02]  /*4f730*/  LDL.LU R20, [R1+0xb0] ;  /* 0x0000b00001147983 */ /* 0x000ea40000300800 */
[----:B------:R-:W2:Y:S01]  /*4f740*/  LDL.LU R22, [R1+0xac] ;  /* 0x0000ac0001167983 */ /* 0x000ea20000300800 */
[----:B------:R-:W2:Y:S01]  /*4f750*/  LDL.LU R26, [R1+0xa8] ;  /* 0x0000a800011a7983 */ /* 0x000ea20000300800 */
[----:B------:R-:W2:Y:S02]  /*4f760*/  LDL.LU R27, [R1+0xa4] ;  /* 0x0000a400011b7983 */ /* 0x000ea40000300800 */
[----:B------:R-:W2:Y:S02]  /*4f770*/  LDL.LU R28, [R1+0xa0] ;  /* 0x0000a000011c7983 */ /* 0x000ea40000300800 */
[----:B------:R-:W2:Y:S01]  /*4f780*/  LDL.LU R2, [R1+0xe4] ;  /* 0x0000e40001027983 */ /* 0x000ea20000300800 */
[----:B------:R-:W4:Y:S01]  /*4f790*/  LDL.LU R29, [R1+0x9c] ;  /* 0x00009c00011d7983 */ /* 0x000f220000300800 */
[----:B------:R-:W4:Y:S02]  /*4f7a0*/  LDL.LU R5, [R1+0x98] ;  /* 0x0000980001057983 */ /* 0x000f240000300800 */
[----:B------:R-:W4:Y:S01]  /*4f7b0*/  LDL.LU R7, [R1+0x94] ;  /* 0x0000940001077983 */ /* 0x000f220000300800 */
[----:B------:R0:W-:Y:S01]  /*4f7c0*/  STS.U16 [R18+0x40600], R10 ;  /* 0x0406000a12007388 */ /* 0x0001e20000000400 */
[----:B------:R1:W-:Y:S02]  /*4f7d0*/  STS.U16 [R18+0x40700], R11 ;  /* 0x0407000b12007388 */ /* 0x0003e40000000400 */
[----:B---3--:R3:W-:Y:S01]  /*4f7e0*/  STS.U16 [R18+0x41600], R12 ;  /* 0x0416000c12007388 */ /* 0x0087e20000000400 */
[----:B0-----:R-:W4:Y:S01]  /*4f7f0*/  LDL.LU R10, [R1+0x3948] ;  /* 0x00394800010a7983 */ /* 0x001f220000300800 */
[----:B-1----:R-:W4:Y:S02]  /*4f800*/  LDL.LU R11, [R1+0x3944] ;  /* 0x00394400010b7983 */ /* 0x002f240000300800 */
[----:B---3--:R-:W3:Y:S01]  /*4f810*/  LDL.LU R12, [R1+0x3940] ;  /* 0x00394000010c7983 */ /* 0x008ee20000300800 */
[----:B--2---:R-:W-:Y:S01]  /*4f820*/  STS.U16 [R18+0x41700], R2 ;  /* 0x0417000212007388 */ /* 0x004fe20000000400 */
[----:B------:R0:W-:Y:S02]  /*4f830*/  STS.U16 [R18+0x42600], R13 ;  /* 0x0426000d12007388 */ /* 0x0001e40000000400 */
[----:B------:R-:W-:Y:S02]  /*4f840*/  STS.U16 [R18+0x42700], R14 ;  /* 0x0427000e12007388 */ /* 0x000fe40000000400 */
[----:B------:R-:W-:Y:S01]  /*4f850*/  STS.U16 [R18+0x43600], R19 ;  /* 0x0436001312007388 */ /* 0x000fe20000000400 */
[----:B------:R-:W-:Y:S01]  /*4f860*/  STS.U16 [R18+0x43700], R17 ;  /* 0x0437001112007388 */ /* 0x000fe20000000400 */
[----:B------:R-:W-:Y:S02]  /*4f870*/  STS.U16 [R18+0x44600], R16 ;  /* 0x0446001012007388 */ /* 0x000fe40000000400 */
[----:B------:R-:W-:Y:S02]  /*4f880*/  STS.U16 [R18+0x44700], R0 ;  /* 0x0447000012007388 */ /* 0x000fe40000000400 */
[----:B------:R-:W-:Y:S01]  /*4f890*/  STS.U16 [R18+0x45600], R3 ;  /* 0x0456000312007388 */ /* 0x000fe20000000400 */
[----:B------:R1:W-:Y:S04]  /*4f8a0*/  STS.U16 [R18+0x45700], R8 ;  /* 0x0457000812007388 */ /* 0x0003e80000000400 */
[----:B0-----:R-:W2:Y:S01]  /*4f8b0*/  LDL.LU R13, [R1+0x90] ;  /* 0x00009000010d7983 */ /* 0x001ea20000300800 */
[----:B----4-:R0:W-:Y:S03]  /*4f8c0*/  STS.U16 [R18+0x46600], R4 ;  /* 0x0466000412007388 */ /* 0x0101e60000000400 */
[----:B------:R4:W-:Y:S04]  /*4f8d0*/  STS.U16 [R18+0x46700], R6 ;  /* 0x0467000612007388 */ /* 0x0009e80000000400 */
[----:B-1----:R-:W2:Y:S01]  /*4f8e0*/  LDL.LU R8, [R1+0x8c] ;  /* 0x00008c0001087983 */ /* 0x002ea20000300800 */
[----:B------:R-:W2:Y:S02]  /*4f8f0*/  LDL.LU R0, [R1+0x88] ;  /* 0x0000880001007983 */ /* 0x000ea40000300800 */
[----:B------:R-:W2:Y:S01]  /*4f900*/  LDL.LU R3, [R1+0x84] ;  /* 0x0000840001037983 */ /* 0x000ea20000300800 */
[----:B0-----:R-:W2:Y:S04]  /*4f910*/  LDL.LU R4, [R1+0x80] ;  /* 0x0000800001047983 */ /* 0x001ea80000300800 */
[----:B----4-:R-:W4:Y:S04]  /*4f920*/  LDL.LU R6, [R1+0x7c] ;  /* 0x00007c0001067983 */ /* 0x010f280000300800 */
[----:B------:R-:W0:Y:S01]  /*4f930*/  S2R R2, SR_TID.X ;  /* 0x0000000000027919 */ /* 0x000e220000002100 */
[----:B------:R-:W4:Y:S02]  /*4f940*/  LDL.LU R17, [R1+0x70] ;  /* 0x0000700001117983 */ /* 0x000f240000300800 */
[----:B------:R-:W4:Y:S01]  /*4f950*/  LDL.LU R16, [R1+0x6c] ;  /* 0x00006c0001107983 */ /* 0x000f220000300800 */
[----:B0-----:R-:W-:-:S05]  /*4f960*/  LOP3.LUT R2, R2, 0x7f, RZ, 0xc0, !PT ;  /* 0x0000007f02027812 */ /* 0x001fca00078ec0ff */
[----:B------:R-:W-:Y:S01]  /*4f970*/  IMAD.SHL.U32 R2, R2, 0x2, RZ ;  /* 0x0000000202027824 */ /* 0x000fe200078e00ff */
[----:B---3--:R-:W-:Y:S04]  /*4f980*/  STS.U16 [R18+0x47600], R12 ;  /* 0x0476000c12007388 */ /* 0x008fe80000000400 */
[C---:B------:R-:W-:Y:S01]  /*4f990*/  LOP3.LUT R19, R2.reuse, 0x40, RZ, 0x3c, !PT ;  /* 0x0000004002137812 */ /* 0x040fe200078e3cff */
[----:B------:R0:W-:Y:S04]  /*4f9a0*/  STS.U16 [R18+0x47700], R11 ;  /* 0x0477000b12007388 */ /* 0x0001e80000000400 */
[----:B------:R1:W-:Y:S01]  /*4f9b0*/  STS.U16 [R19+0x40800], R20 ;  /* 0x0408001413007388 */ /* 0x0003e20000000400 */
[----:B------:R3:W-:Y:S02]  /*4f9c0*/  STS.U16 [R19+0x40900], R22 ;  /* 0x0409001613007388 */ /* 0x0007e40000000400 */
[----:B------:R3:W-:Y:S02]  /*4f9d0*/  STS.U16 [R19+0x41800], R26 ;  /* 0x0418001a13007388 */ /* 0x0007e40000000400 */
[----:B------:R3:W-:Y:S01]  /*4f9e0*/  STS.U16 [R19+0x41900], R27 ;  /* 0x0419001b13007388 */ /* 0x0007e20000000400 */
[----:B0-----:R-:W4:Y:S04]  /*4f9f0*/  LDL.LU R18, [R1+0x68] ;  /* 0x0000680001127983 */ /* 0x001f280000300800 */
[----:B------:R0:W-:Y:S04]  /*4fa00*/  STS.U16 [R19+0x42800], R28 ;  /* 0x0428001c13007388 */ /* 0x0001e80000000400 */
[----:B-1----:R-:W4:Y:S01]  /*4fa10*/  LDL.LU R20, [R1+0x64] ;  /* 0x0000640001147983 */ /* 0x002f220000300800 */
[----:B---3--:R-:W4:Y:S02]  /*4fa20*/  LDL.LU R22, [R1+0x60] ;  /* 0x0000600001167983 */ /* 0x008f240000300800 */
[----:B------:R1:W-:Y:S01]  /*4fa30*/  STS.U16 [R19+0x42900], R29 ;  /* 0x0429001d13007388 */ /* 0x0003e20000000400 */
[----:B------:R-:W4:Y:S01]  /*4fa40*/  LDL.LU R26, [R1+0x5c] ;  /* 0x00005c00011a7983 */ /* 0x000f220000300800 */
[----:B------:R-:W4:Y:S02]  /*4fa50*/  LDL.LU R27, [R1+0x58] ;  /* 0x00005800011b7983 */ /* 0x000f240000300800 */
[----:B------:R1:W-:Y:S02]  /*4fa60*/  STS.U16 [R19+0x43800], R5 ;  /* 0x0438000513007388 */ /* 0x0003e40000000400 */
[----:B------:R1:W-:Y:S01]  /*4fa70*/  STS.U16 [R19+0x43900], R7 ;  /* 0x0439000713007388 */ /* 0x0003e20000000400 */
[----:B0-----:R-:W4:Y:S04]  /*4fa80*/  LDL.LU R28, [R1+0x54] ;  /* 0x00005400011c7983 */ /* 0x001f280000300800 */
[----:B-1----:R-:W4:Y:S04]  /*4fa90*/  LDL.LU R29, [R1+0x50] ;  /* 0x00005000011d7983 */ /* 0x002f280000300800 */
[----:B------:R-:W4:Y:S01]  /*4faa0*/  LDL.LU R5, [R1+0x4c] ;  /* 0x00004c0001057983 */ /* 0x000f220000300800 */
[----:B------:R-:W4:Y:S02]  /*4fab0*/  LDL.LU R7, [R1+0x48] ;  /* 0x0000480001077983 */ /* 0x000f240000300800 */
[----:B------:R-:W4:Y:S01]  /*4fac0*/  LDL.LU R14, [R1+0x40] ;  /* 0x00004000010e7983 */ /* 0x000f220000300800 */
[----:B--2---:R-:W-:Y:S04]  /*4fad0*/  STS.U16 [R19+0x44800], R13 ;  /* 0x0448000d13007388 */ /* 0x004fe80000000400 */
[----:B------:R0:W-:Y:S01]  /*4fae0*/  STS.U16 [R19+0x44900], R8 ;  /* 0x0449000813007388 */ /* 0x0001e20000000400 */
[----:B------:R1:W-:Y:S02]  /*4faf0*/  STS.U16 [R19+0x45800], R0 ;  /* 0x0458000013007388 */ /* 0x0003e40000000400 */
[----:B------:R2:W-:Y:S02]  /*4fb00*/  STS.U16 [R19+0x45900], R3 ;  /* 0x0459000313007388 */ /* 0x0005e40000000400 */
[----:B------:R4:W-:Y:S02]  /*4fb10*/  STS.U16 [R19+0x46800], R4 ;  /* 0x0468000413007388 */ /* 0x0009e40000000400 */
[----:B----4-:R4:W-:Y:S04]  /*4fb20*/  STS.U16 [R19+0x46900], R6 ;  /* 0x0469000613007388 */ /* 0x0109e80000000400 */
[----:B0-----:R-:W3:Y:S01]  /*4fb30*/  LDL.LU R8, [R1+0x3c] ;  /* 0x00003c0001087983 */ /* 0x001ee20000300800 */
[----:B-1----:R-:W3:Y:S02]  /*4fb40*/  LDL.LU R0, [R1+0x34] ;  /* 0x0000340001007983 */ /* 0x002ee40000300800 */
[----:B--2---:R-:W2:Y:S02]  /*4fb50*/  LDL.LU R3, [R1+0x30] ;  /* 0x0000300001037983 */ /* 0x004ea40000300800 */
[----:B------:R-:W2:Y:S01]  /*4fb60*/  LDL.LU R4, [R1+0x2c] ;  /* 0x00002c0001047983 */ /* 0x000ea20000300800 */
[----:B------:R-:W2:Y:S01]  /*4fb70*/  LDL.LU R11, [R1+0xc] ;  /* 0x00000c00010b7983 */ /* 0x000ea20000300800 */
[----:B------:R-:W2:Y:S02]  /*4fb80*/  LDL.LU R12, [R1+0x8] ;  /* 0x00000800010c7983 */ /* 0x000ea40000300800 */
[----:B------:R-:W2:Y:S01]  /*4fb90*/  LDL.LU R13, [R1+0x4] ;  /* 0x00000400010d7983 */ /* 0x000ea20000300800 */
[----:B----4-:R-:W-:-:S02]  /*4fba0*/  LOP3.LUT R6, R2, 0x50, RZ, 0x3c, !PT ;  /* 0x0000005002067812 */ /* 0x010fc400078e3cff */
[----:B------:R-:W4:Y:S04]  /*4fbb0*/  LDL.LU R2, [R1+0x44] ;  /* 0x0000440001027983 */ /* 0x000f280000300800 */
[----:B------:R0:W-:Y:S01]  /*4fbc0*/  STS.U16 [R19+0x47800], R10 ;  /* 0x0478000a13007388 */ /* 0x0001e20000000400 */
[----:B------:R1:W-:Y:S02]  /*4fbd0*/  STS.U16 [R19+0x47900], R9 ;  /* 0x0479000913007388 */ /* 0x0003e40000000400 */
[----:B------:R1:W-:Y:S02]  /*4fbe0*/  STS.U16 [R6+0x40a00], R17 ;  /* 0x040a001106007388 */ /* 0x0003e40000000400 */
[----:B------:R1:W-:Y:S01]  /*4fbf0*/  STS.U16 [R6+0x40b00], R16 ;  /* 0x040b001006007388 */ /* 0x0003e20000000400 */
[----:B0-----:R-:W2:Y:S01]  /*4fc00*/  LDL.LU R10, [R1+0x10] ;  /* 0x00001000010a7983 */ /* 0x001ea20000300800 */
[----:B-1----:R-:W2:Y:S02]  /*4fc10*/  LDL.LU R19, [R1+0x393c] ;  /* 0x00393c0001137983 */ /* 0x002ea40000300800 */
[----:B------:R-:W2:Y:S02]  /*4fc20*/  LDL.LU R9, [R1+0x14] ;  /* 0x0000140001097983 */ /* 0x000ea40000300800 */
[----:B------:R-:W2:Y:S01]  /*4fc30*/  LDL.LU R17, [R1+0x3938] ;  /* 0x0039380001117983 */ /* 0x000ea20000300800 */
[----:B------:R-:W2:Y:S04]  /*4fc40*/  LDL.LU R16, [R1+0x3934] ;  /* 0x0039340001107983 */ /* 0x000ea80000300800 */
[----:B------:R0:W-:Y:S01]  /*4fc50*/  STS.U16 [R6+0x41a00], R18 ;  /* 0x041a001206007388 */ /* 0x0001e20000000400 */
[----:B------:R1:W-:Y:S02]  /*4fc60*/  STS.U16 [R6+0x41b00], R20 ;  /* 0x041b001406007388 */ /* 0x0003e40000000400 */
[----:B------:R1:W-:Y:S01]  /*4fc70*/  STS.U16 [R6+0x42a00], R22 ;  /* 0x042a001606007388 */ /* 0x0003e20000000400 */
[----:B------:R1:W-:Y:S01]  /*4fc80*/  STS.U16 [R6+0x42b00], R26 ;  /* 0x042b001a06007388 */ /* 0x0003e20000000400 */
[----:B------:R1:W-:Y:S03]  /*4fc90*/  STS.U16 [R6+0x43a00], R27 ;  /* 0x043a001b06007388 */ /* 0x0003e60000000400 */
[----:B0-----:R-:W2:Y:S04]  /*4fca0*/  LDL.LU R18, [R1+0x3930] ;  /* 0x0039300001127983 */ /* 0x001ea80000300800 */
[----:B------:R0:W-:Y:S01]  /*4fcb0*/  STS.U16 [R6+0x43b00], R28 ;  /* 0x043b001c06007388 */ /* 0x0001e20000000400 */
[----:B------:R0:W-:Y:S02]  /*4fcc0*/  STS.U16 [R6+0x44a00], R29 ;  /* 0x044a001d06007388 */ /* 0x0001e40000000400 */
[----:B-1----:R-:W2:Y:S02]  /*4fcd0*/  LDL.LU R20, [R1+0x392c] ;  /* 0x00392c0001147983 */ /* 0x002ea40000300800 */
[----:B------:R-:W2:Y:S01]  /*4fce0*/  LDL.LU R22, [R1+0x3928] ;  /* 0x0039280001167983 */ /* 0x000ea20000300800 */
[----:B------:R-:W2:Y:S04]  /*4fcf0*/  LDL.LU R26, [R1+0x3924] ;  /* 0x00392400011a7983 */ /* 0x000ea80000300800 */
[----:B------:R1:W-:Y:S01]  /*4fd00*/  STS.U16 [R6+0x44b00], R5 ;  /* 0x044b000506007388 */ /* 0x0003e20000000400 */
[----:B------:R1:W-:Y:S02]  /*4fd10*/  STS.U16 [R6+0x45a00], R7 ;  /* 0x045a000706007388 */ /* 0x0003e40000000400 */
[----:B------:R-:W2:Y:S01]  /*4fd20*/  LDL.LU R27, [R1+0x3920] ;  /* 0x00392000011b7983 */ /* 0x000ea20000300800 */
[----:B0-----:R-:W2:Y:S01]  /*4fd30*/  LDL.LU R28, [R1+0x391c] ;  /* 0x00391c00011c7983 */ /* 0x001ea20000300800 */
[----:B------:R-:W2:Y:S03]  /*4fd40*/  LDL.LU R29, [R1+0x3918] ;  /* 0x00391800011d7983 */ /* 0x000ea60000300800 */
[----:B-1----:R-:W2:Y:S01]  /*4fd50*/  LDL.LU R5, [R1+0x3914] ;  /* 0x0039140001057983 */ /* 0x002ea20000300800 */
[----:B------:R-:W2:Y:S03]  /*4fd60*/  LDL.LU R7, [R1+0x3910] ;  /* 0x0039100001077983 */ /* 0x000ea60000300800 */
[----:B----4-:R0:W-:Y:S04]  /*4fd70*/  STS.U16 [R6+0x45b00], R2 ;  /* 0x045b000206007388 */ /* 0x0101e80000000400 */
[----:B0-----:R-:W0:Y:S01]  /*4fd80*/  S2R R2, SR_TID.X ;  /* 0x0000000000027919 */ /* 0x001e220000002100 */
[----:B------:R1:W-:Y:S02]  /*4fd90*/  STS.U16 [R6+0x46a00], R14 ;  /* 0x046a000e06007388 */ /* 0x0003e40000000400 */
[----:B---3--:R3:W-:Y:S01]  /*4fda0*/  STS.U16 [R6+0x46b00], R8 ;  /* 0x046b000806007388 */ /* 0x0087e20000000400 */
[----:B0-----:R-:W-:-:S05]  /*4fdb0*/  LOP3.LUT R2, R2, 0x7f, RZ, 0xc0, !PT ;  /* 0x0000007f02027812 */ /* 0x001fca00078ec0ff */
[----:B------:R-:W-:-:S05]  /*4fdc0*/  IMAD.SHL.U32 R2, R2, 0x2, RZ ;  /* 0x0000000202027824 */ /* 0x000fca00078e00ff */
[----:B-1----:R-:W-:Y:S02]  /*4fdd0*/  LOP3.LUT R14, R2, 0x60, RZ, 0x3c, !PT ;  /* 0x00000060020e7812 */ /* 0x002fe400078e3cff */
[----:B------:R-:W2:Y:S01]  /*4fde0*/  LDL.LU R2, [R1+0x28] ;  /* 0x0000280001027983 */ /* 0x000ea20000300800 */
[----:B---3--:R-:W3:Y:S03]  /*4fdf0*/  LDL.LU R8, [R1+0x390c] ;  /* 0x00390c0001087983 */ /* 0x008ee60000300800 */
[----:B---3--:R0:W-:Y:S01]  /*4fe00*/  STS.U16 [R6+0x47a00], R8 ;  /* 0x047a000806007388 */ /* 0x0081e20000000400 */
[----:B--2---:R1:W-:Y:S02]  /*4fe10*/  STS.U16 [R6+0x47b00], R7 ;  /* 0x047b000706007388 */ /* 0x0043e40000000400 */
[----:B------:R2:W-:Y:S02]  /*4fe20*/  STS.U16 [R14+0x40c00], R0 ;  /* 0x040c00000e007388 */ /* 0x0005e40000000400 */
[----:B------:R3:W-:Y:S01]  /*4fe30*/  STS.U16 [R14+0x40d00], R3 ;  /* 0x040d00030e007388 */ /* 0x0007e20000000400 */
[----:B------:R3:W-:Y:S04]  /*4fe40*/  STS.U16 [R14+0x41c00], R4 ;  /* 0x041c00040e007388 */ /* 0x0007e80000000400 */
[----:B0-----:R-:W4:Y:S01]  /*4fe50*/  LDL.LU R8, [R1+0x20] ;  /* 0x0000200001087983 */ /* 0x001f220000300800 */
[----:B-1----:R-:W4:Y:S02]  /*4fe60*/  LDL.LU R6, [R1+0x3908] ;  /* 0x0039080001067983 */ /* 0x002f240000300800 */
[----:B------:R-:W4:Y:S02]  /*4fe70*/  LDL.LU R7, [R1+0x24] ;  /* 0x0000240001077983 */ /* 0x000f240000300800 */
[----:B--2---:R-:W2:Y:S01]  /*4fe80*/  LDL.LU R0, [R1+0x3904] ;  /* 0x0039040001007983 */ /* 0x004ea20000300800 */
[----:B---3--:R-:W3:Y:S01]  /*4fe90*/  LDL.LU R3, [R1+0x3900] ;  /* 0x0039000001037983 */ /* 0x008ee20000300800 */
[----:B------:R-:W2:Y:S03]  /*4fea0*/  LDL.LU R4, [R1+0x38fc] ;  /* 0x0038fc0001047983 */ /* 0x000ea60000300800 */
[----:B------:R-:W-:Y:S04]  /*4feb0*/  STS.U16 [R14+0x41d00], R2 ;  /* 0x041d00020e007388 */ /* 0x000fe80000000400 */
[----:B----4-:R-:W-:Y:S01]  /*4fec0*/  STS.U16 [R14+0x42c00], R7 ;  /* 0x042c00070e007388 */ /* 0x010fe20000000400 */
[----:B------:R-:W-:Y:S02]  /*4fed0*/  STS.U16 [R14+0x42d00], R8 ;  /* 0x042d00080e007388 */ /* 0x000fe40000000400 */
[----:B--2---:R0:W-:Y:S02]  /*4fee0*/  STS.U16 [R14+0x43c00], R4 ;  /* 0x043c00040e007388 */ /* 0x0041e40000000400 */
[----:B---3--:R1:W-:Y:S01]  /*4fef0*/  STS.U16 [R14+0x43d00], R3 ;  /* 0x043d00030e007388 */ /* 0x0083e20000000400 */
[----:B0-----:R-:W2:Y:S01]  /*4ff00*/  LDL.LU R4, [R1+0x38f8] ;  /* 0x0038f80001047983 */ /* 0x001ea20000300800 */
[----:B-1----:R-:W3:Y:S03]  /*4ff10*/  LDL.LU R3, [R1+0x38f4] ;  /* 0x0038f40001037983 */ /* 0x002ee60000300800 */
[----:B------:R-:W-:Y:S01]  /*4ff20*/  STS.U16 [R14+0x44c00], R9 ;  /* 0x044c00090e007388 */ /* 0x000fe20000000400 */
[----:B------:R-:W-:Y:S02]  /*4ff30*/  STS.U16 [R14+0x44d00], R10 ;  /* 0x044d000a0e007388 */ /* 0x000fe40000000400 */
[----:B------:R-:W-:Y:S02]  /*4ff40*/  STS.U16 [R14+0x45c00], R11 ;  /* 0x045c000b0e007388 */ /* 0x000fe40000000400 */
[----:B------:R-:W-:Y:S01]  /*4ff50*/  STS.U16 [R14+0x45d00], R12 ;  /* 0x045d000c0e007388 */ /* 0x000fe20000000400 */
[----:B------:R-:W-:Y:S01]  /*4ff60*/  STS.U16 [R14+0x46c00], R13 ;  /* 0x046c000d0e007388 */ /* 0x000fe20000000400 */
[----:B------:R0:W-:Y:S03]  /*4ff70*/  STS.U16 [R14+0x46d00], R0 ;  /* 0x046d00000e007388 */ /* 0x0001e60000000400 */
[----:B0-----:R0:W5:Y:S01]  /*4ff80*/  LDL.LU R0, [R1+0x38f0] ;  /* 0x0038f00001007983 */ /* 0x0011620000300800 */
[----:B------:R0:W-:Y:S02]  /*4ff90*/  STS.U16 [R14+0x47c00], R6 ;  /* 0x047c00060e007388 */ /* 0x0001e40000000400 */
[----:B------:R0:W-:Y:S01]  /*4ffa0*/  STS.U16 [R14+0x47d00], R5 ;  /* 0x047d00050e007388 */ /* 0x0001e20000000400 */
[----:B------:R-:W1:Y:S02]  /*4ffb0*/  S2R R2, SR_TID.X ;  /* 0x0000000000027919 */ /* 0x000e640000002100 */
[----:B-1----:R-:W-:-:S05]  /*4ffc0*/  LOP3.LUT R2, R2, 0x7f, RZ, 0xc0, !PT ;  /* 0x0000007f02027812 */ /* 0x002fca00078ec0ff */
[----:B------:R-:W-:Y:S01]  /*4ffd0*/  IMAD.SHL.U32 R2, R2, 0x2, RZ ;  /* 0x0000000202027824 */ /* 0x000fe200078e00ff */
[----:B--2---:R0:W-:Y:S01]  /*4ffe0*/  STS.U16 [R15+0x47e00], R4 ;  /* 0x047e00040f007388 */ /* 0x0041e20000000400 */
[----:B---3--:R0:W-:Y:S02]  /*4fff0*/  STS.U16 [R15+0x47f00], R3 ;  /* 0x047f00030f007388 */ /* 0x0081e40000000400 */
[----:B------:R0:W-:Y:S02]  /*50000*/  STS.U16 [R15+0x40e00], R29 ;  /* 0x040e001d0f007388 */ /* 0x0001e40000000400 */
[----:B------:R0:W-:Y:S01]  /*50010*/  STS.U16 [R15+0x40f00], R28 ;  /* 0x040f001c0f007388 */ /* 0x0001e20000000400 */
[----:B------:R0:W-:Y:S01]  /*50020*/  STS.U16 [R15+0x41e00], R27 ;  /* 0x041e001b0f007388 */ /* 0x0001e20000000400 */
[----:B------:R0:W-:Y:S02]  /*50030*/  STS.U16 [R15+0x41f00], R26 ;  /* 0x041f001a0f007388 */ /* 0x0001e40000000400 */
        /* <DEDUP_REMOVED lines=9> */
[----:B------:R0:W-:Y:S02]  /*500d0*/  STS.U16 [R15+0x46f00], R25 ;  /* 0x046f00190f007388 */ /* 0x0001e40000000400 */
[----:B0-----:R-:W0:Y:S04]  /*500e0*/  S2R R15, SR_TID.X ;  /* 0x00000000000f7919 */ /* 0x001e280000002100 */
[----:B------:R-:W-:Y:S06]  /*500f0*/  BAR.SYNC.DEFER_BLOCKING 0x0 ;  /* 0x0000000000007b1d */ /* 0x000fec0000010000 */
[----:B------:R-:W2:Y:S04]  /*50100*/  LDL R29, [R1+0x494] ;  /* 0x00049400011d7983 */ /* 0x000ea80000100800 */
[----:B-----5:R1:W-:Y:S01]  /*50110*/  STL [R1+0x3a20], R0 ;  /* 0x003a200001007387 */ /* 0x0203e20000100800 */
[C---:B0-----:R-:W-:Y:S01]  /*50120*/  LOP3.LUT R14, R15.reuse, 0x7, RZ, 0xc0, !PT ;  /* 0x000000070f0e7812 */ /* 0x041fe200078ec0ff */
[----:B------:R-:W-:-:S04]  /*50130*/  IMAD.SHL.U32 R15, R15, 0x2, RZ ;  /* 0x000000020f0f7824 */ /* 0x000fc800078e00ff */
[----:B------:R-:W-:-:S05]  /*50140*/  IMAD R28, R14, 0x210, RZ ;  /* 0x000002100e1c7824 */ /* 0x000fca00078e02ff */
[----:B-1----:R-:W-:-:S05]  /*50150*/  LOP3.LUT R0, R28, 0x30, R15, 0x78, !PT ;  /* 0x000000301c007812 */ /* 0x002fca00078e780f */
[----:B------:R-:W0:Y:S04]  /*50160*/  LDSM.16.M88.4 R12, [R0+0x41000] ;  /* 0x04100000000c783b */ /* 0x000e280000000200 */
[----:B------:R-:W1:Y:S04]  /*50170*/  LDSM.16.M88.4 R8, [R0+0x42000] ;  /* 0x042000000008783b */ /* 0x000e680000000200 */
[----:B------:R-:W3:Y:S04]  /*50180*/  LDSM.16.M88.4 R20, [R0+0x40000] ;  /* 0x040000000014783b */ /* 0x000ee80000000200 */
[----:B------:R-:W4:Y:S04]  /*50190*/  LDSM.16.M88.4 R24, [R0+0x43000] ;  /* 0x043000000018783b */ /* 0x000f280000000200 */
[----:B------:R-:W-:Y:S04]  /*501a0*/  STL [R1+0x7140], R28 ;  /* 0x0071401c01007387 */ /* 0x000fe80000100800 */
[----:B0-----:R-:W-:Y:S04]  /*501b0*/  STL.64 [R1+0x10], R12 ;  /* 0x0000100c01007387 */ /* 0x001fe80000100a00 */
[----:B------:R-:W-:Y:S04]  /*501c0*/  STL.64 [R1+0x18], R14 ;  /* 0x0000180e01007387 */ /* 0x000fe80000100a00 */
[----:B-1----:R-:W-:Y:S04]  /*501d0*/  STL.64 [R1], R8 ;  /* 0x0000000801007387 */ /* 0x002fe80000100a00 */
[----:B------:R-:W-:Y:S04]  /*501e0*/  STL.64 [R1+0x8], R10 ;  /* 0x0000080a01007387 */ /* 0x000fe80000100a00 */
[----:B---3--:R-:W-:Y:S04]  /*501f0*/  STL.64 [R1+0x20], R20 ;  /* 0x0000201401007387 */ /* 0x008fe80000100a00 */
[----:B------:R-:W-:Y:S04]  /*50200*/  STL.64 [R1+0x28], R22 ;  /* 0x0000281601007387 */ /* 0x000fe80000100a00 */
[----:B----4-:R-:W-:Y:S04]  /*50210*/  STL.64 [R1+0x7790], R26 ;  /* 0x0077901a01007387 */ /* 0x010fe80000100a00 */
[----:B------:R0:W-:Y:S04]  /*50220*/  STL.64 [R1+0x7788], R24 ;  /* 0x0077881801007387 */ /* 0x0001e80000100a00 */
[----:B------:R-:W3:Y:S04]  /*50230*/  LDL.LU.64 R16, [R1+0x890] ;  /* 0x0008900001107983 */ /* 0x000ee80000300a00 */
[----:B------:R-:W4:Y:S04]  /*50240*/  LDL.LU.64 R18, [R1+0x898] ;  /* 0x0008980001127983 */ /* 0x000f280000300a00 */
[----:B------:R-:W1:Y:S01]  /*50250*/  LDSM.16.M88.4 R12, [R0+0x44000] ;  /* 0x04400000000c783b */ /* 0x000e620000000200 */
[----:B------:R-:W-:-:S02]  /*50260*/  IMAD.MOV.U32 R3, RZ, RZ, R8 ;  /* 0x000000ffff037224 */ /* 0x000fc400078e0008 */
[----:B------:R-:W-:Y:S02]  /*50270*/  IMAD.MOV.U32 R2, RZ, RZ, R9 ;  /* 0x000000ffff027224 */ /* 0x000fe400078e0009 */
[----:B0-----:R-:W-:Y:S02]  /*50280*/  IMAD.MOV.U32 R24, RZ, RZ, R3 ;  /* 0x000000ffff187224 */ /* 0x001fe400078e0003 */
[----:B------:R-:W-:Y:S01]  /*50290*/  IMAD.MOV.U32 R25, RZ, RZ, R2 ;  /* 0x000000ffff197224 */ /* 0x000fe200078e0002 */
[----:B--2---:R-:W-:Y:S04]  /*502a0*/  LDSM.16.MT88.4 R4, [R29] ;  /* 0x000000001d04783b */ /* 0x004fe80000004200 */
[----:B----4-:R-:W-:Y:S04]  /*502b0*/  STL.64 [R1+0x77b0], R18 ;  /* 0x0077b01201007387 */ /* 0x010fe80000100a00 */
[----:B---3--:R0:W-:Y:S04]  /*502c0*/  STL.64 [R1+0x77a8], R16 ;  /* 0x0077a81001007387 */ /* 0x0081e80000100a00 */
[----:B0-----:R-:W2:Y:S04]  /*502d0*/  LDL.LU.64 R16, [R1+0x8a0] ;  /* 0x0008a00001107983 */ /* 0x001ea80000300a00 */
[----:B------:R-:W2:Y:S01]  /*502e0*/  LDL.LU.64 R18, [R1+0x8a8] ;  /* 0x0008a80001127983 */ /* 0x000ea20000300a00 */
[----:B-1----:R-:W-:-:S02]  /*502f0*/  IMAD.MOV.U32 R9, RZ, RZ, R12 ;  /* 0x000000ffff097224 */ /* 0x002fc400078e000c */
[----:B------:R-:W-:Y:S01]  /*50300*/  IMAD.MOV.U32 R8, RZ, RZ, R13 ;  /* 0x000000ffff087224 */ /* 0x000fe200078e000d */
[----:B------:R0:W-:Y:S04]  /*50310*/  STL.64 [R1+0x77a0], R24 ;  /* 0x0077a01801007387 */ /* 0x0001e80000100a00 */
[----:B0-----:R-:W3:Y:S04]  /*50320*/  LDL.64 R24, [R1+0x10] ;  /* 0x0000100001187983 */ /* 0x001ee80000100a00 */
[----:B------:R-:W-:Y:S04]  /*50330*/  STL.64 [R1+0x30], R12 ;  /* 0x0000300c01007387 */ /* 0x000fe80000100a00 */
[----:B------:R-:W-:Y:S04]  /*50340*/  STL.64 [R1+0x38], R14 ;  /* 0x0000380e01007387 */ /* 0x000fe80000100a00 */
[----:B------:R-:W-:Y:S04]  /*50350*/  STL.64 [R1+0x7780], R8 ;  /* 0x0077800801007387 */ /* 0x000fe80000100a00 */
[----:B------:R-:W0:Y:S02]  /*50360*/  LDSM.16.M88.4 R8, [R0+0x45000] ;  /* 0x045000000008783b */ /* 0x000e240000000200 */
[----:B0-----:R-:W-:-:S02]  /*50370*/  IMAD.MOV.U32 R13, RZ, RZ, R8 ;  /* 0x000000ffff0d7224 */ /* 0x001fc400078e0008 */
[----:B------:R-:W-:Y:S01]  /*50380*/  IMAD.MOV.U32 R12, RZ, RZ, R9 ;  /* 0x000000ffff0c7224 */ /* 0x000fe200078e0009 */
[----:B------:R-:W-:Y:S04]  /*50390*/  STL.64 [R1+0x50], R8 ;  /* 0x0000500801007387 */ /* 0x000fe80000100a00 */
[----:B------:R-:W-:Y:S04]  /*503a0*/  STL.64 [R1+0x58], R10 ;  /* 0x0000580a01007387 */ /* 0x000fe80000100a00 */
[----:B------:R0:W-:Y:S04]  /*503b0*/  STL.64 [R1+0x7798], R12 ;  /* 0x0077980c01007387 */ /* 0x0001e80000100a00 */
[----:B0-----:R-:W4:Y:S04]  /*503c0*/  LDL.LU.64 R12, [R1+0x8d0] ;  /* 0x0008d000010c7983 */ /* 0x001f280000300a00 */
[----:B------:R-:W4:Y:S04]  /*503d0*/  LDL.LU.64 R14, [R1+0x8d8] ;  /* 0x0008d800010e7983 */ /* 0x000f280000300a00 */
[----:B------:R-:W3:Y:S04]  /*503e0*/  LDL.LU.64 R8, [R1+0x8c0] ;  /* 0x0008c00001087983 */ /* 0x000ee80000300a00 */
[----:B------:R-:W3:Y:S01]  /*503f0*/  LDL.LU.64 R10, [R1+0x8c8] ;  /* 0x0008c800010a7983 */ /* 0x000ee20000300a00 */
[C---:B--2---:R-:W-:Y:S11]  /*50400*/  HMMA.16816.F32 R16, R4.reuse, R20, R16 ;  /* 0x000000140410723c */ /* 0x044ff60000001810 */
[----:B------:R-:W-:Y:S11]  /*50410*/  @!UPT UIADD3 URZ, URZ, URZ, URZ ;  /* 0x0000003f3f3ff290 */ /* 0x000ff6000fffe03f */
[----:B------:R-:W-:Y:S01]  /*50420*/  @!UPT UIADD3 URZ, URZ, URZ, URZ ;  /* 0x0000003f3f3ff290 */ /* 0x000fe2000fffe03f */
[----:B------:R-:W-:Y:S04]  /*50430*/  STL.64 [R1+0x320], R16 ;  /* 0x0003201001007387 */ /* 0x000fe80000100a00 */
[----:B------:R0:W-:Y:S04]  /*50440*/  STL.64 [R1+0x328], R18 ;  /* 0x0003281201007387 */ /* 0x0001e80000100a00 */
[----:B0-----:R-:W3:Y:S04]  /*50450*/  LDL.LU.64 R18, [R1+0x77b0] ;  /* 0x0077b00001127983 */ /* 0x001ee80000300a00 */
[----:B------:R-:W3:Y:S02]  /*50460*/  LDL.LU.64 R16, [R1+0x77a8] ;  /* 0x0077a80001107983 */ /* 0x000ee40000300a00 */
[----:B---3--:R-:W-:Y:S11]  /*50470*/  HMMA.16816.F32 R16, R4, R24, R16 ;  /* 0x000000180410723c */ /* 0x008ff60000001810 */
[----:B------:R-:W-:Y:S11]  /*50480*/  @!UPT UIADD3 URZ, URZ, URZ, URZ ;  /* 0x0000003f3f3ff290 */ /* 0x000ff6000fffe03f */
[----:B------:R-:W-:Y:S01]  /*50490*/  @!UPT UIADD3 URZ, URZ, URZ, URZ ;  /* 0x0000003f3f3ff290 */ /* 0x000fe2000fffe03f */
[----:B------:R0:W-:Y:S02]  /*504a0*/  STL.64 [R1+0x310], R16 ;  /* 0x0003101001007387 */ /* 0x0001e40000100a00 */
[----:B0-----:R-:W-:Y:S02]  /*504b0*/  IMAD.MOV.U32 R17, RZ, RZ, R24 ;  /* 0x000000ffff117224 */ /* 0x001fe400078e0018 */
[----:B------:R-:W-:Y:S02]  /*504c0*/  IMAD.MOV.U32 R16, RZ, RZ, R25 ;  /* 0x000000ffff107224 */ /* 0x000fe400078e0019 */
[----:B------:R-:W0:Y:S04]  /*504d0*/  LDSM.16.M88.4 R24, [R0+0x47000] ;  /* 0x047000000018783b */ /* 0x000e280000000200 */
[----:B------:R-:W-:Y:S04]  /*504e0*/  STL.64 [R1+0x318], R18 ;  /* 0x0003181201007387 */ /* 0x000fe80000100a00 */
[----:B0-----:R0:W-:Y:S04]  /*504f0*/  STL.64 [R1+0x70], R24 ;  /* 0x0000701801007387 */ /* 0x0011e80000100a00 */
[----:B------:R-:W-:Y:S04]  /*50500*/  STL.64 [R1+0x78], R26 ;  /* 0x0000781a01007387 */ /* 0x000fe80000100a00 */
[----:B0-----:R-:W4:Y:S01]  /*50510*/  LDL.LU.64 R24, [R1+0x77a0] ;  /* 0x0077a00001187983 */ /* 0x001f220000300a00 */
[----:B------:R-:W-:-:S02]  /*50520*/  IMAD.MOV.U32 R3, RZ, RZ, R20 ;  /* 0x000000ffff037224 */ /* 0x000fc400078e0014 */
[----:B------:R-:W-:Y:S02]  /*50530*/  IMAD.MOV.U32 R2, RZ, RZ, R21 ;  /* 0x000000ffff027224 */ /* 0x000fe400078e0015 */
[----:B------:R-:W0:Y:S01]  /*50540*/  LDSM.16.M88.4 R20, [R0+0x46000] ;  /* 0x046000000014783b */ /* 0x000e220000000200 */
[----:B------:R-:W-:-:S03]  /*50550*/  IMAD.MOV.U32 R28, RZ, RZ, R27 ;  /* 0x000000ffff1c7224 */ /* 0x000fc600078e001b */
[----:B0-----:R-:W-:Y:S04]  /*50560*/  STL.64 [R1+0x60], R20 ;  /* 0x0000601401007387 */ /* 0x001fe80000100a00 */
[----:B------:R-:W-:Y:S04]  /*50570*/  STL.64 [R1+0x68], R22 ;  /* 0x0000681601007387 */ /* 0x000fe80000100a00 */
[----:B------:R-:W-:Y:S04]  /*50580*/  STL [R1+0x7628], R28 ;  /* 0x0076281c01007387 */ /* 0x000fe80000100800 */
[----:B------:R0:W-:Y:S01]  /*50590*/  STL [R1+0x6950], R0 ;  /* 0x0069500001007387 */ /* 0x0001e20000100800 */
[----:B----4-:R-:W-:Y:S03]  /*505a0*/  HMMA.16816.F32 R24, R4, R24, R12 ;  /* 0x000000180418723c */ /* 0x010fe6000000180c */
[----:B------:R-:W2:Y:S11]  /*505b0*/  LDL.LU.64 R12, [R1+0x7798] ;  /* 0x00779800010c7983 */ /* 0x000eb60000300a00 */
[----:B------:R-:W-:Y:S09]  /*505c0*/  @!UPT UIADD3 URZ, URZ, URZ, URZ ;  /* 0x0000003f3f3ff290 */ /* 0x000ff2000fffe03f */
[----:B------:R-:W-:Y:S01]  /*505d0*/  STL.64 [R1+0x300], R24 ;  /* 0x0003001801007387 */ /* 0x000fe20000100a00 */
[----:B0-----:R-:W-:-:S03]  /*505e0*/  IMAD.MOV.U32 R0, RZ, RZ, R27 ;  /* 0x000000ffff007224 */ /* 0x001fc600078e001b */
[----:B------:R0:W-:Y:S04]  /*505f0*/  STL [R1+0x308], R26 ;  /* 0x0003081a01007387 */ /* 0x0001e80000100800 */
[----:B0-----:R-:W3:Y:S04]  /*50600*/  LDL.LU.64 R26, [R1+0x7790] ;  /* 0x00779000011a7983 */ /* 0x001ee80000300a00 */
[----:B------:R-:W4:Y:S04]  /*50610*/  LDL.LU.64 R24, [R1+0x7788] ;  /* 0x0077880001187983 */ /* 0x000f280000300a00 */
[----:B------:R-:W-:Y:S01]  /*50620*/  STL [R1+0x74f0], R0 ;  /* 0x0074f00001007387 */ /* 0x000fe20000100800 */
[----:B----4-:R-:W-:Y:S11]  /*50630*/  HMMA.16816.F32 R8, R4, R24, R8 ;  /* 0x000000180408723c */ /* 0x010ff60000001808 */
[----:B------:R-:W-:Y:S11]  /*50640*/  @!UPT UIADD3 URZ, URZ, URZ, URZ ;  /* 0x0000003f3f3ff290 */ /* 0x000ff6000fffe03f */
[----:B------:R-:W-:Y:S01]  /*50650*/  @!UPT UIADD3 URZ, URZ, URZ, URZ ;  /* 0x0000003f3f3ff290 */ /* 0x000fe2000fffe03f */
[----:B------:R0:W-:Y:S04]  /*50660*/  STL.64 [R1+0x2f0], R8 ;  /* 0x0002f00801007387 */ /* 0x0001e80000100a00 */
[----:B------:R-:W-:Y:S04]  /*50670*/  STL.64 [R1+0x2f8], R10 ;  /* 0x0002f80a01007387 */ /* 0x000fe80000100a00 */
[----:B0-----:R-:W4:Y:S04]  /*50680*/  LDL.LU.64 R8, [R1+0x7780] ;  /* 0x0077800001087983 */ /* 0x001f280000300a00 */
[----:B---3--:R-:W-:Y:S04]  /*50690*/  STL.64 [R1+0x7738], R26 ;  /* 0x0077381a01007387 */ /* 0x008fe80000100a00 */
[----:B------:R4:W-:Y:S02]  /*506a0*/  STL.64 [R1+0x7730], R24 ;  /* 0x0077301801007387 */ /* 0x0009e40000100a00 */
[----:B----4-:R-:W-:-:S02]  /*506b0*/  IMAD.MOV.U32 R24, RZ, RZ, R9 ;  /* 0x000000ffff187224 */ /* 0x010fc400078e0009 */
[----:B------:R-:W-:Y:S02]  /*506c0*/  IMAD.MOV.U32 R25, RZ, RZ, R8 ;  /* 0x000000ffff197224 */ /* 0x000fe400078e0008 */
[----:B------:R-:W0:Y:S04]  /*506d0*/  LDSM.16.MT88.4 R8, [R29+0x80] ;  /* 0x000080001d08783b */ /* 0x000e280000004200 */
[----:B0-----:R-:W-:Y:S04]  /*506e0*/  STL.64 [R1+0x7778], R10 ;  /* 0x0077780a01007387 */ /* 0x001fe80000100a00 */
[----:B------:R0:W-:Y:S04]  /*506f0*/  STL.64 [R1+0x7770], R8 ;  /* 0x0077700801007387 */ /* 0x0001e80000100a00 */
[----:B0-----:R-:W3:Y:S04]  /*50700*/  LDL.LU.64 R8, [R1+0x700] ;  /* 0x0007000001087983 */ /* 0x001ee80000300a00 */
[----:B------:R-:W3:Y:S02]  /*50710*/  LDL.LU.64 R10, [R1+0x708] ;  /* 0x00070800010a7983 */ /* 0x000ee40000300a00 */
[----:B---3--:R-:W-:Y:S02]  /*50720*/  HMMA.16816.F32 R24, R4, R24, R8 ;  /* 0x000000180418723c */ /* 0x008fe40000001808 */
[----:B------:R-:W3:Y:S04]  /*50730*/  LDL.LU.64 R8, [R1+0x740] ;  /* 0x0007400001087983 */ /* 0x000ee80000300a00 */
[----:B------:R-:W3:Y:S11]  /*50740*/  LDL.LU.64 R10, [R1+0x748] ;  /* 0x00074800010a7983 */ /* 0x000ef60000300a00 */
[----:B------:R-:W-:Y:S06]  /*50750*/  @!UPT UIADD3 URZ, URZ, URZ, URZ ;  /* 0x0000003f3f3ff290 */ /* 0x000fec000fffe03f */
[----:B------:R0:W-:Y:S04]  /*50760*/  STL.64 [R1+0x2e0], R24 ;  /* 0x0002e01801007387 */ /* 0x0001e80000100a00 */
[----:B------:R-:W-:Y:S04]  /*50770*/  STL.64 [R1+0x2e8], R26 ;  /* 0x0002e81a01007387 */ /* 0x000fe80000100a00 */
[----:B0-----:R-:W4:Y:S04]  /*50780*/  LDL.64 R24, [R1] ;  /* 0x0000000001187983 */ /* 0x001f280000100a00 */
[----:B----4-:R2:W-:Y:S02]  /*50790*/  STL.64 [R1+0x7748], R24 ;  /* 0x0077481801007387 */ /* 0x0105e40000100a00 */
[----:B--2---:R-:W-:-:S02]  /*507a0*/  IMAD.MOV.U32 R24, RZ, RZ, R13 ;  /* 0x000000ffff187224 */ /* 0x004fc400078e000d */
[----:B------:R-:W-:Y:S02]  /*507b0*/  IMAD.MOV.U32 R25, RZ, RZ, R12 ;  /* 0x000000ffff197224 */ /* 0x000fe400078e000c */
[----:B------:R-:W0:Y:S04]  /*507c0*/  LDSM.16.MT88.4 R12, [R29+0x100] ;  /* 0x000100001d0c783b */ /* 0x000e280000004200 */
[----:B0-----:R-:W-:Y:S04]  /*507d0*/  STL.64 [R1+0x7708], R14 ;  /* 0x0077080e01007387 */ /* 0x001fe80000100a00 */
[----:B------:R0:W-:Y:S04]  /*507e0*/  STL.64 [R1+0x7700], R12 ;  /* 0x0077000c01007387 */ /* 0x0001e80000100a00 */
[----:B0-----:R-:W2:Y:S04]  /*507f0*/  LDL.LU.64 R12, [R1+0x6f0] ;  /* 0x0006f000010c7983 */ /* 0x001ea80000300a00 */
[----:B------:R-:W2:Y:S02]  /*50800*/  LDL.LU.64 R14, [R1+0x6f8] ;  /* 0x0006f800010e7983 */ /* 0x000ea40000300a00 */
[----:B--2---:R-:W-:Y:S07]  /*50810*/  HMMA.16816.F32 R12, R4, R24, R12 ;  /* 0x00000018040c723c */ /* 0x004fee000000180c */
[----:B------:R-:W-:-:S02]  /*50820*/  IMAD.MOV.U32 R24, RZ, RZ, R17 ;  /* 0x000000ffff187224 */ /* 0x000fc400078e0011 */
[----:B------:R-:W-:Y:S02]  /*50830*/  IMAD.MOV.U32 R25, RZ, RZ, R16 ;  /* 0x000000ffff197224 */ /* 0x000fe400078e0010 */
[----:B------:R-:W0:Y:S11]  /*50840*/  LDSM.16.MT88.4 R16, [R29+0x180] ;  /* 0x000180001d10783b */ /* 0x000e360000004200 */
[----:B------:R-:W-:Y:S01]  /*50850*/  @!UPT UIADD3 URZ, URZ, URZ, URZ ;  /* 0x0000003f3f3ff290 */ /* 0x000fe2000fffe03f */
[----:B------:R1:W-:Y:S04]  /*50860*/  STL.64 [R1+0x2d0], R12 ;  /* 0x0002d00c01007387 */ /* 0x0003e80000100a00 */
[----:B------:R2:W-:Y:S04]  /*50870*/  STL.64 [R1+0x2d8], R14 ;  /* 0x0002d80e01007387 */ /* 0x0005e80000100a00 */
[----:B-1----:R-:W4:Y:S04]  /*50880*/  LDL.LU.64 R12, [R1+0x730] ;  /* 0x00073000010c7983 */ /* 0x002f280000300a00 */
[----:B--2---:R-:W4:Y:S04]  /*50890*/  LDL.LU.64 R14, [R1+0x738] ;  /* 0x00073800010e7983 */ /* 0x004f280000300a00 */
[----:B------:R-:W-:Y:S04]  /*508a0*/  STL.64 [R1+0x7758], R24 ;  /* 0x0077581801007387 */ /* 0x000fe80000100a00 */
[----:B0-----:R-:W-:Y:S04]  /*508b0*/  STL.64 [R1+0x76a8], R18 ;  /* 0x0076a81201007387 */ /* 0x001fe80000100a00 */
[----:B------:R0:W-:Y:S04]  /*508c0*/  STL.64 [R1+0x76a0], R16 ;  /* 0x0076a01001007387 */ /* 0x0001e80000100a00 */
[----:B0-----:R-:W2:Y:S01]  /*508d0*/  LDL.64 R16, [R1+0x30] ;  /* 0x0000300001107983 */ /* 0x001ea20000100a00 */
[----:B------:R-:W-:Y:S01]  /*508e0*/  IMAD.MOV.U32 R25, RZ, RZ, R2 ;  /* 0x000000ffff197224 */ /* 0x000fe200078e0002 */
[----:B---3--:R-:W-:Y:S01]  /*508f0*/  HMMA.16816.F32 R8, R4, R20, R8 ;  /* 0x000000140408723c */ /* 0x008fe20000001808 */
[----:B------:R-:W-:-:S02]  /*50900*/  IMAD.MOV.U32 R2, RZ, RZ, R20 ;  /* 0x000000ffff027224 */ /* 0x000fc400078e0014 */
[----:B------:R-:W-:Y:S02]  /*50910*/  IMAD.MOV.U32 R0, RZ, RZ, R21 ;  /* 0x000000ffff007224 */ /* 0x000fe400078e0015 */
[----:B------:R-:W0:Y:S04]  /*50920*/  LDSM.16.MT88.4 R20, [R29+0x200] ;  /* 0x000200001d14783b */ /* 0x000e280000004200 */
[----:B--2---:R1:W-:Y:S04]  /*50930*/  STL.64 [R1+0x7740], R16 ;  /* 0x0077401001007387 */ /* 0x0043e80000100a00 */
[----:B-1----:R-:W4:Y:S10]  /*50940*/  LDL.64 R16, [R1+0x70] ;  /* 0x0000700001107983 */ /* 0x002f340000100a00 */
[----:B------:R-:W-:Y:S04]  /*50950*/  STL.64 [R1+0x2c0], R8 ;  /* 0x0002c00801007387 */ /* 0x000fe80000100a00 */
[----:B------:R1:W-:Y:S04]  /*50960*/  STL.64 [R1+0x2c8], R10 ;  /* 0x0002c80a01007387 */ /* 0x0003e80000100a00 */
[----:B-1----:R-:W2:Y:S04]  /*50970*/  LDL.LU.64 R10, [R1+0x7778] ;  /* 0x00777800010a7983 */ /* 0x002ea80000300a00 */
[----:B------:R-:W2:Y:S04]  /*50980*/  LDL.LU.64 R8, [R1+0x7770] ;  /* 0x0077700001087983 */ /* 0x000ea80000300a00 */
[----:B0-----:R-:W-:Y:S04]  /*50990*/  STL.64 [R1+0x7620], R22 ;  /* 0x0076201601007387 */ /* 0x001fe80000100a00 */
[----:B------:R0:W-:Y:S04]  /*509a0*/  STL.64 [R1+0x7618], R20 ;  /* 0x0076181401007387 */ /* 0x0001e80000100a00 */
[----:B0-----:R-:W3:Y:S01]  /*509b0*/  LDL.64 R20, [R1+0x50] ;  /* 0x0000500001147983 */ /* 0x001ee20000100a00 */
[----:B----4-:R-:W-:Y:S03]  /*509c0*/  HMMA.16816.F32 R4, R4, R16, R12 ;  /* 0x000000100404723c */ /* 0x010fe6000000180c */
[----:B---3--:R0:W-:Y:S11]  /*509d0*/  STL.64 [R1+0x7750], R20 ;  /* 0x0077501401007387 */ /* 0x0081f60000100a00 */
[----:B------:R-:W-:Y:S09]  /*509e0*/  @!UPT UIADD3 URZ, URZ, URZ, URZ ;  /* 0x0000003f3f3ff290 */ /* 0x000ff2000fffe03f */
[----:B------:R-:W-:Y:S04]  /*509f0*/  STL.64 [R1+0x210], R4 ;  /* 0x0002100401007387 */ /* 0x000fe80000100a00 */
[----:B------:R-:W-:Y:S04]  /*50a00*/  STL.64 [R1+0x218], R6 ;  /* 0x0002180601007387 */ /* 0x000fe80000100a00 */
[----:B0-----:R-:W3:Y:S04]  /*50a10*/  LDL.LU.64 R20, [R1+0x900] ;  /* 0x0009000001147983 */ /* 0x001ee80000300a00 */
[----:B------:R-:W4:Y:S04]  /*50a20*/  LDL.LU.64 R22, [R1+0x908] ;  /* 0x0009080001167983 */ /* 0x000f280000300a00 */
[----:B------:R-:W0:Y:S04]  /*50a30*/  LDSM.16.MT88.4 R4, [R29+0x280] ;  /* 0x000280001d04783b */ /* 0x000e280000004200 */
[----:B----4-:R-:W-:Y:S04]  /*50a40*/  STL.64 [R1+0x7768], R22 ;  /* 0x0077681601007387 */ /* 0x010fe80000100a00 */
[----:B---3--:R1:W-:Y:S04]  /*50a50*/  STL.64 [R1+0x7760], R20 ;  /* 0x0077601401007387 */ /* 0x0083e80000100a00 */
[----:B-1----:R-:W2:Y:S04]  /*50a60*/  LDL.LU.64 R20, [R1+0x910] ;  /* 0x0009100001147983 */ /* 0x002ea80000300a00 */
[----:B------:R-:W2:Y:S01]  /*50a70*/  LDL.LU.64 R22, [R1+0x918] ;  /* 0x0009180001167983 */ /* 0x000ea20000300a00 */
[----:B------:R-:W-:-:S02]  /*50a80*/  IMAD.MOV.U32 R24, RZ, RZ, R3 ;  /* 0x000000ffff187224 */ /* 0x000fc400078e0003 */
[----:B------:R-:W-:Y:S02]  /*50a90*/  IMAD.MOV.U32 R12, RZ, RZ, R16 ;  /* 0x000000ffff0c7224 */ /* 0x000fe400078e0010 */
[----:B------:R-:W-:Y:S02]  /*50aa0*/  IMAD.MOV.U32 R3, RZ, RZ, R17 ;  /* 0x000000ffff037224 */ /* 0x000fe400078e0011 */
[----:B------:R-:W3:Y:S04]  /*50ab0*/  LDL.LU.64 R16, [R1+0x8f0] ;  /* 0x0008f00001107983 */ /* 0x000ee80000300a00 */
[----:B------:R-:W3:Y:S04]  /*50ac0*/  LDL.LU.64 R18, [R1+0x8f8] ;  /* 0x0008f80001127983 */ /* 0x000ee80000300a00 */
[----:B0-----:R-:W-:Y:S04]  /*50ad0*/  STL.64 [R1+0x75b8], R6 ;  /* 0x0075b80601007387 */ /* 0x001fe80000100a00 */
[----:B------:R0:W-:Y:S02]  /*50ae0*/  STL.64 [R1+0x75b0], R4 ;  /* 0x0075b00401007387 */ /* 0x0001e40000100a00 */
[----:B0-----:R-:W-:-:S02]  /*50af0*/  IMAD.MOV.U32 R4, RZ, RZ, R12 ;  /* 0x000000ffff047224 */ /* 0x001fc400078e000c */
[----:B------:R-:W-:Y:S01]  /*50b00*/  IMAD.MOV.U32 R5, RZ, RZ, R3 ;  /* 0x000000ffff057224 */ /* 0x000fe200078e0003 */
[----:B------:R-:W4:Y:S04]  /*50b10*/  LDL.LU.64 R12, [R1+0x720] ;  /* 0x00072000010c7983 */ /* 0x000f280000300a00 */
[----:B------:R-:W4:Y:S04]  /*50b20*/  LDL.LU.64 R14, [R1+0x728] ;  /* 0x00072800010e7983 */ /* 0x000f280000300a00 */
[----:B------:R0:W-:Y:S02]  /*50b30*/  STL.64 [R1+0x7710], R4 ;  /* 0x0077100401007387 */ /* 0x0001e40000100a00 */
[----:B0-----:R-:W-:-:S02]  /*50b40*/  IMAD.MOV.U32 R4, RZ, RZ, R2 ;  /* 0x000000ffff047224 */ /* 0x001fc400078e0002 */
[----:B------:R-:W-:-:S05]  /*50b50*/  IMAD.MOV.U32 R5, RZ, RZ, R0 ;  /* 0x000000ffff057224 */ /* 0x000fca00078e0000 */
[----:B------:R0:W-:Y:S04]  /*50b60*/  STL.64 [R1+0x7728], R4 ;  /* 0x0077280401007387 */ /* 0x0001e80000100a00 */
[----:B0-----:R-:W3:Y:S04]  /*50b70*/  LDL.LU.64 R4, [R1+0x8e0] ;  /* 0x0008e00001047983 */ /* 0x001ee80000300a00 */
[----:B------:R-:W3:Y:S01]  /*50b80*/  LDL.LU.64 R6, [R1+0x8e8] ;  /* 0x0008e80001067983 */ /* 0x000ee20000300a00 */
[----:B--2---:R-:W-:Y:S03]  /*50b90*/  HMMA.16816.F32 R24, R8, R24, R20 ;  /* 0x000000180818723c */ /* 0x004fe60000001814 */
[----:B------:R-:W2:Y:S04]  /*50ba0*/  LDL.LU.64 R22, [R1+0x7768] ;  /* 0x0077680001167983 */ /* 0x000ea80000300a00 */
[----:B------:R-:W2:Y:S11]  /*50bb0*/  LDL.LU.64 R20, [R1+0x7760] ;  /* 0x0077600001147983 */ /* 0x000eb60000300a00 */
[----:B------:R-:W-:Y:S05]  /*50bc0*/  @!UPT UIADD3 URZ, URZ, URZ, URZ ;  /* 0x0000003f3f3ff290 */ /* 0x000fea000fffe03f */
[----:B------:R0:W-:Y:S04]  /*50bd0*/  STL.64 [R1+0x200], R24 ;  /* 0x0002001801007387 */ /* 0x0001e80000100a00 */
[----:B0-----:R-:W2:Y:S01]  /*50be0*/  LDL.LU.64 R24, [R1+0x7758] ;  /* 0x0077580001187983 */ /* 0x001ea20000300a00 */
[----:B------:R-:W-:Y:S02]  /*50bf0*/  IMAD.MOV.U32 R3, RZ, RZ, R26 ;  /* 0x000000ffff037224 */ /* 0x000fe400078e001a */
[----:B------:R-:W-:-:S05]  /*50c00*/  IMAD.MOV.U32 R2, RZ, RZ, R27 ;  /* 0x000000ffff027224 */ /* 0x000fca00078e001b */
[----:B------:R-:W-:Y:S04]  /*50c10*/  STL [R1+0x7418], R2 ;  /* 0x0074180201007387 */ /* 0x000fe80000100800 */
[----:B------:R-:W-:Y:S01]  /*50c20*/  STL [R1+0x7414], R3 ;  /* 0x0074140301007387 */ /* 0x000fe20000100800 */
[C---:B--2---:R-:W-:Y:S03]  /*50c30*/  HMMA.16816.F32 R24, R8.reuse, R24, R20 ;  /* 0x000000180818723c */ /* 0x044fe60000001814 */
[----:B------:R-:W2:Y:S11]  /*50c40*/  LDL.LU.64 R20, [R1+0x7750] ;  /* 0x0077500001147983 */ /* 0x000eb60000300a00 */
[----:B------:R-:W-:Y:S09]  /*50c50*/  @!UPT UIADD3 URZ, URZ, URZ, URZ ;  /* 0x0000003f3f3ff290 */ /* 0x000ff2000fffe03f */
[----:B------:R0:W-:Y:S04]  /*50c60*/  STL.64 [R1+0x1f0], R24 ;  /* 0x0001f01801007387 */ /* 0x0001e80000100a00 */
[----:B------:R-:W-:Y:S04]  /*50c70*/  STL.64 [R1+0x1f8], R26 ;  /* 0x0001f81a01007387 */ /* 0x000fe80000100a00 */
[----:B0-----:R-:W3:Y:S02]  /*50c80*/  LDL.LU.64 R24, [R1+0x7748] ;  /* 0x0077480001187983 */ /* 0x001ee40000300a00 */
[----:B---3--:R-:W-:Y:S01]  /*50c90*/  HMMA.16816.F32 R16, R8, R24, R16 ;  /* 0x000000180810723c */ /* 0x008fe20000001810 */
[----:B------:R-:W-:-:S02]  /*50ca0*/  IMAD.MOV.U32 R2, RZ, RZ, R24 ;  /* 0x000000ffff027224 */ /* 0x000fc400078e0018 */
[----:B------:R-:W-:Y:S11]  /*50cb0*/  IMAD.MOV.U32 R0, RZ, RZ, R25 ;  /* 0x000000ffff007224 */ /* 0x000ff600078e0019 */
[----:B------:R-:W-:Y:S09]  /*50cc0*/  @!UPT UIADD3 URZ, URZ, URZ, URZ ;  /* 0x0000003f3f3ff290 */ /* 0x000ff2000fffe03f */
[----:B------:R0:W-:Y:S04]  /*50cd0*/  STL.64 [R1+0x1e0], R16 ;  /* 0x0001e01001007387 */ /* 0x0001e80000100a00 */
[----:B------:R-:W-:Y:S04]  /*50ce0*/  STL.64 [R1+0x1e8], R18 ;  /* 0x0001e81201007387 */ /* 0x000fe80000100a00 */
[----:B0-----:R-:W4:Y:S04]  /*50cf0*/  LDL.LU.64 R16, [R1+0x7740] ;  /* 0x0077400001107983 */ /* 0x001f280000300a00 */
[----:B------:R-:W3:Y:S04]  /*50d00*/  LDL.LU.64 R26, [R1+0x7738] ;  /* 0x00773800011a7983 */ /* 0x000ee80000300a00 */
[----:B------:R-:W2:Y:S01]  /*50d10*/  LDL.LU.64 R24, [R1+0x7730] ;  /* 0x0077300001187983 */ /* 0x000ea20000300a00 */
[C---:B----4-:R-:W-:Y:S08]  /*50d20*/  HMMA.16816.F32 R12, R8.reuse, R16, R12 ;  /* 0x00000010080c723c */ /* 0x050ff0000000180c */
[C---:B--2---:R-:W-:Y:S01]  /*50d30*/  HMMA.16816.F32 R4, R8.reuse, R24, R4 ;  /* 0x000000180804723c */ /* 0x044fe20000001804 */
[----:B---3--:R-:W-:Y:S04]  /*50d40*/  STL.64 [R1+0x76c8], R26 ;  /* 0x0076c81a01007387 */ /* 0x008fe80000100a00 */
[----:B------:R-:W-:Y:S11]  /*50d50*/  STL.64 [R1+0x76c0], R24 ;  /* 0x0076c01801007387 */ /* 0x000ff60000100a00 */
[----:B------:R-:W-:Y:S07]  /*50d60*/  @!UPT UIADD3 URZ, URZ, URZ, URZ ;  /* 0x0000003f3f3ff290 */ /* 0x000fee000fffe03f */
[----:B------:R0:W-:Y:S04]  /*50d70*/  STL.64 [R1+0x1d0], R4 ;  /* 0x0001d00401007387 */ /* 0x0001e80000100a00 */
[----:B------:R1:W-:Y:S04]  /*50d80*/  STL.64 [R1+0x1d8], R6 ;  /* 0x0001d80601007387 */ /* 0x0003e80000100a00 */
[----:B0-----:R-:W2:Y:S04]  /*50d90*/  LDL.LU.64 R4, [R1+0x6e0] ;  /* 0x0006e00001047983 */ /* 0x001ea80000300a00 */
[----:B-1----:R-:W2:Y:S04]  /*50da0*/  LDL.LU.64 R6, [R1+0x6e8] ;  /* 0x0006e80001067983 */ /* 0x002ea80000300a00 */
[----:B------:R0:W-:Y:S04]  /*50db0*/  STL.64 [R1+0x1c0], R12 ;  /* 0x0001c00c01007387 */ /* 0x0001e80000100a00 */
[----:B------:R1:W-:Y:S04]  /*50dc0*/  STL.64 [R1+0x1c8], R14 ;  /* 0x0001c80e01007387 */ /* 0x0003e80000100a00 */
[----:B0-----:R-:W3:Y:S04]  /*50dd0*/  LDL.LU.64 R12, [R1+0x6b0] ;  /* 0x0006b000010c7983 */ /* 0x001ee80000300a00 */
[----:B-1----:R-:W4:Y:S04]  /*50de0*/  LDL.LU.64 R14, [R1+0x6b8] ;  /* 0x0006b800010e7983 */ /* 0x002f280000300a00 */
[----:B----4-:R-:W-:Y:S04]  /*50df0*/  STL.64 [R1+0x7720], R14 ;  /* 0x0077200e01007387 */ /* 0x010fe80000100a00 */
[----:B---3--:R0:W-:Y:S04]  /*50e00*/  STL.64 [R1+0x7718], R12 ;  /* 0x0077180c01007387 */ /* 0x0081e80000100a00 */
[----:B0-----:R-:W3:Y:S04]  /*50e10*/  LDL.LU.64 R12, [R1+0x6d0] ;  /* 0x0006d000010c7983 */ /* 0x001ee80000300a00 */
[----:B------:R-:W3:Y:S04]  /*50e20*/  LDL.LU.64 R14, [R1+0x6d8] ;  /* 0x0006d800010e7983 */ /* 0x000ee80000300a00 */
[----:B------:R0:W-:Y:S04]  /*50e30*/  STL.64 [R1+0x76e0], R16 ;  /* 0x0076e01001007387 */ /* 0x0001e80000100a00 */
[----:B0-----:R-:W4:Y:S04]  /*50e40*/  LDL.LU.64 R16, [R1+0x880] ;  /* 0x0008800001107983 */ /* 0x001f280000300a00 */
[----:B------:R-:W2:Y:S04]  /*50e50*/  LDL.LU.64 R18, [R1+0x888] ;  /* 0x0008880001127983 */ /* 0x000ea80000300a00 */
[----:B--2---:R-:W-:Y:S04]  /*50e60*/  STL.64 [R1+0x76f0], R18 ;  /* 0x0076f01201007387 */ /* 0x004fe80000100a00 */
[----:B----4-:R0:W-:Y:S04]  /*50e70*/  STL.64 [R1+0x76e8], R16 ;  /* 0x0076e81001007387 */ /* 0x0101e80000100a00 */
[----:B0-----:R-:W2:Y:S04]  /*50e80*/  LDL.64 R16, [R1+0x20] ;  /* 0x0000200001107983 */ /* 0x001ea80000100a00 */
[----:B------:R-:W4:Y:S04]  /*50e90*/  LDL.LU.64 R24, [R1+0x870] ;  /* 0x0008700001187983 */ /* 0x000f280000300a00 */
[----:B------:R-:W2:Y:S01]  /*50ea0*/  LDL.LU.64 R26, [R1+0x878] ;  /* 0x00087800011a7983 */ /* 0x000ea20000300a00 */
[C---:B------:R-:W-:Y:S03]  /*50eb0*/  HMMA.16816.F32 R4, R8.reuse, R20, R4 ;  /* 0x000000140804723c */ /* 0x040fe60000001804 */
[----:B--2---:R-:W-:Y:S04]  /*50ec0*/  STL.64 [R1+0x76d8], R26 ;  /* 0x0076d81a01007387 */ /* 0x004fe80000100a00 */
[----:B----4-:R0:W-:Y:S04]  /*50ed0*/  STL.64 [R1+0x76d0], R24 ;  /* 0x0076d01801007387 */ /* 0x0101e80000100a00 */
[----:B0-----:R-:W2:Y:S04]  /*50ee0*/  LDL.64 R24, [R1+0x10] ;  /* 0x0000100001187983 */ /* 0x001ea80000100a00 */
[----:B--2---:R0:W-:Y:S04]  /*50ef0*/  STL.64 [R1+0x76f8], R24 ;  /* 0x0076f81801007387 */ /* 0x0041e80000100a00 */
[----:B0-----:R-:W2:Y:S04]  /*50f00*/  LDL.LU.64 R24, [R1+0x8b0] ;  /* 0x0008b00001187983 */ /* 0x001ea80000300a00 */
[----:B------:R-:W2:Y:S04]  /*50f10*/  LDL.LU.64 R26, [R1+0x8b8] ;  /* 0x0008b800011a7983 */ /* 0x000ea80000300a00 */
[----:B------:R0:W-:Y:S04]  /*50f20*/  STL.64 [R1+0x1b0], R4 ;  /* 0x0001b00401007387 */ /* 0x0001e80000100a00 */
[----:B------:R3:W-:Y:S04]  /*50f30*/  STL.64 [R1+0x1b8], R6 ;  /* 0x0001b80601007387 */ /* 0x0007e80000100a00 */
[----:B0-----:R-:W3:Y:S04]  /*50f40*/  LDL.LU.64 R4, [R1+0x7728] ;  /* 0x0077280001047983 */ /* 0x001ee80000300a00 */
[----:B------:R-:W-:Y:S01]  /*50f50*/  STL.64 [R1+0x76b8], R20 ;  /* 0x0076b81401007387 */ /* 0x000fe20000100a00 */
[C---:B---3--:R-:W-:Y:S03]  /*50f60*/  HMMA.16816.F32 R4, R8.reuse, R4, R12 ;  /* 0x000000040804723c */ /* 0x048fe6000000180c */
[----:B------:R-:W3:Y:S04]  /*50f70*/  LDL.LU.64 R14, [R1+0x7720] ;  /* 0x00772000010e7983 */ /* 0x000ee80000300a00 */
[----:B------:R-:W3:Y:S11]  /*50f80*/  LDL.LU.64 R12, [R1+0x7718] ;  /* 0x00771800010c7983 */ /* 0x000ef60000300a00 */
[----:B------:R-:W-:Y:S05]  /*50f90*/  @!UPT UIADD3 URZ, URZ, URZ, URZ ;  /* 0x0000003f3f3ff290 */ /* 0x000fea000fffe03f */
[----:B------:R0:W-:Y:S04]  /*50fa0*/  STL.64 [R1+0x1a0], R4 ;  /* 0x0001a00401007387 */ /* 0x0001e80000100a00 */
[----:B------:R-:W-:Y:S04]  /*50fb0*/  STL.64 [R1+0x1a8], R6 ;  /* 0x0001a80601007387 */ /* 0x000fe80000100a00 */
[----:B0-----:R-:W3:Y:S02]  /*50fc0*/  LDL.LU.64 R4, [R1+0x7710] ;  /* 0x0077100001047983 */ /* 0x001ee40000300a00 */
[----:B---3--:R-:W-:Y:S02]  /*50fd0*/  HMMA.16816.F32 R8, R8, R4, R12 ;  /* 0x000000040808723c */ /* 0x008fe4000000180c */
[----:B------:R-:W2:Y:S04]  /*50fe0*/  LDL.LU.64 R14, [R1+0x7708] ;  /* 0x00770800010e7983 */ /* 0x000ea80000300a00 */
[----:B------:R-:W2:Y:S04]  /*50ff0*/  LDL.LU.64 R12, [R1+0x7700] ;  /* 0x00770000010c7983 */ /* 0x000ea80000300a00 */
[----:B------:R0:W-:Y:S01]  /*51000*/  STL.64 [R1+0x76b0], R4 ;  /* 0x0076b00401007387 */ /* 0x0001e20000100a00 */
[----:B------:R-:W-:-:S02]  /*51010*/  IMAD.MOV.U32 R21, RZ, RZ, R0 ;  /* 0x000000ffff157224 */ /* 0x000fc400078e0000 */
[----:B------:R-:W-:Y:S01]  /*51020*/  IMAD.MOV.U32 R0, RZ, RZ, R17 ;  /* 0x000000ffff007224 */ /* 0x000fe200078e0011 */
[----:B0-----:R-:W3:Y:S09]  /*51030*/  LDL.LU.64 R4, [R1+0x860] ;  /* 0x0008600001047983 */ /* 0x001ef20000300a00 */
[----:B------:R0:W-:Y:S04]  /*51040*/  STL.64 [R1+0x100], R8 ;  /* 0x0001000801007387 */ /* 0x0001e80000100a00 */
[----:B------:R1:W-:Y:S04]  /*51050*/  STL.64 [R1+0x108], R10 ;  /* 0x0001080a01007387 */ /* 0x0003e80000100a00 */
[----:B------:R-:W3:Y:S04]  /*51060*/  LDL.LU.64 R6, [R1+0x868] ;  /* 0x0008680001067983 */ /* 0x000ee80000300a00 */
[----:B0-----:R-:W4:Y:S01]  /*51070*/  LDL.64 R8, [R1+0x60] ;  /* 0x0000600001087983 */ /* 0x001f220000100a00 */
[----:B-1----:R-:W-:Y:S01]  /*51080*/  IMAD.MOV.U32 R10, RZ, RZ, R16 ;  /* 0x000000ffff0a7224 */ /* 0x002fe200078e0010 */
[C---:B--2---:R-:W-:Y:S11]  /*51090*/  HMMA.16816.F32 R24, R12.reuse, R16, R24 ;  /* 0x000000100c18723c */ /* 0x044ff60000001818 */
[----:B------:R-:W-:Y:S11]  /*510a0*/  @!UPT UIADD3 URZ, URZ, URZ, URZ ;  /* 0x0000003f3f3ff290 */ /* 0x000ff6000fffe03f */
[----:B------:R-:W-:Y:S01]  /*510b0*/  @!UPT UIADD3 URZ, URZ, URZ, URZ ;  /* 0x0000003f3f3ff290 */ /* 0x000fe2000fffe03f */
[----:B------:R0:W-:Y:S04]  /*510c0*/  STL.64 [R1+0xf0], R24 ;  /* 0x0000f01801007387 */ /* 0x0001e80000100a00 */
[----:B------:R-:W-:Y:S04]  /*510d0*/  STL.64 [R1+0xf8], R26 ;  /* 0x0000f81a01007387 */ /* 0x000fe80000100a00 */
[----:B0-----:R-:W2:Y:S04]  /*510e0*/  LDL.LU.64 R24, [R1+0x76f8] ;  /* 0x0076f80001187983 */ /* 0x001ea80000300a00 */
[----:B------:R-:W2:Y:S04]  /*510f0*/  LDL.LU.64 R18, [R1+0x76f0] ;  /* 0x0076f00001127983 */ /* 0x000ea80000300a00 */
[----:B------:R-:W2:Y:S02]  /*51100*/  LDL.LU.64 R16, [R1+0x76e8] ;  /* 0x0076e80001107983 */ /* 0x000ea40000300a00 */
[----:B--2---:R-:W-:Y:S01]  /*51110*/  HMMA.16816.F32 R16, R12, R24, R16 ;  /* 0x000000180c10723c */ /* 0x004fe20000001810 */
[----:B------:R-:W-:Y:S11]  /*51120*/  IMAD.MOV.U32 R11, RZ, RZ, R25 ;  /* 0x000000ffff0b7224 */ /* 0x000ff600078e0019 */
[----:B------:R-:W-:Y:S11]  /*51130*/  @!UPT UIADD3 URZ, URZ, URZ, URZ ;  /* 0x0000003f3f3ff290 */ /* 0x000ff6000fffe03f */
[----:B------:R0:W-:Y:S04]  /*51140*/  STL.64 [R1+0xe0], R16 ;  /* 0x0000e01001007387 */ /* 0x0001e80000100a00 */
[----:B------:R1:W-:Y:S04]  /*51150*/  STL.64 [R1+0xe8], R18 ;  /* 0x0000e81201007387 */ /* 0x0003e80000100a00 */
[----:B0-----:R-:W2:Y:S01]  /*51160*/  LDL.LU.64 R16, [R1+0x76e0] ;  /* 0x0076e00001107983 */ /* 0x001ea20000300a00 */
[----:B-1----:R-:W-:-:S03]  /*51170*/  IMAD.MOV.U32 R18, RZ, RZ, R24 ;  /* 0x000000ffff127224 */ /* 0x002fc600078e0018 */
[----:B------:R-:W2:Y:S04]  /*51180*/  LDL.LU.64 R26, [R1+0x76d8] ;  /* 0x0076d800011a7983 */ /* 0x000ea80000300a00 */
[----:B------:R-:W2:Y:S01]  /*51190*/  LDL.LU.64 R24, [R1+0x76d0] ;  /* 0x0076d00001187983 */ /* 0x000ea20000300a00 */
[----:B------:R-:W-:-:S07]  /*511a0*/  IMAD.MOV.U32 R20, RZ, RZ, R2 ;  /* 0x000000ffff147224 */ /* 0x000fce00078e0002 */
[C---:B--2---:R-:W-:Y:S01]  /*511b0*/  HMMA.16816.F32 R20, R12.reuse, R20, R24 ;  /* 0x000000140c14723c */ /* 0x044fe20000001818 */
[----:B------:R-:W2:Y:S04]  /*511c0*/  LDL.LU.64 R26, [R1+0x76c8] ;  /* 0x0076c800011a7983 */ /* 0x000ea80000300a00 */
[----:B------:R-:W3:Y:S11]  /*511d0*/  LDL.LU.64 R24, [R1+0x76c0] ;  /* 0x0076c00001187983 */ /* 0x000ef60000300a00 */
[----:B------:R-:W-:Y:S07]  /*511e0*/  @!UPT UIADD3 URZ, URZ, URZ, URZ ;  /* 0x0000003f3f3ff290 */ /* 0x000fee000fffe03f */
[----:B------:R0:W-:Y:S04]  /*511f0*/  STL.64 [R1+0xd0], R20 ;  /* 0x0000d01401007387 */ /* 0x0001e80000100a00 */
[----:B------:R1:W-:Y:S04]  /*51200*/  STL.64 [R1+0xd8], R22 ;  /* 0x0000d81601007387 */ /* 0x0003e80000100a00 */
[----:B0-----:R-:W2:Y:S04]  /*51210*/  LDL.LU.64 R20, [R1+0x690] ;  /* 0x0006900001147983 */ /* 0x001ea80000300a00 */
[----:B-1----:R-:W2:Y:S01]  /*51220*/  LDL.LU.64 R22, [R1+0x698] ;  /* 0x0006980001167983 */ /* 0x002ea20000300a00 */
[C---:B---3--:R-:W-:Y:S11]  /*51230*/  HMMA.16816.F32 R4, R12.reuse, R24, R4 ;  /* 0x000000180c04723c */ /* 0x048ff60000001804 */
[----:B------:R-:W-:Y:S11]  /*51240*/  @!UPT UIADD3 URZ, URZ, URZ, URZ ;  /* 0x0000003f3f3ff290 */ /* 0x000ff6000fffe03f */
[----:B------:R-:W-:Y:S01]  /*51250*/  @!UPT UIADD3 URZ, URZ, URZ, URZ ;  /* 0x0000003f3f3ff290 */ /* 0x000fe2000fffe03f */
[----:B------:R0:W-:Y:S01]  /*51260*/  STL.64 [R1+0xc0], R4 ;  /* 0x0000c00401007387 */ /* 0x0001e20000100a00 */
[----:B------:R-:W-:Y:S02]  /*51270*/  IMAD.MOV.U32 R2, RZ, RZ, R6 ;  /* 0x000000ffff027224 */ /* 0x000fe400078e0006 */
[----:B------:R-:W-:Y:S01]  /*51280*/  IMAD.MOV.U32 R3, RZ, RZ, R7 ;  /* 0x000000ffff037224 */ /* 0x000fe200078e0007 */
[----:B0-----:R-:W3:Y:S04]  /*51290*/  LDL.LU.64 R4, [R1+0x680] ;  /* 0x0006800001047983 */ /* 0x001ee80000300a00 */
[----:B------:R-:W3:Y:S04]  /*512a0*/  LDL.LU.64 R6, [R1+0x688] ;  /* 0x0006880001067983 */ /* 0x000ee80000300a00 */
[----:B--2---:R-:W-:Y:S04]  /*512b0*/  STL.64 [R1+0x7658], R26 ;  /* 0x0076581a01007387 */ /* 0x004fe80000100a00 */
[----:B------:R0:W-:Y:S04]  /*512c0*/  STL.64 [R1+0x7650], R24 ;  /* 0x0076501801007387 */ /* 0x0001e80000100a00 */
[----:B0-----:R-:W2:Y:S01]  /*512d0*/  LDL.64 R24, [R1] ;  /* 0x0000000001187983 */ /* 0x001ea20000100a00 */
[----:B------:R-:W-:Y:S03]  /*512e0*/  HMMA.16816.F32 R20, R12, R16, R20 ;  /* 0x000000100c14723c */ /* 0x000fe60000001814 */
[----:B--2---:R0:W-:Y:S02]  /*512f0*/  STL.64 [R1+0x7670], R24 ;  /* 0x0076701801007387 */ /* 0x0041e40000100a00 */
[----:B0-----:R-:W-:-:S02]  /*51300*/  IMAD.MOV.U32 R24, RZ, RZ, R18 ;  /* 0x000000ffff187224 */ /* 0x001fc400078e0012 */
[----:B------:R-:W-:-:S05]  /*51310*/  IMAD.MOV.U32 R25, RZ, RZ, R11 ;  /* 0x000000ffff197224 */ /* 0x000fca00078e000b */
[----:B------:R-:W-:Y:S04]  /*51320*/  STL.64 [R1+0x7688], R24 ;  /* 0x0076881801007387 */ /* 0x000fe80000100a00 */
[----:B------:R-:W-:Y:S04]  /*51330*/  STL [R1+0x74f8], R3 ;  /* 0x0074f80301007387 */ /* 0x000fe80000100800 */
[----:B------:R-:W-:Y:S04]  /*51340*/  STL [R1+0x74f4], R2 ;  /* 0x0074f40201007387 */ /* 0x000fe80000100800 */
[----:B------:R0:W-:Y:S04]  /*51350*/  STL.64 [R1+0x190], R20 ;  /* 0x0001901401007387 */ /* 0x0001e80000100a00 */
[----:B------:R-:W-:Y:S04]  /*51360*/  STL.64 [R1+0x198], R22 ;  /* 0x0001981601007387 */ /* 0x000fe80000100a00 */
[----:B0-----:R-:W3:Y:S01]  /*51370*/  LDL.LU.64 R20, [R1+0x76b8] ;  /* 0x0076b80001147983 */ /* 0x001ee20000300a00 */
[----:B------:R-:W-:-:S02]  /*51380*/  IMAD.MOV.U32 R25, RZ, RZ, R0 ;  /* 0x000000ffff197224 */ /* 0x000fc400078e0000 */
[----:B------:R-:W-:Y:S02]  /*51390*/  IMAD.MOV.U32 R2, RZ, RZ, R16 ;  /* 0x000000ffff027224 */ /* 0x000fe400078e0010 */
[----:B------:R-:W-:Y:S02]  /*513a0*/  IMAD.MOV.U32 R0, RZ, RZ, R17 ;  /* 0x000000ffff007224 */ /* 0x000fe400078e0011 */
[C---:B---3--:R-:W-:Y:S01]  /*513b0*/  HMMA.16816.F32 R16, R12.reuse, R20, R4 ;  /* 0x000000140c10723c */ /* 0x048fe20000001804 */
[----:B------:R-:W4:Y:S04]  /*513c0*/  LDL.LU.64 R4, [R1+0x670] ;  /* 0x0006700001047983 */ /* 0x000f280000300a00 */
[----:B------:R-:W4:Y:S11]  /*513d0*/  LDL.LU.64 R6, [R1+0x678] ;  /* 0x0006780001067983 */ /* 0x000f360000300a00 */
[----:B------:R-:W-:Y:S07]  /*513e0*/  @!UPT UIADD3 URZ, URZ, URZ, URZ ;  /* 0x0000003f3f3ff290 */ /* 0x000fee000fffe03f */
[----:B------:R0:W-:Y:S04]  /*513f0*/  STL.64 [R1+0x2b0], R16 ;  /* 0x0002b01001007387 */ /* 0x0001e80000100a00 */
[----:B------:R1:W-:Y:S04]  /*51400*/  STL.64 [R1+0x2b8], R18 ;  /* 0x0002b81201007387 */ /* 0x0003e80000100a00 */
[----:B0-----:R-:W2:Y:S04]  /*51410*/  LDL.LU.64 R16, [R1+0x660] ;  /* 0x0006600001107983 */ /* 0x001ea80000300a00 */
[----:B-1----:R-:W2:Y:S04]  /*51420*/  LDL.LU.64 R18, [R1+0x668] ;  /* 0x0006680001127983 */ /* 0x002ea80000300a00 */
[----:B------:R0:W-:Y:S04]  /*51430*/  STL.64 [R1+0x7638], R20 ;  /* 0x0076381401007387 */ /* 0x0001e80000100a00 */
[----:B0-----:R-:W3:Y:S04]  /*51440*/  LDL.LU.64 R20, [R1+0x650] ;  /* 0x0006500001147983 */ /* 0x001ee80000300a00 */
[----:B------:R-:W2:Y:S04]  /*51450*/  LDL.LU.64 R22, [R1+0x658] ;  /* 0x0006580001167983 */ /* 0x000ea80000300a00 */
[----:B--2---:R-:W-:Y:S04]  /*51460*/  STL.64 [R1+0x7648], R22 ;  /* 0x0076481601007387 */ /* 0x004fe80000100a00 */
[----:B---3--:R0:W-:Y:S04]  /*51470*/  STL.64 [R1+0x7640], R20 ;  /* 0x0076401401007387 */ /* 0x0081e80000100a00 */
[----:B0-----:R-:W2:Y:S04]  /*51480*/  LDL.LU.64 R20, [R1+0x820] ;  /* 0x0008200001147983 */ /* 0x001ea80000300a00 */
[----:B------:R-:W3:Y:S04]  /*51490*/  LDL.LU.64 R22, [R1+0x828] ;  /* 0x0008280001167983 */ /* 0x000ee80000300a00 */
[----:B---3--:R-:W-:Y:S04]  /*514a0*/  STL.64 [R1+0x7668], R22 ;  /* 0x0076681601007387 */ /* 0x008fe80000100a00 */
[----:B--2---:R0:W-:Y:S04]  /*514b0*/  STL.64 [R1+0x7660], R20 ;  /* 0x0076601401007387 */ /* 0x0041e80000100a00 */
[----:B0-----:R-:W2:Y:S04]  /*514c0*/  LDL.LU.64 R20, [R1+0x830] ;  /* 0x0008300001147983 */ /* 0x001ea80000300a00 */
[----:B------:R-:W3:Y:S01]  /*514d0*/  LDL.LU.64 R22, [R1+0x838] ;  /* 0x0008380001167983 */ /* 0x000ee20000300a00 */
[----:B----4-:R-:W-:Y:S03]  /*514e0*/  HMMA.16816.F32 R4, R12, R8, R4 ;  /* 0x000000080c04723c */ /* 0x010fe60000001804 */
[----:B---3--:R-:W-:Y:S04]  /*514f0*/  STL.64 [R1+0x7680], R22 ;  /* 0x0076801601007387 */ /* 0x008fe80000100a00 */
[----:B--2---:R0:W-:Y:S04]  /*51500*/  STL.64 [R1+0x7678], R20 ;  /* 0x0076781401007387 */ /* 0x0041e80000100a00 */
[----:B0-----:R-:W2:Y:S04]  /*51510*/  LDL.LU.64 R20, [R1+0x840] ;  /* 0x0008400001147983 */ /* 0x001ea80000300a00 */
[----:B------:R-:W3:Y:S04]  /*51520*/  LDL.LU.64 R22, [R1+0x848] ;  /* 0x0008480001167983 */ /* 0x000ee80000300a00 */
[----:B---3--:R-:W-:Y:S04]  /*51530*/  STL.64 [R1+0x7698], R22 ;  /* 0x0076981601007387 */ /* 0x008fe80000100a00 */
[----:B--2---:R0:W-:Y:S04]  /*51540*/  STL.64 [R1+0x7690], R20 ;  /* 0x0076901401007387 */ /* 0x0041e80000100a00 */
[----:B0-----:R-:W2:Y:S04]  /*51550*/  LDL.LU.64 R20, [R1+0x850] ;  /* 0x0008500001147983 */ /* 0x001ea80000300a00 */
[----:B------:R-:W2:Y:S04]  /*51560*/  LDL.LU.64 R22, [R1+0x858] ;  /* 0x0008580001167983 */ /* 0x000ea80000300a00 */
[----:B------:R0:W-:Y:S04]  /*51570*/  STL.64 [R1+0x3d0], R4 ;  /* 0x0003d00401007387 */ /* 0x0001e80000100a00 */
[----:B------:R-:W-:Y:S04]  /*51580*/  STL.64 [R1+0x3d8], R6 ;  /* 0x0003d80601007387 */ /* 0x000fe80000100a00 */
[----:B0-----:R-:W3:Y:S01]  /*51590*/  LDL.LU.64 R4, [R1+0x76b0] ;  /* 0x0076b00001047983 */ /* 0x001ee20000300a00 */
[----:B------:R-:W-:-:S03]  /*515a0*/  IMAD.MOV.U32 R24, RZ, RZ, R10 ;  /* 0x000000ffff187224 */ /* 0x000fc600078e000a */
[----:B------:R0:W-:Y:S04]  /*515b0*/  STL.64 [R1+0x7630], R8 ;  /* 0x0076300801007387 */ /* 0x0001e80000100a00 */
[----:B0-----:R-:W4:Y:S04]  /*515c0*/  LDL.LU.64 R8, [R1+0x640] ;  /* 0x0006400001087983 */ /* 0x001f280000300a00 */
[----:B------:R-:W4:Y:S01]  /*515d0*/  LDL.LU.64 R10, [R1+0x648] ;  /* 0x00064800010a7983 */ /* 0x000f220000300a00 */
[----:B---3--:R-:W-:Y:S03]  /*515e0*/  HMMA.16816.F32 R12, R12, R4, R16 ;  /* 0x000000040c0c723c */ /* 0x008fe60000001810 */
[----:B------:R-:W2:Y:S04]  /*515f0*/  LDL.LU.64 R18, [R1+0x76a8] ;  /* 0x0076a80001127983 */ /* 0x000ea80000300a00 */
[----:B------:R-:W2:Y:S11]  /*51600*/  LDL.LU.64 R16, [R1+0x76a0] ;  /* 0x0076a00001107983 */ /* 0x000eb60000300a00 */
[----:B------:R-:W-:Y:S05]  /*51610*/  @!UPT UIADD3 URZ, URZ, URZ, URZ ;  /* 0x0000003f3f3ff290 */ /* 0x000fea000fffe03f */
[----:B------:R-:W-:Y:S04]  /*51620*/  STL.64 [R1+0x3c0], R12 ;  /* 0x0003c00c01007387 */ /* 0x000fe80000100a00 */
[----:B------:R-:W-:Y:S01]  /*51630*/  STL.64 [R1+0x3c8], R14 ;  /* 0x0003c80e01007387 */ /* 0x000fe20000100a00 */
[C---:B--2---:R-:W-:Y:S03]  /*51640*/  HMMA.16816.F32 R24, R16.reuse, R24, R20 ;  /* 0x000000181018723c */ /* 0x044fe60000001814 */
[----:B------:R-:W2:Y:S04]  /*51650*/  LDL.LU.64 R22, [R1+0x7698] ;  /* 0x0076980001167983 */ /* 0x000ea80000300a00 */
[----:B------:R-:W2:Y:S11]  /*51660*/  LDL.LU.64 R20, [R1+0x7690] ;  /* 0x0076900001147983 */ /* 0x000eb60000300a00 */
[----:B------:R-:W-:Y:S05]  /*51670*/  @!UPT UIADD3 URZ, URZ, URZ, URZ ;  /* 0x0000003f3f3ff290 */ /* 0x000fea000fffe03f */
[----:B------:R0:W-:Y:S04]  /*51680*/  STL.64 [R1+0x440], R24 ;  /* 0x0004401801007387 */ /* 0x0001e80000100a00 */
[----:B------:R2:W-:Y:S04]  /*51690*/  STL.64 [R1+0x448], R26 ;  /* 0x0004481a01007387 */ /* 0x0005e80000100a00 */
[----:B0-----:R-:W2:Y:S02]  /*516a0*/  LDL.LU.64 R24, [R1+0x7688] ;  /* 0x0076880001187983 */ /* 0x001ea40000300a00 */
[C---:B--2---:R-:W-:Y:S02]  /*516b0*/  HMMA.16816.F32 R24, R16.reuse, R24, R20 ;  /* 0x000000181018723c */ /* 0x044fe40000001814 */
[----:B------:R-:W2:Y:S04]  /*516c0*/  LDL.LU.64 R22, [R1+0x7680] ;  /* 0x0076800001167983 */ /* 0x000ea80000300a00 */
[----:B------:R-:W2:Y:S11]  /*516d0*/  LDL.LU.64 R20, [R1+0x7678] ;  /* 0x0076780001147983 */ /* 0x000eb60000300a00 */
[----:B------:R-:W-:Y:S06]  /*516e0*/  @!UPT UIADD3 URZ, URZ, URZ, URZ ;  /* 0x0000003f3f3ff290 */ /* 0x000fec000fffe03f */
[----:B------:R0:W-:Y:S04]  /*516f0*/  STL.64 [R1+0x430], R24 ;  /* 0x0004301801007387 */ /* 0x0001e80000100a00 */
[----:B------:R-:W-:Y:S04]  /*51700*/  STL.64 [R1+0x438], R26 ;  /* 0x0004381a01007387 */ /* 0x000fe80000100a00 */
[----:B0-----:R-:W2:Y:S02]  /*51710*/  LDL.LU.64 R24, [R1+0x7670] ;  /* 0x0076700001187983 */ /* 0x001ea40000300a00 */
[----:B--2---:R-:W-:Y:S01]  /*51720*/  HMMA.16816.F32 R20, R16, R24, R20 ;  /* 0x000000181014723c */ /* 0x004fe20000001814 */
[----:B------:R-:W-:-:S02]  /*51730*/  IMAD.MOV.U32 R28, RZ, RZ, R24 ;  /* 0x000000ffff1c7224 */ /* 0x000fc400078e0018 */
[----:B------:R-:W-:Y:S11]  /*51740*/  IMAD.MOV.U32 R7, RZ, RZ, R25 ;  /* 0x000000ffff077224 */ /* 0x000ff600078e0019 */
[----:B------:R-:W-:Y:S09]  /*51750*/  @!UPT UIADD3 URZ, URZ, URZ, URZ ;  /* 0x0000003f3f3ff290 */ /* 0x000ff2000fffe03f */
[----:B------:R-:W-:Y:S04]  /*51760*/  STL.64 [R1+0x420], R20 ;  /* 0x0004201401007387 */ /* 0x000fe80000100a00 */
[----:B------:R0:W-:Y:S04]  /*51770*/  STL.64 [R1+0x428], R22 ;  /* 0x0004281601007387 */ /* 0x0001e80000100a00 */
[----:B0-----:R-:W2:Y:S04]  /*51780*/  LDL.LU.64 R22, [R1+0x7668] ;  /* 0x0076680001167983 */ /* 0x001ea80000300a00 */
[----:B------:R-:W2:Y:S04]  /*51790*/  LDL.LU.64 R20, [R1+0x7660] ;  /* 0x0076600001147983 */ /* 0x000ea80000300a00 */
[----:B------:R-:W3:Y:S04]  /*517a0*/  LDL.LU.64 R26, [R1+0x7658] ;  /* 0x00765800011a7983 */ /* 0x000ee80000300a00 */
[----:B------:R-:W2:Y:S02]  /*517b0*/  LDL.LU.64 R24, [R1+0x7650] ;  /* 0x0076500001187983 */ /* 0x000ea40000300a00 */
[----:B--2---:R-:W-:Y:S11]  /*517c0*/  HMMA.16816.F32 R20, R16, R24, R20 ;  /* 0x000000181014723c */ /* 0x004ff60000001814 */
[----:B------:R-:W-:Y:S11]  /*517d0*/  @!UPT UIADD3 URZ, URZ, URZ, URZ ;  /* 0x0000003f3f3ff290 */ /* 0x000ff6000fffe03f */
[----:B------:R-:W-:Y:S01]  /*517e0*/  @!UPT UIADD3 URZ, URZ, URZ, URZ ;  /* 0x0000003f3f3ff290 */ /* 0x000fe2000fffe03f */
[----:B------:R-:W-:Y:S04]  /*517f0*/  STL.64 [R1+0x410], R20 ;  /* 0x0004101401007387 */ /* 0x000fe80000100a00 */
[----:B------:R0:W-:Y:S04]  /*51800*/  STL.64 [R1+0x418], R22 ;  /* 0x0004181601007387 */ /* 0x0001e80000100a00 */
[----:B0-----:R-:W2:Y:S04]  /*51810*/  LDL.LU.64 R22, [R1+0x7648] ;  /* 0x0076480001167983 */ /* 0x001ea80000300a00 */
[----:B------:R-:W2:Y:S01]  /*51820*/  LDL.LU.64 R20, [R1+0x7640] ;  /* 0x0076400001147983 */ /* 0x000ea20000300a00 */
[----:B------:R-:W-:-:S02]  /*51830*/  IMAD.MOV.U32 R12, RZ, RZ, R2 ;  /* 0x000000ffff0c7224 */ /* 0x000fc400078e0002 */
[----:B------:R-:W-:Y:S01]  /*51840*/  IMAD.MOV.U32 R13, RZ, RZ, R0 ;  /* 0x000000ffff0d7224 */ /* 0x000fe200078e0000 */
[----:B---3--:R-:W-:Y:S04]  /*51850*/  STL.64 [R1+0x7600], R26 ;  /* 0x0076001a01007387 */ /* 0x008fe80000100a00 */
[----:B------:R0:W-:Y:S04]  /*51860*/  STL.64 [R1+0x75f8], R24 ;  /* 0x0075f81801007387 */ /* 0x0001e80000100a00 */
[----:B0-----:R-:W3:Y:S01]  /*51870*/  LDL.64 R24, [R1+0x20] ;  /* 0x0000200001187983 */ /* 0x001ee20000100a00 */
[C---:B--2---:R-:W-:Y:S11]  /*51880*/  HMMA.16816.F32 R20, R16.reuse, R12, R20 ;  /* 0x0000000c1014723c */ /* 0x044ff60000001814 */
[----:B------:R-:W-:Y:S11]  /*51890*/  @!UPT UIADD3 URZ, URZ, URZ, URZ ;  /* 0x0000003f3f3ff290 */ /* 0x000ff6000fffe03f */
[----:B------:R-:W-:Y:S01]  /*518a0*/  @!UPT UIADD3 URZ, URZ, URZ, URZ ;  /* 0x0000003f3f3ff290 */ /* 0x000fe2000fffe03f */
[----:B------:R0:W-:Y:S04]  /*518b0*/  STL.64 [R1+0x400], R20 ;  /* 0x0004001401007387 */ /* 0x0001e80000100a00 */
[----:B------:R-:W-:Y:S04]  /*518c0*/  STL.64 [R1+0x408], R22 ;  /* 0x0004081601007387 */ /* 0x000fe80000100a00 */
[----:B0-----:R-:W4:Y:S04]  /*518d0*/  LDL.LU.64 R20, [R1+0x7638] ;  /* 0x0076380001147983 */ /* 0x001f280000300a00 */
[----:B------:R0:W-:Y:S04]  /*518e0*/  STL.64 [R1+0x75f0], R12 ;  /* 0x0075f00c01007387 */ /* 0x0001e80000100a00 */
[----:B0-----:R-:W2:Y:S04]  /*518f0*/  LDL.LU.64 R12, [R1+0x630] ;  /* 0x00063000010c7983 */ /* 0x001ea80000300a00 */
[----:B------:R-:W2:Y:S01]  /*51900*/  LDL.LU.64 R14, [R1+0x638] ;  /* 0x00063800010e7983 */ /* 0x000ea20000300a00 */
[----:B----4-:R-:W-:Y:S11]  /*51910*/  HMMA.16816.F32 R8, R16, R20, R8 ;  /* 0x000000141008723c */ /* 0x010ff60000001808 */
[----:B------:R-:W-:Y:S11]  /*51920*/  @!UPT UIADD3 URZ, URZ, URZ, URZ ;  /* 0x0000003f3f3ff290 */ /* 0x000ff6000fffe03f */
[----:B------:R-:W-:Y:S01]  /*51930*/  @!UPT UIADD3 URZ, URZ, URZ, URZ ;  /* 0x0000003f3f3ff290 */ /* 0x000fe2000fffe03f */
[----:B------:R0:W-:Y:S04]  /*51940*/  STL.64 [R1+0x3f0], R8 ;  /* 0x0003f00801007387 */ /* 0x0001e80000100a00 */
[----:B------:R-:W-:Y:S04]  /*51950*/  STL.64 [R1+0x3f8], R10 ;  /* 0x0003f80a01007387 */ /* 0x000fe80000100a00 */
[----:B0-----:R-:W2:Y:S01]  /*51960*/  LDL.LU.64 R8, [R1+0x7630] ;  /* 0x0076300001087983 */ /* 0x001ea20000300a00 */
[----:B------:R-:W-:Y:S02]  /*51970*/  IMAD.MOV.U32 R2, RZ, RZ, R20 ;  /* 0x000000ffff027224 */ /* 0x000fe400078e0014 */
[----:B------:R-:W-:-:S02]  /*51980*/  IMAD.MOV.U32 R0, RZ, RZ, R21 ;  /* 0x000000ffff007224 */ /* 0x000fc400078e0015 */
[----:B------:R-:W4:Y:S04]  /*51990*/  LDL.LU.64 R20, [R1+0x620] ;  /* 0x0006200001147983 */ /* 0x000f280000300a00 */
[----:B------:R-:W4:Y:S01]  /*519a0*/  LDL.LU.64 R22, [R1+0x628] ;  /* 0x0006280001167983 */ /* 0x000f220000300a00 */
[----:B--2---:R-:W-:Y:S11]  /*519b0*/  HMMA.16816.F32 R12, R16, R8, R12 ;  /* 0x00000008100c723c */ /* 0x004ff6000000180c */
[----:B------:R-:W-:Y:S11]  /*519c0*/  @!UPT UIADD3 URZ, URZ, URZ, URZ ;  /* 0x0000003f3f3ff290 */ /* 0x000ff6000fffe03f */
[----:B------:R-:W-:Y:S01]  /*519d0*/  @!UPT UIADD3 URZ, URZ, URZ, URZ ;  /* 0x0000003f3f3ff290 */ /* 0x000fe2000fffe03f */
[----:B------:R0:W-:Y:S04]  /*519e0*/  STL.64 [R1+0x3e0], R12 ;  /* 0x0003e00c01007387 */ /* 0x0001e80000100a00 */
[----:B------:R1:W-:Y:S04]  /*519f0*/  STL.64 [R1+0x3e8], R14 ;  /* 0x0003e80e01007387 */ /* 0x0003e80000100a00 */
[----:B0-----:R-:W2:Y:S04]  /*51a00*/  LDL.LU.64 R12, [R1+0x7f0] ;  /* 0x0007f000010c7983 */ /* 0x001ea80000300a00 */
[----:B-1----:R-:W2:Y:S01]  /*51a10*/  LDL.LU.64 R14, [R1+0x7f8] ;  /* 0x0007f800010e7983 */ /* 0x002ea20000300a00 */
[----:B------:R-:W-:-:S02]  /*51a20*/  IMAD.MOV.U32 R6, RZ, RZ, R8 ;  /* 0x000000ffff067224 */ /* 0x000fc400078e0008 */
[----:B------:R-:W-:Y:S01]  /*51a30*/  IMAD.MOV.U32 R3, RZ, RZ, R9 ;  /* 0x000000ffff037224 */ /* 0x000fe200078e0009 */
[----:B--2---:R-:W-:Y:S04]  /*51a40*/  STL.64 [R1+0x7610], R14 ;  /* 0x0076100e01007387 */ /* 0x004fe80000100a00 */
[----:B------:R0:W-:Y:S04]  /*51a50*/  STL.64 [R1+0x7608], R12 ;  /* 0x0076080c01007387 */ /* 0x0001e80000100a00 */
[----:B0-----:R-:W3:Y:S04]  /*51a60*/  LDL.LU.64 R12, [R1+0x810] ;  /* 0x00081000010c7983 */ /* 0x001ee80000300a00 */
[----:B------:R-:W3:Y:S04]  /*51a70*/  LDL.LU.64 R14, [R1+0x818] ;  /* 0x00081800010e7983 */ /* 0x000ee80000300a00 */
[----:B------:R-:W2:Y:S04]  /*51a80*/  LDL.LU.64 R8, [R1+0x760] ;  /* 0x0007600001087983 */ /* 0x000ea80000300a00 */
[----:B------:R-:W2:Y:S01]  /*51a90*/  LDL.LU.64 R10, [R1+0x768] ;  /* 0x00076800010a7983 */ /* 0x000ea20000300a00 */
[----:B----4-:R-:W-:Y:S03]  /*51aa0*/  HMMA.16816.F32 R16, R16, R4, R20 ;  /* 0x000000041010723c */ /* 0x010fe60000001814 */
[----:B--2---:R-:W-:Y:S04]  /*51ab0*/  STL.64 [R1+0x7568], R10 ;  /* 0x0075680a01007387 */ /* 0x004fe80000100a00 */
[----:B------:R0:W-:Y:S02]  /*51ac0*/  STL.64 [R1+0x7560], R8 ;  /* 0x0075600801007387 */ /* 0x0001e40000100a00 */
[----:B0-----:R-:W-:-:S02]  /*51ad0*/  IMAD.MOV.U32 R8, RZ, RZ, R28 ;  /* 0x000000ffff087224 */ /* 0x001fc400078e001c */
[----:B------:R-:W2:Y:S04]  /*51ae0*/  LDL.LU R28, [R1+0x7628] ;  /* 0x00762800011c7983 */ /* 0x000ea80000300800 */
[----:B------:R-:W3:Y:S04]  /*51af0*/  LDL.LU.64 R22, [R1+0x7620] ;  /* 0x0076200001167983 */ /* 0x000ee80000300a00 */
[----:B------:R-:W3:Y:S04]  /*51b00*/  LDL.LU.64 R20, [R1+0x7618] ;  /* 0x0076180001147983 */ /* 0x000ee80000300a00 */
[----:B------:R0:W-:Y:S04]  /*51b10*/  STL.64 [R1+0x75c8], R4 ;  /* 0x0075c80401007387 */ /* 0x0001e80000100a00 */
[----:B------:R1:W-:Y:S01]  /*51b20*/  STL.64 [R1+0x3b0], R16 ;  /* 0x0003b01001007387 */ /* 0x0003e20000100a00 */
[----:B------:R-:W-:-:S03]  /*51b30*/  IMAD.MOV.U32 R9, RZ, RZ, R7 ;  /* 0x000000ffff097224 */ /* 0x000fc600078e0007 */
[----:B------:R-:W-:Y:S01]  /*51b40*/  STL.64 [R1+0x3b8], R18 ;  /* 0x0003b81201007387 */ /* 0x000fe20000100a00 */
[----:B0-----:R-:W-:Y:S02]  /*51b50*/  IMAD.MOV.U32 R4, RZ, RZ, R6 ;  /* 0x000000ffff047224 */ /* 0x001fe400078e0006 */
[----:B------:R-:W-:Y:S02]  /*51b60*/  IMAD.MOV.U32 R5, RZ, RZ, R3 ;  /* 0x000000ffff057224 */ /* 0x000fe400078e0003 */
[----:B-1----:R-:W-:Y:S02]  /*51b70*/  IMAD.MOV.U32 R16, RZ, RZ, R2 ;  /* 0x000000ffff107224 */ /* 0x002fe400078e0002 */
[----:B------:R-:W-:Y:S01]  /*51b80*/  IMAD.MOV.U32 R17, RZ, RZ, R0 ;  /* 0x000000ffff117224 */ /* 0x000fe200078e0000 */
[----:B------:R0:W-:Y:S04]  /*51b90*/  STL.64 [R1+0x75e0], R4 ;  /* 0x0075e00401007387 */ /* 0x0001e80000100a00 */
[----:B0-----:R-:W4:Y:S04]  /*51ba0*/  LDL.LU.64 R4, [R1+0x800] ;  /* 0x0008000001047983 */ /* 0x001f280000300a00 */
[----:B------:R-:W4:Y:S04]  /*51bb0*/  LDL.LU.64 R6, [R1+0x808] ;  /* 0x0008080001067983 */ /* 0x000f280000300a00 */
[----:B------:R0:W-:Y:S04]  /*51bc0*/  STL.64 [R1+0x75e8], R16 ;  /* 0x0075e81001007387 */ /* 0x0001e80000100a00 */
[----:B0-----:R-:W4:Y:S01]  /*51bd0*/  LDL.64 R16, [R1+0x10] ;  /* 0x0000100001107983 */ /* 0x001f220000100a00 */
[----:B---3--:R-:W-:Y:S11]  /*51be0*/  HMMA.16816.F32 R12, R20, R24, R12 ;  /* 0x00000018140c723c */ /* 0x008ff6000000180c */
[----:B------:R-:W-:Y:S11]  /*51bf0*/  @!UPT UIADD3 URZ, URZ, URZ, URZ ;  /* 0x0000003f3f3ff290 */ /* 0x000ff6000fffe03f */
[----:B------:R-:W-:Y:S01]  /*51c00*/  @!UPT UIADD3 URZ, URZ, URZ, URZ ;  /* 0x0000003f3f3ff290 */ /* 0x000fe2000fffe03f */
[----:B------:R-:W-:Y:S04]  /*51c10*/  STL.64 [R1+0x3a0], R12 ;  /* 0x0003a00c01007387 */ /* 0x000fe80000100a00 */
[----:B------:R0:W-:Y:S04]  /*51c20*/  STL.64 [R1+0x3a8], R14 ;  /* 0x0003a80e01007387 */ /* 0x0001e80000100a00 */
[----:B0-----:R-:W3:Y:S04]  /*51c30*/  LDL.LU.64 R14, [R1+0x7610] ;  /* 0x00761000010e7983 */ /* 0x001ee80000300a00 */
[----:B------:R-:W3:Y:S01]  /*51c40*/  LDL.LU.64 R12, [R1+0x7608] ;  /* 0x00760800010c7983 */ /* 0x000ee20000300a00 */
[----:B------:R-:W-:-:S02]  /*51c50*/  IMAD.MOV.U32 R2, RZ, RZ, R24 ;  /* 0x000000ffff027224 */ /* 0x000fc400078e0018 */
[----:B------:R-:W-:Y:S01]  /*51c60*/  IMAD.MOV.U32 R0, RZ, RZ, R25 ;  /* 0x000000ffff007224 */ /* 0x000fe200078e0019 */
[----:B------:R-:W2:Y:S04]  /*51c70*/  LDL.LU.64 R26, [R1+0x7600] ;  /* 0x00760000011a7983 */ /* 0x000ea80000300a00 */
[----:B------:R-:W2:Y:S01]  /*51c80*/  LDL.LU.64 R24, [R1+0x75f8] ;  /* 0x0075f80001187983 */ /* 0x000ea20000300a00 */
[C---:B----4-:R-:W-:Y:S01]  /*51c90*/  HMMA.16816.F32 R4, R20.reuse, R16, R4 ;  /* 0x000000101404723c */ /* 0x050fe20000001804 */
[----:B------:R-:W-:Y:S11]  /*51ca0*/  IMAD.MOV.U32 R3, RZ, RZ, R17 ;  /* 0x000000ffff037224 */ /* 0x000ff600078e0011 */
[----:B------:R-:W-:Y:S11]  /*51cb0*/  @!UPT UIADD3 URZ, URZ, URZ, URZ ;  /* 0x0000003f3f3ff290 */ /* 0x000ff6000fffe03f */
[----:B------:R0:W-:Y:S02]  /*51cc0*/  STL.64 [R1+0x390], R4 ;  /* 0x0003900401007387 */ /* 0x0001e40000100a00 */
[----:B0-----:R-:W-:Y:S02]  /*51cd0*/  IMAD.MOV.U32 R4, RZ, RZ, R16 ;  /* 0x000000ffff047224 */ /* 0x001fe400078e0010 */
[----:B------:R-:W-:Y:S01]  /*51ce0*/  STL.64 [R1+0x398], R6 ;  /* 0x0003980601007387 */ /* 0x000fe20000100a00 */
[----:B---3--:R-:W-:Y:S03]  /*51cf0*/  HMMA.16816.F32 R16, R20, R8, R12 ;  /* 0x000000081410723c */ /* 0x008fe6000000180c */
[----:B------:R-:W2:Y:S04]  /*51d00*/  LDL.LU.64 R12, [R1+0x7e0] ;  /* 0x0007e000010c7983 */ /* 0x000ea80000300a00 */
[----:B------:R-:W2:Y:S11]  /*51d10*/  LDL.LU.64 R14, [R1+0x7e8] ;  /* 0x0007e800010e7983 */ /* 0x000eb60000300a00 */
[----:B------:R-:W-:Y:S05]  /*51d20*/  @!UPT UIADD3 URZ, URZ, URZ, URZ ;  /* 0x0000003f3f3ff290 */ /* 0x000fea000fffe03f */
[----:B------:R-:W-:Y:S04]  /*51d30*/  STL.64 [R1+0x380], R16 ;  /* 0x0003801001007387 */ /* 0x000fe80000100a00 */
[----:B------:R-:W-:Y:S04]  /*51d40*/  STL.64 [R1+0x388], R18 ;  /* 0x0003881201007387 */ /* 0x000fe80000100a00 */
[----:B------:R0:W-:Y:S02]  /*51d50*/  STL.64 [R1+0x7580], R8 ;  /* 0x0075800801007387 */ /* 0x0001e40000100a00 */
[----:B0-----:R-:W-:-:S02]  /*51d60*/  IMAD.MOV.U32 R8, RZ, RZ, R4 ;  /* 0x000000ffff087224 */ /* 0x001fc400078e0004 */
[----:B------:R-:W-:-:S05]  /*51d70*/  IMAD.MOV.U32 R9, RZ, RZ, R3 ;  /* 0x000000ffff097224 */ /* 0x000fca00078e0003 */
[----:B------:R0:W-:Y:S04]  /*51d80*/  STL.64 [R1+0x7598], R8 ;  /* 0x0075980801007387 */ /* 0x0001e80000100a00 */
[----:B------:R-:W3:Y:S04]  /*51d90*/  LDL.LU.64 R16, [R1+0x610] ;  /* 0x0006100001107983 */ /* 0x000ee80000300a00 */
[----:B------:R-:W3:Y:S01]  /*51da0*/  LDL.LU.64 R18, [R1+0x618] ;  /* 0x0006180001127983 */ /* 0x000ee20000300a00 */
[----:B0-----:R-:W-:-:S03]  /*51db0*/  IMAD.MOV.U32 R8, RZ, RZ, R2 ;  /* 0x000000ffff087224 */ /* 0x001fc600078e0002 */
[----:B------:R-:W4:Y:S01]  /*51dc0*/  LDL.LU.64 R4, [R1+0x600] ;  /* 0x0006000001047983 */ /* 0x000f220000300a00 */
[----:B------:R-:W-:-:S03]  /*51dd0*/  IMAD.MOV.U32 R9, RZ, RZ, R0 ;  /* 0x000000ffff097224 */ /* 0x000fc600078e0000 */
[----:B------:R-:W4:Y:S04]  /*51de0*/  LDL.LU.64 R6, [R1+0x608] ;  /* 0x0006080001067983 */ /* 0x000f280000300a00 */
[----:B------:R0:W-:Y:S04]  /*51df0*/  STL.64 [R1+0x75c0], R8 ;  /* 0x0075c00801007387 */ /* 0x0001e80000100a00 */
[----:B0-----:R-:W3:Y:S04]  /*51e00*/  LDL.LU.64 R8, [R1+0x590] ;  /* 0x0005900001087983 */ /* 0x001ee80000300a00 */
[----:B------:R-:W3:Y:S01]  /*51e10*/  LDL.LU.64 R10, [R1+0x598] ;  /* 0x00059800010a7983 */ /* 0x000ee20000300a00 */
[C---:B--2---:R-:W-:Y:S03]  /*51e20*/  HMMA.16816.F32 R12, R20.reuse, R24, R12 ;  /* 0x00000018140c723c */ /* 0x044fe6000000180c */
[----:B---3--:R-:W-:Y:S04]  /*51e30*/  STL.64 [R1+0x75d8], R10 ;  /* 0x0075d80a01007387 */ /* 0x008fe80000100a00 */
[----:B------:R0:W-:Y:S04]  /*51e40*/  STL.64 [R1+0x75d0], R8 ;  /* 0x0075d00801007387 */ /* 0x0001e80000100a00 */
[----:B0-----:R-:W2:Y:S04]  /*51e50*/  LDL.LU.64 R8, [R1+0x5f0] ;  /* 0x0005f00001087983 */ /* 0x001ea80000300a00 */
[----:B------:R-:W2:Y:S08]  /*51e60*/  LDL.LU.64 R10, [R1+0x5f8] ;  /* 0x0005f800010a7983 */ /* 0x000eb00000300a00 */
[----:B------:R0:W-:Y:S04]  /*51e70*/  STL.64 [R1+0x370], R12 ;  /* 0x0003700c01007387 */ /* 0x0001e80000100a00 */
[----:B------:R-:W-:Y:S04]  /*51e80*/  STL.64 [R1+0x378], R14 ;  /* 0x0003780e01007387 */ /* 0x000fe80000100a00 */
[----:B0-----:R-:W3:Y:S04]  /*51e90*/  LDL.LU.64 R12, [R1+0x75f0] ;  /* 0x0075f000010c7983 */ /* 0x001ee80000300a00 */
[----:B------:R-:W-:Y:S04]  /*51ea0*/  STL.64 [R1+0x7578], R26 ;  /* 0x0075781a01007387 */ /* 0x000fe80000100a00 */
[----:B------:R0:W-:Y:S04]  /*51eb0*/  STL.64 [R1+0x7570], R24 ;  /* 0x0075701801007387 */ /* 0x0001e80000100a00 */
[----:B0-----:R-:W2:Y:S04]  /*51ec0*/  LDL.LU.64 R24, [R1+0x770] ;  /* 0x0007700001187983 */ /* 0x001ea80000300a00 */
[----:B------:R-:W2:Y:S04]  /*51ed0*/  LDL.LU.64 R26, [R1+0x778] ;  /* 0x00077800011a7983 */ /* 0x000ea80000300a00 */
[----:B--2---:R-:W-:Y:S04]  /*51ee0*/  STL.64 [R1+0x7590], R26 ;  /* 0x0075901a01007387 */ /* 0x004fe80000100a00 */
[----:B------:R0:W-:Y:S04]  /*51ef0*/  STL.64 [R1+0x7588], R24 ;  /* 0x0075881801007387 */ /* 0x0001e80000100a00 */
[----:B0-----:R-:W2:Y:S04]  /*51f00*/  LDL.LU.64 R24, [R1+0x780] ;  /* 0x0007800001187983 */ /* 0x001ea80000300a00 */
[----:B------:R-:W2:Y:S01]  /*51f10*/  LDL.LU.64 R26, [R1+0x788] ;  /* 0x00078800011a7983 */ /* 0x000ea20000300a00 */
[C---:B---3--:R-:W-:Y:S03]  /*51f20*/  HMMA.16816.F32 R16, R20.reuse, R12, R16 ;  /* 0x0000000c1410723c */ /* 0x048fe60000001810 */
[----:B--2---:R-:W-:Y:S04]  /*51f30*/  STL.64 [R1+0x75a8], R26 ;  /* 0x0075a81a01007387 */ /* 0x004fe80000100a00 */
[----:B------:R0:W-:Y:S04]  /*51f40*/  STL.64 [R1+0x75a0], R24 ;  /* 0x0075a01801007387 */ /* 0x0001e80000100a00 */
[----:B0-----:R-:W2:Y:S04]  /*51f50*/  LDL.LU.64 R24, [R1+0x790] ;  /* 0x0007900001187983 */ /* 0x001ea80000300a00 */
[----:B------:R-:W2:Y:S08]  /*51f60*/  LDL.LU.64 R26, [R1+0x798] ;  /* 0x00079800011a7983 */ /* 0x000eb00000300a00 */
[----:B------:R0:W-:Y:S04]  /*51f70*/  STL.64 [R1+0x360], R16 ;  /* 0x0003601001007387 */ /* 0x0001e80000100a00 */
[----:B------:R-:W-:Y:S04]  /*51f80*/  STL.64 [R1+0x368], R18 ;  /* 0x0003681201007387 */ /* 0x000fe80000100a00 */
[----:B0-----:R-:W4:Y:S02]  /*51f90*/  LDL.LU.64 R16, [R1+0x75e8] ;  /* 0x0075e80001107983 */ /* 0x001f240000300a00 */
[C---:B----4-:R-:W-:Y:S11]  /*51fa0*/  HMMA.16816.F32 R4, R20.reuse, R16, R4 ;  /* 0x000000101404723c */ /* 0x050ff60000001804 */
[----:B------:R-:W-:Y:S11]  /*51fb0*/  @!UPT UIADD3 URZ, URZ, URZ, URZ ;  /* 0x0000003f3f3ff290 */ /* 0x000ff6000fffe03f */
[----:B------:R-:W-:Y:S01]  /*51fc0*/  @!UPT UIADD3 URZ, URZ, URZ, URZ ;  /* 0x0000003f3f3ff290 */ /* 0x000fe2000fffe03f */
[----:B------:R0:W-:Y:S04]  /*51fd0*/  STL.64 [R1+0x350], R4 ;  /* 0x0003500401007387 */ /* 0x0001e80000100a00 */
[----:B------:R1:W-:Y:S04]  /*51fe0*/  STL.64 [R1+0x358], R6 ;  /* 0x0003580601007387 */ /* 0x0003e80000100a00 */
[----:B0-----:R-:W1:Y:S02]  /*51ff0*/  LDL.LU.64 R4, [R1+0x75e0] ;  /* 0x0075e00001047983 */ /* 0x001e640000300a00 */
[C---:B-1----:R-:W-:Y:S02]  /*52000*/  HMMA.16816.F32 R4, R20.reuse, R4, R8 ;  /* 0x000000041404723c */ /* 0x042fe40000001808 */
[----:B------:R-:W3:Y:S04]  /*52010*/  LDL.LU.64 R10, [R1+0x75d8] ;  /* 0x0075d800010a7983 */ /* 0x000ee80000300a00 */
[----:B------:R-:W3:Y:S11]  /*52020*/  LDL.LU.64 R8, [R1+0x75d0] ;  /* 0x0075d00001087983 */ /* 0x000ef60000300a00 */
[----:B------:R-:W-:Y:S06]  /*52030*/  @!UPT UIADD3 URZ, URZ, URZ, URZ ;  /* 0x0000003f3f3ff290 */ /* 0x000fec000fffe03f */
[----:B------:R0:W-:Y:S04]  /*52040*/  STL.64 [R1+0x340], R4 ;  /* 0x0003400401007387 */ /* 0x0001e80000100a00 */
[----:B------:R1:W-:Y:S04]  /*52050*/  STL.64 [R1+0x348], R6 ;  /* 0x0003480601007387 */ /* 0x0003e80000100a00 */
[----:B0-----:R-:W3:Y:S02]  /*52060*/  LDL.LU.64 R4, [R1+0x75c8] ;  /* 0x0075c80001047983 */ /* 0x001ee40000300a00 */
[----:B---3--:R-:W-:Y:S02]  /*52070*/  HMMA.16816.F32 R20, R20, R4, R8 ;  /* 0x000000041414723c */ /* 0x008fe40000001808 */
[----:B------:R-:W2:Y:S04]  /*52080*/  LDL.LU.64 R8, [R1+0x75c0] ;  /* 0x0075c00001087983 */ /* 0x000ea80000300a00 */
[----:B-1----:R-:W2:Y:S04]  /*52090*/  LDL.LU.64 R6, [R1+0x75b8] ;  /* 0x0075b80001067983 */ /* 0x002ea80000300a00 */
[----:B------:R-:W2:Y:S11]  /*520a0*/  LDL.LU.64 R4, [R1+0x75b0] ;  /* 0x0075b00001047983 */ /* 0x000eb60000300a00 */
[----:B------:R-:W-:Y:S02]  /*520b0*/  @!UPT UIADD3 URZ, URZ, URZ, URZ ;  /* 0x0000003f3f3ff290 */ /* 0x000fe4000fffe03f */
[----:B------:R0:W-:Y:S04]  /*520c0*/  STL.64 [R1+0x2a0], R20 ;  /* 0x0002a01401007387 */ /* 0x0001e80000100a00 */
[----:B------:R1:W-:Y:S04]  /*520d0*/  STL.64 [R1+0x2a8], R22 ;  /* 0x0002a81601007387 */ /* 0x0003e80000100a00 */
[----:B0-----:R-:W3:Y:S04]  /*520e0*/  LDL.LU.64 R20, [R1+0x580] ;  /* 0x0005800001147983 */ /* 0x001ee80000300a00 */
[----:B-1----:R-:W3:Y:S01]  /*520f0*/  LDL.LU.64 R22, [R1+0x588] ;  /* 0x0005880001167983 */ /* 0x002ee20000300a00 */
        /* <DEDUP_REMOVED lines=12> */
[----:B------:R2:W-:Y:S04]  /*521c0*/  STL.64 [R1+0x288], R10 ;  /* 0x0002880a01007387 */ /* 0x0005e80000100a00 */
[----:B0-----:R-:W2:Y:S02]  /*521d0*/  LDL.LU.64 R8, [R1+0x7580] ;  /* 0x0075800001087983 */ /* 0x001ea40000300a00 */
[C---:B--2---:R-:W-:Y:S02]  /*521e0*/  HMMA.16816.F32 R8, R4.reuse, R8, R24 ;  /* 0x000000080408723c */ /* 0x044fe40000001818 */
[----:B------:R-:W2:Y:S04]  /*521f0*/  LDL.LU.64 R26, [R1+0x7578] ;  /* 0x00757800011a7983 */ /* 0x000ea80000300a00 */
[----:B------:R-:W4:Y:S11]  /*52200*/  LDL.LU.64 R24, [R1+0x7570] ;  /* 0x0075700001187983 */ /* 0x000f360000300a00 */
[----:B------:R-:W-:Y:S06]  /*52210*/  @!UPT UIADD3 URZ, URZ, URZ, URZ ;  /* 0x0000003f3f3ff290 */ /* 0x000fec000fffe03f */
[----:B------:R-:W-:Y:S04]  /*52220*/  STL.64 [R1+0x270], R8 ;  /* 0x0002700801007387 */ /* 0x000fe80000100a00 */
[----:B------:R0:W-:Y:S04]  /*52230*/  STL.64 [R1+0x278], R10 ;  /* 0x0002780a01007387 */ /* 0x0001e80000100a00 */
[----:B0-----:R-:W4:Y:S04]  /*52240*/  LDL.LU.64 R10, [R1+0x7568] ;  /* 0x00756800010a7983 */ /* 0x001f280000300a00 */
[----:B------:R-:W4:Y:S01]  /*52250*/  LDL.LU.64 R8, [R1+0x7560] ;  /* 0x0075600001087983 */ /* 0x000f220000300a00 */
[C---:B---3--:R-:W-:Y:S03]  /*52260*/  HMMA.16816.F32 R12, R4.reuse, R12, R20 ;  /* 0x0000000c040c723c */ /* 0x048fe60000001814 */
[----:B--2---:R-:W-:Y:S04]  /*52270*/  STL.64 [R1+0x7530], R26 ;  /* 0x0075301a01007387 */ /* 0x004fe80000100a00 */
[----:B----4-:R0:W-:Y:S01]  /*52280*/  STL.64 [R1+0x7528], R24 ;  /* 0x0075281801007387 */ /* 0x0101e20000100a00 */
[C---:B------:R-:W-:Y:S11]  /*52290*/  HMMA.16816.F32 R8, R4.reuse, R24, R8 ;  /* 0x000000180408723c */ /* 0x040ff60000001808 */
[----:B------:R-:W-:Y:S11]  /*522a0*/  @!UPT UIADD3 URZ, URZ, URZ, URZ ;  /* 0x0000003f3f3ff290 */ /* 0x000ff6000fffe03f */
[----:B------:R-:W-:Y:S01]  /*522b0*/  @!UPT UIADD3 URZ, URZ, URZ, URZ ;  /* 0x0000003f3f3ff290 */ /* 0x000fe2000fffe03f */
[----:B------:R-:W-:Y:S04]  /*522c0*/  STL.64 [R1+0x260], R8 ;  /* 0x0002600801007387 */ /* 0x000fe80000100a00 */
[----:B------:R-:W-:Y:S04]  /*522d0*/  STL.64 [R1+0x268], R10 ;  /* 0x0002680a01007387 */ /* 0x000fe80000100a00 */
[----:B------:R-:W2:Y:S04]  /*522e0*/  LDL.LU.64 R20, [R1+0x5c0] ;  /* 0x0005c00001147983 */ /* 0x000ea80000300a00 */
[----:B------:R-:W2:Y:S04]  /*522f0*/  LDL.LU.64 R22, [R1+0x5c8] ;  /* 0x0005c80001167983 */ /* 0x000ea80000300a00 */
[----:B------:R-:W-:Y:S04]  /*52300*/  STL.64 [R1+0x250], R12 ;  /* 0x0002500c01007387 */ /* 0x000fe80000100a00 */
[----:B------:R-:W-:Y:S04]  /*52310*/  STL.64 [R1+0x258], R14 ;  /* 0x0002580e01007387 */ /* 0x000fe80000100a00 */
[----:B0-----:R-:W3:Y:S04]  /*52320*/  LDL.LU.64 R24, [R1] ;  /* 0x0000000001187983 */ /* 0x001ee80000300a00 */
[----:B------:R-:W0:Y:S04]  /*52330*/  LDSM.16.MT88.4 R12, [R29+0x380] ;  /* 0x000380001d0c783b */ /* 0x000e280000004200 */
[----:B------:R-:W-:Y:S04]  /*52340*/  LDSM.16.MT88.4 R8, [R29+0x300] ;  /* 0x000300001d08783b */ /* 0x000fe80000004200 */
[----:B---3--:R1:W-:Y:S04]  /*52350*/  STL.64 [R1+0x7540], R24 ;  /* 0x0075401801007387 */ /* 0x0083e80000100a00 */
[----:B-1----:R-:W3:Y:S04]  /*52360*/  LDL.LU.64 R24, [R1+0x10] ;  /* 0x0000100001187983 */ /* 0x002ee80000300a00 */
[----:B---3--:R1:W-:Y:S04]  /*52370*/  STL.64 [R1+0x7558], R24 ;  /* 0x0075581801007387 */ /* 0x0083e80000100a00 */
[----:B-1----:R-:W3:Y:S04]  /*52380*/  LDL.LU.64 R24, [R1+0x570] ;  /* 0x0005700001187983 */ /* 0x002ee80000300a00 */
[----:B------:R-:W3:Y:S04]  /*52390*/  LDL.LU.64 R26, [R1+0x578] ;  /* 0x00057800011a7983 */ /* 0x000ee80000300a00 */
[----:B0-----:R-:W-:Y:S04]  /*523a0*/  STL.64 [R1+0x7508], R14 ;  /* 0x0075080e01007387 */ /* 0x001fe80000100a00 */
[----:B------:R0:W-:Y:S04]  /*523b0*/  STL.64 [R1+0x7500], R12 ;  /* 0x0075000c01007387 */ /* 0x0001e80000100a00 */
[----:B0-----:R-:W2:Y:S01]  /*523c0*/  LDL.LU.64 R12, [R1+0x60] ;  /* 0x00006000010c7983 */ /* 0x001ea20000300a00 */
[C---:B---3--:R-:W-:Y:S03]  /*523d0*/  HMMA.16816.F32 R16, R4.reuse, R16, R24 ;  /* 0x000000100410723c */ /* 0x048fe60000001818 */
[----:B------:R-:W3:Y:S11]  /*523e0*/  LDL.LU.64 R24, [R1+0x20] ;  /* 0x0000200001187983 */ /* 0x000ef60000300a00 */
[----:B------:R-:W-:Y:S09]  /*523f0*/  @!UPT UIADD3 URZ, URZ, URZ, URZ ;  /* 0x0000003f3f3ff290 */ /* 0x000ff2000fffe03f */
[----:B------:R-:W-:Y:S04]  /*52400*/  STL.64 [R1+0x240], R16 ;  /* 0x0002401001007387 */ /* 0x000fe80000100a00 */
[----:B------:R-:W-:Y:S04]  /*52410*/  STL.64 [R1+0x248], R18 ;  /* 0x0002481201007387 */ /* 0x000fe80000100a00 */
[----:B------:R-:W0:Y:S04]  /*52420*/  LDSM.16.MT88.4 R16, [R29+0x4000] ;  /* 0x004000001d10783b */ /* 0x000e280000004200 */
[----:B0-----:R-:W-:Y:S04]  /*52430*/  STL.64 [R1+0x7470], R18 ;  /* 0x0074701201007387 */ /* 0x001fe80000100a00 */
[----:B------:R0:W-:Y:S04]  /*52440*/  STL.64 [R1+0x7468], R16 ;  /* 0x0074681001007387 */ /* 0x0001e80000100a00 */
[----:B0-----:R-:W4:Y:S01]  /*52450*/  LDL.LU.64 R16, [R1+0x30] ;  /* 0x0000300001107983 */ /* 0x001f220000300a00 */
[----:B--2---:R-:W-:Y:S03]  /*52460*/  HMMA.16816.F32 R20, R4, R12, R20 ;  /* 0x0000000c0414723c */ /* 0x004fe60000001814 */
[----:B----4-:R0:W-:Y:S04]  /*52470*/  STL.64 [R1+0x7538], R16 ;  /* 0x0075381001007387 */ /* 0x0101e80000100a00 */
[----:B0-----:R-:W2:Y:S04]  /*52480*/  LDL.LU.64 R16, [R1+0x70] ;  /* 0x0000700001107983 */ /* 0x001ea80000300a00 */
[----:B------:R0:W-:Y:S04]  /*52490*/  STL.64 [R1+0x7510], R12 ;  /* 0x0075100c01007387 */ /* 0x0001e80000100a00 */
[----:B0-----:R-:W4:Y:S08]  /*524a0*/  LDL.LU.64 R12, [R1+0x5b0] ;  /* 0x0005b000010c7983 */ /* 0x001f300000300a00 */
[----:B------:R-:W-:Y:S04]  /*524b0*/  STL.64 [R1+0x230], R20 ;  /* 0x0002301401007387 */ /* 0x000fe80000100a00 */
[----:B------:R-:W-:Y:S04]  /*524c0*/  STL.64 [R1+0x238], R22 ;  /* 0x0002381601007387 */ /* 0x000fe80000100a00 */
[----:B------:R-:W4:Y:S04]  /*524d0*/  LDL.LU.64 R14, [R1+0x5b8] ;  /* 0x0005b800010e7983 */ /* 0x000f280000300a00 */
[----:B------:R-:W0:Y:S04]  /*524e0*/  LDSM.16.MT88.4 R20, [R29+0x4080] ;  /* 0x004080001d14783b */ /* 0x000e280000004200 */
[----:B0-----:R-:W-:Y:S04]  /*524f0*/  STL.64 [R1+0x73f8], R22 ;  /* 0x0073f81601007387 */ /* 0x001fe80000100a00 */
[----:B------:R-:W-:Y:S01]  /*52500*/  STL.64 [R1+0x73f0], R20 ;  /* 0x0073f01401007387 */ /* 0x000fe20000100a00 */
[----:B--2---:R-:W-:-:S02]  /*52510*/  IMAD.MOV.U32 R2, RZ, RZ, R16 ;  /* 0x000000ffff027224 */ /* 0x004fc400078e0010 */
[----:B------:R-:W-:Y:S01]  /*52520*/  IMAD.MOV.U32 R0, RZ, RZ, R17 ;  /* 0x000000ffff007224 */ /* 0x000fe200078e0011 */
[----:B----4-:R-:W-:Y:S11]  /*52530*/  HMMA.16816.F32 R4, R4, R16, R12 ;  /* 0x000000100404723c */ /* 0x010ff6000000180c */
[----:B------:R-:W-:Y:S11]  /*52540*/  @!UPT UIADD3 URZ, URZ, URZ, URZ ;  /* 0x0000003f3f3ff290 */ /* 0x000ff6000fffe03f */
[----:B------:R-:W-:Y:S01]  /*52550*/  @!UPT UIADD3 URZ, URZ, URZ, URZ ;  /* 0x0000003f3f3ff290 */ /* 0x000fe2000fffe03f */
[----:B------:R-:W-:Y:S04]  /*52560*/  STL.64 [R1+0x180], R4 ;  /* 0x0001800401007387 */ /* 0x000fe80000100a00 */
[----:B------:R-:W-:Y:S04]  /*52570*/  STL.64 [R1+0x188], R6 ;  /* 0x0001880601007387 */ /* 0x000fe80000100a00 */
[----:B------:R-:W3:Y:S04]  /*52580*/  LDL.LU.64 R12, [R1+0x7d0] ;  /* 0x0007d000010c7983 */ /* 0x000ee80000300a00 */
[----:B------:R-:W3:Y:S04]  /*52590*/  LDL.LU.64 R14, [R1+0x7d8] ;  /* 0x0007d800010e7983 */ /* 0x000ee80000300a00 */
[----:B------:R-:W2:Y:S04]  /*525a0*/  LDL.LU.64 R16, [R1+0x7b0] ;  /* 0x0007b00001107983 */ /* 0x000ea80000300a00 */
[----:B------:R-:W4:Y:S04]  /*525b0*/  LDL.LU.64 R18, [R1+0x7b8] ;  /* 0x0007b80001127983 */ /* 0x000f280000300a00 */
[----:B------:R-:W0:Y:S04]  /*525c0*/  LDSM.16.MT88.4 R4, [R29+0x4100] ;  /* 0x004100001d04783b */ /* 0x000e280000004200 */
[----:B----4-:R-:W-:Y:S04]  /*525d0*/  STL.64 [R1+0x7550], R18 ;  /* 0x0075501201007387 */ /* 0x010fe80000100a00 */
[----:B--2---:R1:W-:Y:S04]  /*525e0*/  STL.64 [R1+0x7548], R16 ;  /* 0x0075481001007387 */ /* 0x0043e80000100a00 */
[----:B-1----:R-:W2:Y:S04]  /*525f0*/  LDL.LU.64 R16, [R1+0x7c0] ;  /* 0x0007c00001107983 */ /* 0x002ea80000300a00 */
[----:B------:R-:W2:Y:S04]  /*52600*/  LDL.LU.64 R18, [R1+0x7c8] ;  /* 0x0007c80001127983 */ /* 0x000ea80000300a00 */
[----:B------:R-:W4:Y:S04]  /*52610*/  LDL.LU.64 R20, [R1+0x5a0] ;  /* 0x0005a00001147983 */ /* 0x000f280000300a00 */
[----:B------:R-:W4:Y:S04]  /*52620*/  LDL.LU.64 R22, [R1+0x5a8] ;  /* 0x0005a80001167983 */ /* 0x000f280000300a00 */
[----:B0-----:R0:W-:Y:S04]  /*52630*/  STL.64 [R1+0x7380], R6 ;  /* 0x0073800601007387 */ /* 0x0011e80000100a00 */
[----:B------:R1:W-:Y:S04]  /*52640*/  STL.64 [R1+0x7378], R4 ;  /* 0x0073780401007387 */ /* 0x0003e80000100a00 */
[----:B0-----:R-:W2:Y:S01]  /*52650*/  LDL R6, [R1+0x78] ;  /* 0x0000780001067983 */ /* 0x001ea20000100800 */
[----:B---3--:R-:W-:Y:S01]  /*52660*/  HMMA.16816.F32 R12, R8, R24, R12 ;  /* 0x00000018080c723c */ /* 0x008fe2000000180c */
[----:B------:R-:W-:-:S02]  /*52670*/  IMAD.MOV.U32 R7, RZ, RZ, R28 ;  /* 0x000000ffff077224 */ /* 0x000fc400078e001c */
[----:B-1----:R-:W-:Y:S02]  /*52680*/  IMAD.MOV.U32 R4, RZ, RZ, R2 ;  /* 0x000000ffff047224 */ /* 0x002fe400078e0002 */
[----:B------:R-:W-:Y:S01]  /*52690*/  IMAD.MOV.U32 R5, RZ, RZ, R0 ;  /* 0x000000ffff057224 */ /* 0x000fe200078e0000 */
[----:B--2---:R-:W-:Y:S04]  /*526a0*/  STL.64 [R1+0x7520], R6 ;  /* 0x0075200601007387 */ /* 0x004fe80000100a00 */
[----:B------:R0:W-:Y:S04]  /*526b0*/  STL.64 [R1+0x7518], R4 ;  /* 0x0075180401007387 */ /* 0x0001e80000100a00 */
[----:B0-----:R-:W2:Y:S04]  /*526c0*/  LDL.LU.64 R4, [R1+0x7a0] ;  /* 0x0007a00001047983 */ /* 0x001ea80000300a00 */
[----:B------:R-:W2:Y:S05]  /*526d0*/  LDL.LU.64 R6, [R1+0x7a8] ;  /* 0x0007a80001067983 */ /* 0x000eaa0000300a00 */
[----:B------:R-:W-:Y:S04]  /*526e0*/  STL.64 [R1+0x170], R12 ;  /* 0x0001700c01007387 */ /* 0x000fe80000100a00 */
[----:B------:R0:W-:Y:S02]  /*526f0*/  STL.64 [R1+0x178], R14 ;  /* 0x0001780e01007387 */ /* 0x0001e40000100a00 */
[----:B0-----:R-:W-:-:S02]  /*52700*/  IMAD.MOV.U32 R15, RZ, RZ, R24 ;  /* 0x000000ffff0f7224 */ /* 0x001fc400078e0018 */
[----:B------:R-:W-:Y:S02]  /*52710*/  IMAD.MOV.U32 R14, RZ, RZ, R25 ;  /* 0x000000ffff0e7224 */ /* 0x000fe400078e0019 */
[----:B------:R-:W3:Y:S02]  /*52720*/  LDL.LU.64 R24, [R1+0x7558] ;  /* 0x0075580001187983 */ /* 0x000ee40000300a00 */
[C---:B---3--:R-:W-:Y:S01]  /*52730*/  HMMA.16816.F32 R16, R8.reuse, R24, R16 ;  /* 0x000000180810723c */ /* 0x048fe20000001810 */
[----:B------:R-:W-:Y:S02]  /*52740*/  IMAD.MOV.U32 R0, RZ, RZ, R24 ;  /* 0x000000ffff007224 */ /* 0x000fe400078e0018 */
[----:B------:R-:W-:Y:S11]  /*52750*/  IMAD.MOV.U32 R28, RZ, RZ, R25 ;  /* 0x000000ffff1c7224 */ /* 0x000ff600078e0019 */
[----:B------:R-:W-:Y:S09]  /*52760*/  @!UPT UIADD3 URZ, URZ, URZ, URZ ;  /* 0x0000003f3f3ff290 */ /* 0x000ff2000fffe03f */
[----:B------:R-:W-:Y:S04]  /*52770*/  STL.64 [R1+0x160], R16 ;  /* 0x0001601001007387 */ /* 0x000fe80000100a00 */
[----:B------:R0:W-:Y:S04]  /*52780*/  STL.64 [R1+0x168], R18 ;  /* 0x0001681201007387 */ /* 0x0001e80000100a00 */
[----:B0-----:R-:W3:Y:S04]  /*52790*/  LDL.LU.64 R18, [R1+0x7550] ;  /* 0x0075500001127983 */ /* 0x001ee80000300a00 */
[----:B------:R-:W3:Y:S04]  /*527a0*/  LDL.LU.64 R16, [R1+0x7548] ;  /* 0x0075480001107983 */ /* 0x000ee80000300a00 */
[----:B------:R-:W3:Y:S02]  /*527b0*/  LDL.LU.64 R24, [R1+0x7540] ;  /* 0x0075400001187983 */ /* 0x000ee40000300a00 */
        /* <DEDUP_REMOVED lines=8> */
[----:B------:R-:W2:Y:S04]  /*52840*/  LDL.LU.64 R24, [R1+0x7528] ;  /* 0x0075280001187983 */ /* 0x000ea80000300a00 */
[----:B------:R-:W4:Y:S01]  /*52850*/  LDL.LU.64 R12, [R1+0x50] ;  /* 0x00005000010c7983 */ /* 0x000f220000300a00 */
[C---:B--2---:R-:W-:Y:S03]  /*52860*/  HMMA.16816.F32 R4, R8.reuse, R24, R4 ;  /* 0x000000180804723c */ /* 0x044fe60000001804 */
[----:B---3--:R-:W-:Y:S04]  /*52870*/  STL.64 [R1+0x74d8], R26 ;  /* 0x0074d81a01007387 */ /* 0x008fe80000100a00 */
[----:B------:R-:W-:Y:S11]  /*52880*/  STL.64 [R1+0x74d0], R24 ;  /* 0x0074d01801007387 */ /* 0x000ff60000100a00 */
[----:B------:R-:W-:Y:S05]  /*52890*/  @!UPT UIADD3 URZ, URZ, URZ, URZ ;  /* 0x0000003f3f3ff290 */ /* 0x000fea000fffe03f */
[----:B------:R-:W-:Y:S04]  /*528a0*/  STL.64 [R1+0x140], R4 ;  /* 0x0001400401007387 */ /* 0x000fe80000100a00 */
[----:B------:R4:W-:Y:S02]  /*528b0*/  STL.64 [R1+0x148], R6 ;  /* 0x0001480601007387 */ /* 0x0009e40000100a00 */
[----:B----4-:R-:W-:Y:S11]  /*528c0*/  HMMA.16816.F32 R4, R8, R16, R20 ;  /* 0x000000100804723c */ /* 0x010ff60000001814 */
[----:B------:R-:W-:Y:S11]  /*528d0*/  @!UPT UIADD3 URZ, URZ, URZ, URZ ;  /* 0x0000003f3f3ff290 */ /* 0x000ff6000fffe03f */
[----:B------:R-:W-:Y:S01]  /*528e0*/  @!UPT UIADD3 URZ, URZ, URZ, URZ ;  /* 0x0000003f3f3ff290 */ /* 0x000fe2000fffe03f */
[----:B------:R0:W-:Y:S04]  /*528f0*/  STL.64 [R1+0x130], R4 ;  /* 0x0001300401007387 */ /* 0x0001e80000100a00 */
[----:B------:R1:W-:Y:S04]  /*52900*/  STL.64 [R1+0x138], R6 ;  /* 0x0001380601007387 */ /* 0x0003e80000100a00 */
[----:B0-----:R-:W2:Y:S04]  /*52910*/  LDL.LU.64 R4, [R1+0x560] ;  /* 0x0005600001047983 */ /* 0x001ea80000300a00 */
[----:B-1----:R-:W2:Y:S04]  /*52920*/  LDL.LU.64 R6, [R1+0x568] ;  /* 0x0005680001067983 */ /* 0x002ea80000300a00 */
[----:B------:R-:W3:Y:S04]  /*52930*/  LDL.LU R20, [R1+0x2e0] ;  /* 0x0002e00001147983 */ /* 0x000ee80000300800 */
[----:B------:R-:W3:Y:S04]  /*52940*/  LDL.LU R21, [R1+0x2e4] ;  /* 0x0002e40001157983 */ /* 0x000ee80000300800 */
[----:B------:R-:W4:Y:S04]  /*52950*/  LDL.LU R22, [R1+0x2e8] ;  /* 0x0002e80001167983 */ /* 0x000f280000300800 */
[----:B------:R-:W4:Y:S01]  /*52960*/  LDL.LU R23, [R1+0x2ec] ;  /* 0x0002ec0001177983 */ /* 0x000f220000300800 */
[----:B------:R-:W-:-:S02]  /*52970*/  IMAD.MOV.U32 R27, RZ, RZ, R16 ;  /* 0x000000ffff1b7224 */ /* 0x000fc400078e0010 */
[----:B------:R-:W-:Y:S02]  /*52980*/  IMAD.MOV.U32 R26, RZ, RZ, R17 ;  /* 0x000000ffff1a7224 */ /* 0x000fe400078e0011 */
[----:B------:R-:W2:Y:S04]  /*52990*/  LDL.LU.64 R16, [R1+0x550] ;  /* 0x0005500001107983 */ /* 0x000ea80000300a00 */
[----:B------:R-:W2:Y:S04]  /*529a0*/  LDL.LU.64 R18, [R1+0x558] ;  /* 0x0005580001127983 */ /* 0x000ea80000300a00 */
[----:B----4-:R-:W-:Y:S04]  /*529b0*/  STL.64 [R1+0x7428], R22 ;  /* 0x0074281601007387 */ /* 0x010fe80000100a00 */
[----:B---3--:R0:W-:Y:S04]  /*529c0*/  STL.64 [R1+0x7420], R20 ;  /* 0x0074201401007387 */ /* 0x0081e80000100a00 */
[----:B0-----:R-:W3:Y:S04]  /*529d0*/  LDL.LU R20, [R1+0x2f0] ;  /* 0x0002f00001147983 */ /* 0x001ee80000300800 */
[----:B------:R-:W3:Y:S04]  /*529e0*/  LDL.LU R21, [R1+0x2f4] ;  /* 0x0002f40001157983 */ /* 0x000ee80000300800 */
[----:B------:R-:W4:Y:S04]  /*529f0*/  LDL.LU R22, [R1+0x2f8] ;  /* 0x0002f80001167983 */ /* 0x000f280000300800 */
[----:B------:R-:W4:Y:S01]  /*52a00*/  LDL.LU R23, [R1+0x2fc] ;  /* 0x0002fc0001177983 */ /* 0x000f220000300800 */
[----:B--2---:R-:W-:Y:S03]  /*52a10*/  HMMA.16816.F32 R4, R8, R12, R4 ;  /* 0x0000000c0804723c */ /* 0x004fe60000001804 */
[----:B----4-:R0:W-:Y:S04]  /*52a20*/  STL.64 [R1+0x7438], R22 ;  /* 0x0074381601007387 */ /* 0x0101e80000100a00 */
[----:B---3--:R1:W-:Y:S04]  /*52a30*/  STL.64 [R1+0x7430], R20 ;  /* 0x0074301401007387 */ /* 0x0083e80000100a00 */
[----:B0-----:R-:W2:Y:S04]  /*52a40*/  LDL R22, [R1+0x8] ;  /* 0x0000080001167983 */ /* 0x001ea80000100800 */
[----:B------:R-:W2:Y:S01]  /*52a50*/  LDL R23, [R1+0xc] ;  /* 0x00000c0001177983 */ /* 0x000ea20000100800 */
[----:B-1----:R-:W-:-:S02]  /*52a60*/  IMAD.MOV.U32 R20, RZ, RZ, R3 ;  /* 0x000000ffff147224 */ /* 0x002fc400078e0003 */
[----:B------:R-:W-:Y:S02]  /*52a70*/  IMAD.MOV.U32 R21, RZ, RZ, R2 ;  /* 0x000000ffff157224 */ /* 0x000fe400078e0002 */
[----:B------:R-:W-:Y:S02]  /*52a80*/  IMAD.MOV.U32 R3, RZ, RZ, R12 ;  /* 0x000000ffff037224 */ /* 0x000fe400078e000c */
[----:B------:R-:W-:Y:S01]  /*52a90*/  IMAD.MOV.U32 R2, RZ, RZ, R13 ;  /* 0x000000ffff027224 */ /* 0x000fe200078e000d */
[----:B--2---:R-:W-:Y:S04]  /*52aa0*/  STL.64 [R1+0x74e8], R22 ;  /* 0x0074e81601007387 */ /* 0x004fe80000100a00 */
[----:B------:R0:W-:Y:S04]  /*52ab0*/  STL.64 [R1+0x74e0], R20 ;  /* 0x0074e01401007387 */ /* 0x0001e80000100a00 */
[----:B0-----:R-:W2:Y:S04]  /*52ac0*/  LDL.LU.64 R20, [R1+0x540] ;  /* 0x0005400001147983 */ /* 0x001ea80000300a00 */
[----:B------:R-:W2:Y:S04]  /*52ad0*/  LDL.LU.64 R22, [R1+0x548] ;  /* 0x0005480001167983 */ /* 0x000ea80000300a00 */
[----:B------:R-:W-:Y:S04]  /*52ae0*/  STL.64 [R1+0x120], R4 ;  /* 0x0001200401007387 */ /* 0x000fe80000100a00 */
[----:B------:R0:W-:Y:S04]  /*52af0*/  STL.64 [R1+0x128], R6 ;  /* 0x0001280601007387 */ /* 0x0001e80000100a00 */
[----:B0-----:R-:W3:Y:S04]  /*52b00*/  LDL.LU.64 R6, [R1+0x7520] ;  /* 0x0075200001067983 */ /* 0x001ee80000300a00 */
[----:B------:R-:W2:Y:S04]  /*52b10*/  LDL.LU.64 R4, [R1+0x7518] ;  /* 0x0075180001047983 */ /* 0x000ea80000300a00 */
[----:B------:R-:W4:Y:S01]  /*52b20*/  LDL.LU.64 R12, [R1+0x7510] ;  /* 0x00751000010c7983 */ /* 0x000f220000300a00 */
[----:B------:R-:W-:-:S02]  /*52b30*/  IMAD.MOV.U32 R24, RZ, RZ, R15 ;  /* 0x000000ffff187224 */ /* 0x000fc400078e000f */
[----:B------:R-:W-:Y:S01]  /*52b40*/  IMAD.MOV.U32 R25, RZ, RZ, R14 ;  /* 0x000000ffff197224 */ /* 0x000fe200078e000e */
[C---:B----4-:R-:W-:Y:S08]  /*52b50*/  HMMA.16816.F32 R16, R8.reuse, R12, R16 ;  /* 0x0000000c0810723c */ /* 0x050ff00000001810 */
[----:B--2---:R-:W-:Y:S11]  /*52b60*/  HMMA.16816.F32 R8, R8, R4, R20 ;  /* 0x000000040808723c */ /* 0x004ff60000001814 */
[----:B------:R-:W-:Y:S04]  /*52b70*/  @!UPT UIADD3 URZ, URZ, URZ, URZ ;  /* 0x0000003f3f3ff290 */ /* 0x000fe8000fffe03f */
[----:B------:R0:W-:Y:S04]  /*52b80*/  STL.64 [R1+0x110], R16 ;  /* 0x0001101001007387 */ /* 0x0001e80000100a00 */
[----:B------:R-:W-:Y:S04]  /*52b90*/  STL.64 [R1+0x118], R18 ;  /* 0x0001181201007387 */ /* 0x000fe80000100a00 */
[----:B------:R-:W2:Y:S01]  /*52ba0*/  LDL.LU.64 R14, [R1+0x7508] ;  /* 0x00750800010e7983 */ /* 0x000ea20000300a00 */
[----:B0-----:R-:W-:Y:S02]  /*52bb0*/  IMAD.MOV.U32 R17, RZ, RZ, R12 ;  /* 0x000000ffff117224 */ /* 0x001fe400078e000c */
[----:B------:R-:W-:-:S02]  /*52bc0*/  IMAD.MOV.U32 R16, RZ, RZ, R13 ;  /* 0x000000ffff107224 */ /* 0x000fc400078e000d */
[----:B------:R-:W2:Y:S04]  /*52bd0*/  LDL.LU.64 R12, [R1+0x7500] ;  /* 0x00750000010c7983 */ /* 0x000ea80000300a00 */
[----:B------:R-:W2:Y:S04]  /*52be0*/  LDL.LU.64 R20, [R1+0x750] ;  /* 0x0007500001147983 */ /* 0x000ea80000300a00 */
[----:B------:R-:W2:Y:S04]  /*52bf0*/  LDL.LU.64 R22, [R1+0x758] ;  /* 0x0007580001167983 */ /* 0x000ea80000300a00 */
[----:B------:R-:W-:Y:S04]  /*52c00*/  STL.64 [R1+0xb0], R8 ;  /* 0x0000b00801007387 */ /* 0x000fe80000100a00 */
[----:B------:R-:W-:Y:S04]  /*52c10*/  STL.64 [R1+0xb8], R10 ;  /* 0x0000b80a01007387 */ /* 0x000fe80000100a00 */
[----:B---3--:R-:W-:Y:S04]  /*52c20*/  STL.64 [R1+0x7480], R6 ;  /* 0x0074800601007387 */ /* 0x008fe80000100a00 */
[----:B------:R0:W-:Y:S02]  /*52c30*/  STL.64 [R1+0x7478], R4 ;  /* 0x0074780401007387 */ /* 0x0001e40000100a00 */
[----:B0-----:R-:W-:-:S02]  /*52c40*/  IMAD.MOV.U32 R4, RZ, RZ, R17 ;  /* 0x000000ffff047224 */ /* 0x001fc400078e0011 */
[----:B------:R-:W-:Y:S02]  /*52c50*/  IMAD.MOV.U32 R5, RZ, RZ, R16 ;  /* 0x000000ffff057224 */ /* 0x000fe400078e0010 */
[----:B------:R-:W3:Y:S04]  /*52c60*/  LDL.LU.64 R16, [R1+0x6c0] ;  /* 0x0006c00001107983 */ /* 0x000ee80000300a00 */
[----:B------:R-:W3:Y:S04]  /*52c70*/  LDL.LU.64 R18, [R1+0x6c8] ;  /* 0x0006c80001127983 */ /* 0x000ee80000300a00 */
[----:B------:R0:W-:Y:S04]  /*52c80*/  STL.64 [R1+0x7498], R4 ;  /* 0x0074980401007387 */ /* 0x0001e80000100a00 */
[----:B------:R-:W4:Y:S04]  /*52c90*/  LDL.LU R8, [R1+0x320] ;  /* 0x0003200001087983 */ /* 0x000f280000300800 */
[----:B------:R-:W4:Y:S04]  /*52ca0*/  LDL.LU R9, [R1+0x324] ;  /* 0x0003240001097983 */ /* 0x000f280000300800 */
[----:B------:R-:W3:Y:S04]  /*52cb0*/  LDL.LU R10, [R1+0x328] ;  /* 0x00032800010a7983 */ /* 0x000ee80000300800 */
[----:B------:R-:W3:Y:S01]  /*52cc0*/  LDL.LU R11, [R1+0x32c] ;  /* 0x00032c00010b7983 */ /* 0x000ee20000300800 */
[----:B0-----:R-:W-:-:S02]  /*52cd0*/  IMAD.MOV.U32 R4, RZ, RZ, R3 ;  /* 0x000000ffff047224 */ /* 0x001fc400078e0003 */
[----:B------:R-:W-:Y:S01]  /*52ce0*/  IMAD.MOV.U32 R5, RZ, RZ, R2 ;  /* 0x000000ffff057224 */ /* 0x000fe200078e0002 */
[----:B------:R-:W4:Y:S04]  /*52cf0*/  LDL.LU R3, [R1+0x74f8] ;  /* 0x0074f80001037983 */ /* 0x000f280000300800 */
[----:B------:R-:W4:Y:S04]  /*52d00*/  LDL.LU R2, [R1+0x74f4] ;  /* 0x0074f40001027983 */ /* 0x000f280000300800 */
[----:B------:R0:W-:Y:S02]  /*52d10*/  STL.64 [R1+0x74b0], R4 ;  /* 0x0074b00401007387 */ /* 0x0001e40000100a00 */
[----:B0-----:R-:W-:-:S02]  /*52d20*/  IMAD.MOV.U32 R4, RZ, RZ, R27 ;  /* 0x000000ffff047224 */ /* 0x001fc400078e001b */
[----:B------:R-:W-:-:S05]  /*52d30*/  IMAD.MOV.U32 R5, RZ, RZ, R26 ;  /* 0x000000ffff057224 */ /* 0x000fca00078e001a */
[----:B------:R0:W-:Y:S02]  /*52d40*/  STL.64 [R1+0x74c8], R4 ;  /* 0x0074c80401007387 */ /* 0x0001e40000100a00 */
[----:B0-----:R-:W-:Y:S02]  /*52d50*/  IMAD.MOV.U32 R4, RZ, RZ, R0 ;  /* 0x000000ffff047224 */ /* 0x001fe400078e0000 */
[----:B------:R-:W4:Y:S01]  /*52d60*/  LDL.LU R0, [R1+0x74f0] ;  /* 0x0074f00001007983 */ /* 0x000f220000300800 */
[----:B--2---:R-:W-:Y:S03]  /*52d70*/  HMMA.16816.F32 R24, R12, R24, R20 ;  /* 0x000000180c18723c */ /* 0x004fe60000001814 */
[----:B---3--:R-:W-:Y:S04]  /*52d80*/  STL.64 [R1+0x7490], R10 ;  /* 0x0074900a01007387 */ /* 0x008fe80000100a00 */
[----:B----4-:R0:W-:Y:S04]  /*52d90*/  STL.64 [R1+0x7488], R8 ;  /* 0x0074880801007387 */ /* 0x0101e80000100a00 */
[----:B0-----:R-:W2:Y:S04]  /*52da0*/  LDL.LU.64 R8, [R1+0x710] ;  /* 0x0007100001087983 */ /* 0x001ea80000300a00 */
[----:B------:R-:W2:Y:S04]  /*52db0*/  LDL.LU.64 R10, [R1+0x718] ;  /* 0x00071800010a7983 */ /* 0x000ea80000300a00 */
[----:B------:R-:W3:Y:S04]  /*52dc0*/  LDL.LU.64 R22, [R1+0x74e8] ;  /* 0x0074e80001167983 */ /* 0x000ee80000300a00 */
[----:B------:R-:W4:Y:S01]  /*52dd0*/  LDL.LU.64 R20, [R1+0x74e0] ;  /* 0x0074e00001147983 */ /* 0x000f220000300a00 */
[----:B------:R-:W-:-:S02]  /*52de0*/  IMAD.MOV.U32 R5, RZ, RZ, R28 ;  /* 0x000000ffff057224 */ /* 0x000fc400078e001c */
[----:B------:R-:W-:Y:S01]  /*52df0*/  IMAD.MOV.U32 R28, RZ, RZ, R27 ;  /* 0x000000ffff1c7224 */ /* 0x000fe200078e001b */
[----:B------:R-:W-:Y:S04]  /*52e00*/  STL.64 [R1+0xa0], R24 ;  /* 0x0000a01801007387 */ /* 0x000fe80000100a00 */
[----:B------:R0:W-:Y:S04]  /*52e10*/  STL [R1+0xa8], R26 ;  /* 0x0000a81a01007387 */ /* 0x0001e80000100800 */
[----:B0-----:R-:W3:Y:S04]  /*52e20*/  LDL.LU.64 R26, [R1+0x74d8] ;  /* 0x0074d800011a7983 */ /* 0x001ee80000300a00 */
[----:B------:R-:W3:Y:S04]  /*52e30*/  LDL.LU.64 R24, [R1+0x74d0] ;  /* 0x0074d00001187983 */ /* 0x000ee80000300a00 */
[----:B------:R0:W-:Y:S01]  /*52e40*/  STL [R1+0x7144], R28 ;  /* 0x0071441c01007387 */ /* 0x0001e20000100800 */
[C---:B--2---:R-:W-:Y:S08]  /*52e50*/  HMMA.16816.F32 R8, R12.reuse, R4, R8 ;  /* 0x000000040c08723c */ /* 0x044ff00000001808 */
[----:B----4-:R-:W-:Y:S11]  /*52e60*/  HMMA.16816.F32 R4, R12, R20, R16 ;  /* 0x000000140c04723c */ /* 0x010ff60000001810 */
[----:B------:R-:W-:Y:S11]  /*52e70*/  @!UPT UIADD3 URZ, URZ, URZ, URZ ;  /* 0x0000003f3f3ff290 */ /* 0x000ff6000fffe03f */
[----:B------:R-:W-:Y:S01]  /*52e80*/  @!UPT UIADD3 URZ, URZ, URZ, URZ ;  /* 0x0000003f3f3ff290 */ /* 0x000fe2000fffe03f */
[----:B------:R1:W-:Y:S01]  /*52e90*/  STL.64 [R1+0x80], R4 ;  /* 0x0000800401007387 */ /* 0x0003e20000100a00 */
[----:B0-----:R-:W-:-:S03]  /*52ea0*/  IMAD.MOV.U32 R28, RZ, RZ, R6 ;  /* 0x000000ffff1c7224 */ /* 0x001fc600078e0006 */
[----:B------:R-:W-:Y:S04]  /*52eb0*/  STL.64 [R1+0x90], R8 ;  /* 0x0000900801007387 */ /* 0x000fe80000100a00 */
[----:B------:R-:W-:Y:S04]  /*52ec0*/  STL.64 [R1+0x98], R10 ;  /* 0x0000980a01007387 */ /* 0x000fe80000100a00 */
[----:B------:R0:W-:Y:S04]  /*52ed0*/  STL [R1+0x8c], R7 ;  /* 0x00008c0701007387 */ /* 0x0001e80000100800 */
[----:B-1----:R-:W3:Y:S04]  /*52ee0*/  LDL.LU.64 R4, [R1+0x6a0] ;  /* 0x0006a00001047983 */ /* 0x002ee80000300a00 */
[----:B0-----:R-:W3:Y:S04]  /*52ef0*/  LDL.LU.64 R6, [R1+0x6a8] ;  /* 0x0006a80001067983 */ /* 0x001ee80000300a00 */
[----:B------:R-:W2:Y:S04]  /*52f00*/  LDL.LU.64 R8, [R1+0x510] ;  /* 0x0005100001087983 */ /* 0x000ea80000300a00 */
[----:B------:R-:W4:Y:S04]  /*52f10*/  LDL.LU.64 R10, [R1+0x518] ;  /* 0x00051800010a7983 */ /* 0x000f280000300a00 */
[----:B----4-:R-:W-:Y:S04]  /*52f20*/  STL.64 [R1+0x74a8], R10 ;  /* 0x0074a80a01007387 */ /* 0x010fe80000100a00 */
[----:B--2---:R0:W-:Y:S04]  /*52f30*/  STL.64 [R1+0x74a0], R8 ;  /* 0x0074a00801007387 */ /* 0x0041e80000100a00 */
[----:B0-----:R-:W2:Y:S04]  /*52f40*/  LDL.LU.64 R8, [R1+0x520] ;  /* 0x0005200001087983 */ /* 0x001ea80000300a00 */
[----:B------:R-:W4:Y:S01]  /*52f50*/  LDL.LU.64 R10, [R1+0x528] ;  /* 0x00052800010a7983 */ /* 0x000f220000300a00 */
[C---:B---3--:R-:W-:Y:S03]  /*52f60*/  HMMA.16816.F32 R4, R12.reuse, R24, R4 ;  /* 0x000000180c04723c */ /* 0x048fe60000001804 */
[----:B----4-:R-:W-:Y:S04]  /*52f70*/  STL.64 [R1+0x74c0], R10 ;  /* 0x0074c00a01007387 */ /* 0x010fe80000100a00 */
[----:B--2---:R0:W-:Y:S04]  /*52f80*/  STL.64 [R1+0x74b8], R8 ;  /* 0x0074b80801007387 */ /* 0x0041e80000100a00 */
[----:B0-----:R-:W2:Y:S04]  /*52f90*/  LDL.LU.64 R8, [R1+0x530] ;  /* 0x0005300001087983 */ /* 0x001ea80000300a00 */
[----:B------:R-:W2:Y:S04]  /*52fa0*/  LDL.LU.64 R10, [R1+0x538] ;  /* 0x00053800010a7983 */ /* 0x000ea80000300a00 */
[----:B------:R-:W3:Y:S04]  /*52fb0*/  LDL.LU.64 R16, [R1+0x460] ;  /* 0x0004600001107983 */ /* 0x000ee80000300a00 */
[----:B------:R-:W3:Y:S04]  /*52fc0*/  LDL.LU.64 R18, [R1+0x468] ;  /* 0x0004680001127983 */ /* 0x000ee80000300a00 */
[----:B------:R0:W-:Y:S04]  /*52fd0*/  STL.64 [R1+0x7448], R22 ;  /* 0x0074481601007387 */ /* 0x0001e80000100a00 */
[----:B0-----:R-:W4:Y:S04]  /*52fe0*/  LDL.64 R22, [R1+0x18] ;  /* 0x0000180001167983 */ /* 0x001f280000100a00 */
[----:B----4-:R0:W-:Y:S04]  /*52ff0*/  STL.64 [R1+0x7460], R22 ;  /* 0x0074601601007387 */ /* 0x0101e80000100a00 */
[----:B0-----:R-:W4:Y:S04]  /*53000*/  LDL.64 R22, [R1+0x28] ;  /* 0x0000280001167983 */ /* 0x001f280000100a00 */
[----:B------:R-:W-:Y:S04]  /*53010*/  STL [R1+0x7248], R28 ;  /* 0x0072481c01007387 */ /* 0x000fe80000100800 */
[----:B------:R0:W-:Y:S04]  /*53020*/  STL.64 [R1+0x40], R4 ;  /* 0x0000400401007387 */ /* 0x0001e80000100a00 */
[----:B------:R-:W-:Y:S04]  /*53030*/  STL.64 [R1+0x48], R6 ;  /* 0x0000480601007387 */ /* 0x000fe80000100a00 */
[----:B0-----:R-:W2:Y:S04]  /*53040*/  LDL.LU.64 R4, [R1+0x74c8] ;  /* 0x0074c80001047983 */ /* 0x001ea80000300a00 */
[----:B------:R0:W-:Y:S04]  /*53050*/  STL.64 [R1+0x7440], R26 ;  /* 0x0074401a01007387 */ /* 0x0001e80000100a00 */
[----:B------:R-:W3:Y:S04]  /*53060*/  LDL.LU R24, [R1+0x300] ;  /* 0x0003000001187983 */ /* 0x000ee80000300800 */
[----:B------:R-:W3:Y:S04]  /*53070*/  LDL.LU R25, [R1+0x304] ;  /* 0x0003040001197983 */ /* 0x000ee80000300800 */
[----:B0-----:R-:W3:Y:S01]  /*53080*/  LDL.LU R26, [R1+0x308] ;  /* 0x00030800011a7983 */ /* 0x001ee20000300800 */
[----:B------:R-:W-:Y:S01]  /*53090*/  IMAD.MOV.U32 R27, RZ, RZ, R0 ;  /* 0x000000ffff1b7224 */ /* 0x000fe200078e0000 */
[C---:B--2---:R-:W-:Y:S04]  /*530a0*/  HMMA.16816.F32 R4, R12.reuse, R4, R8 ;  /* 0x000000040c04723c */ /* 0x044fe80000001808 */
[----:B---3--:R-:W-:Y:S04]  /*530b0*/  STL.64 [R1+0x7458], R26 ;  /* 0x0074581a01007387 */ /* 0x008fe80000100a00 */
[----:B------:R0:W-:Y:S04]  /*530c0*/  STL.64 [R1+0x7450], R24 ;  /* 0x0074501801007387 */ /* 0x0001e80000100a00 */
[----:B0-----:R-:W2:Y:S04]  /*530d0*/  LDL.LU R24, [R1+0x310] ;  /* 0x0003100001187983 */ /* 0x001ea80000300800 */
[----:B------:R-:W2:Y:S04]  /*530e0*/  LDL.LU R25, [R1+0x314] ;  /* 0x0003140001197983 */ /* 0x000ea80000300800 */
[----:B------:R-:W2:Y:S04]  /*530f0*/  LDL.LU R26, [R1+0x318] ;  /* 0x00031800011a7983 */ /* 0x000ea80000300800 */
[----:B------:R-:W2:Y:S04]  /*53100*/  LDL.LU R27, [R1+0x31c] ;  /* 0x00031c00011b7983 */ /* 0x000ea80000300800 */
[----:B------:R-:W3:Y:S04]  /*53110*/  LDL.LU.64 R10, [R1+0x74c0] ;  /* 0x0074c000010a7983 */ /* 0x000ee80000300a00 */
[----:B------:R-:W3:Y:S04]  /*53120*/  LDL.LU.64 R8, [R1+0x74b8] ;  /* 0x0074b80001087983 */ /* 0x000ee80000300a00 */
[----:B------:R0:W-:Y:S04]  /*53130*/  STL.64 [R1+0x220], R4 ;  /* 0x0002200401007387 */ /* 0x0001e80000100a00 */
[----:B------:R3:W-:Y:S04]  /*53140*/  STL.64 [R1+0x228], R6 ;  /* 0x0002280601007387 */ /* 0x0007e80000100a00 */
[----:B0-----:R-:W3:Y:S02]  /*53150*/  LDL.LU.64 R4, [R1+0x74b0] ;  /* 0x0074b00001047983 */ /* 0x001ee40000300a00 */
[C---:B---3--:R-:W-:Y:S02]  /*53160*/  HMMA.16816.F32 R4, R12.reuse, R4, R8 ;  /* 0x000000040c04723c */ /* 0x048fe40000001808 */
[----:B------:R-:W3:Y:S04]  /*53170*/  LDL.LU.64 R10, [R1+0x74a8] ;  /* 0x0074a800010a7983 */ /* 0x000ee80000300a00 */
[----:B------:R-:W3:Y:S11]  /*53180*/  LDL.LU.64 R8, [R1+0x74a0] ;  /* 0x0074a00001087983 */ /* 0x000ef60000300a00 */
[----:B------:R-:W-:Y:S06]  /*53190*/  @!UPT UIADD3 URZ, URZ, URZ, URZ ;  /* 0x0000003f3f3ff290 */ /* 0x000fec000fffe03f */
[----:B------:R0:W-:Y:S04]  /*531a0*/  STL.64 [R1+0x330], R4 ;  /* 0x0003300401007387 */ /* 0x0001e80000100a00 */
[----:B------:R3:W-:Y:S04]  /*531b0*/  STL.64 [R1+0x338], R6 ;  /* 0x0003380601007387 */ /* 0x0007e80000100a00 */
[----:B0-----:R-:W3:Y:S02]  /*531c0*/  LDL.LU.64 R4, [R1+0x7498] ;  /* 0x0074980001047983 */ /* 0x001ee40000300a00 */
[C---:B---3--:R-:W-:Y:S02]  /*531d0*/  HMMA.16816.F32 R4, R12.reuse, R4, R8 ;  /* 0x000000040c04723c */ /* 0x048fe40000001808 */
[----:B------:R-:W3:Y:S04]  /*531e0*/  LDL.LU.64 R10, [R1+0x7490] ;  /* 0x00749000010a7983 */ /* 0x000ee80000300a00 */
[----:B------:R-:W3:Y:S11]  /*531f0*/  LDL.LU.64 R8, [R1+0x7488] ;  /* 0x0074880001087983 */ /* 0x000ef60000300a00 */
[----:B------:R-:W-:Y:S06]  /*53200*/  @!UPT UIADD3 URZ, URZ, URZ, URZ ;  /* 0x0000003f3f3ff290 */ /* 0x000fec000fffe03f */
[----:B------:R-:W-:Y:S04]  /*53210*/  STL.64 [R1+0x450], R4 ;  /* 0x0004500401007387 */ /* 0x000fe80000100a00 */
[----:B------:R0:W-:Y:S04]  /*53220*/  STL.64 [R1+0x458], R6 ;  /* 0x0004580601007387 */ /* 0x0001e80000100a00 */
[----:B0-----:R-:W2:Y:S04]  /*53230*/  LDL.LU.64 R6, [R1+0x7480] ;  /* 0x0074800001067983 */ /* 0x001ea80000300a00 */
[----:B------:R-:W2:Y:S02]  /*53240*/  LDL.LU.64 R4, [R1+0x7478] ;  /* 0x0074780001047983 */ /* 0x000ea40000300a00 */
[----:B--2---:R-:W-:Y:S02]  /*53250*/  HMMA.16816.F32 R12, R12, R4, R16 ;  /* 0x000000040c0c723c */ /* 0x004fe40000001810 */
[----:B------:R-:W3:Y:S04]  /*53260*/  LDL.LU.64 R18, [R1+0x7470] ;  /* 0x0074700001127983 */ /* 0x000ee80000300a00 */
[----:B------:R-:W3:Y:S01]  /*53270*/  LDL.LU.64 R16, [R1+0x7468] ;  /* 0x0074680001107983 */ /* 0x000ee20000300a00 */
[----:B----4-:R-:W-:Y:S11]  /*53280*/  IMAD.MOV.U32 R4, RZ, RZ, R23 ;  /* 0x000000ffff047224 */ /* 0x010ff600078e0017 */
[----:B------:R-:W-:Y:S05]  /*53290*/  @!UPT UIADD3 URZ, URZ, URZ, URZ ;  /* 0x0000003f3f3ff290 */ /* 0x000fea000fffe03f */
[----:B------:R-:W-:Y:S04]  /*532a0*/  STL.64 [R1+0x460], R12 ;  /* 0x0004600c01007387 */ /* 0x000fe80000100a00 */
[----:B------:R0:W-:Y:S04]  /*532b0*/  STL.64 [R1+0x468], R14 ;  /* 0x0004680e01007387 */ /* 0x0001e80000100a00 */
[----:B0-----:R-:W2:Y:S01]  /*532c0*/  LDL.64 R14, [R1+0x38] ;  /* 0x00003800010e7983 */ /* 0x001ea20000100a00 */
[----:B---3--:R-:W-:Y:S11]  /*532d0*/  HMMA.16816.F32 R8, R16, R22, R8 ;  /* 0x000000161008723c */ /* 0x008ff60000001808 */
[----:B------:R-:W-:Y:S11]  /*532e0*/  @!UPT UIADD3 URZ, URZ, URZ, URZ ;  /* 0x0000003f3f3ff290 */ /* 0x000ff6000fffe03f */
[----:B------:R-:W-:Y:S01]  /*532f0*/  @!UPT UIADD3 URZ, URZ, URZ, URZ ;  /* 0x0000003f3f3ff290 */ /* 0x000fe2000fffe03f */
[----:B------:R0:W-:Y:S04]  /*53300*/  STL.64 [R1+0x320], R8 ;  /* 0x0003200801007387 */ /* 0x0001e80000100a00 */
[----:B------:R-:W-:Y:S01]  /*53310*/  STL.64 [R1+0x328], R10 ;  /* 0x0003280a01007387 */ /* 0x000fe20000100a00 */
[----:B0-----:R-:W-:-:S03]  /*53320*/  IMAD.MOV.U32 R8, RZ, RZ, R22 ;  /* 0x000000ffff087224 */ /* 0x001fc600078e0016 */
        /* <DEDUP_REMOVED lines=10> */
[C---:B---3--:R-:W-:Y:S02]  /*533d0*/  HMMA.16816.F32 R20, R16.reuse, R22, R24 ;  /* 0x000000161014723c */ /* 0x048fe40000001818 */
[----:B------:R-:W3:Y:S11]  /*533e0*/  LDL.LU.64 R26, [R1+0x7440] ;  /* 0x00744000011a7983 */ /* 0x000ef60000300a00 */
[----:B------:R-:W-:Y:S10]  /*533f0*/  @!UPT UIADD3 URZ, URZ, URZ, URZ ;  /* 0x0000003f3f3ff290 */ /* 0x000ff4000fffe03f */
[----:B------:R0:W-:Y:S01]  /*53400*/  STL.64 [R1+0x300], R20 ;  /* 0x0003001401007387 */ /* 0x0001e20000100a00 */
[----:B------:R-:W-:Y:S02]  /*53410*/  IMAD.MOV.U32 R25, RZ, RZ, R22 ;  /* 0x000000ffff197224 */ /* 0x000fe400078e0016 */
[----:B------:R-:W-:Y:S02]  /*53420*/  IMAD.MOV.U32 R24, RZ, RZ, R23 ;  /* 0x000000ffff187224 */ /* 0x000fe400078e0017 */
[----:B------:R-:W3:Y:S04]  /*53430*/  LDL.LU.64 R22, [R1+0x7438] ;  /* 0x0074380001167983 */ /* 0x000ee80000300a00 */
[----:B0-----:R-:W3:Y:S02]  /*53440*/  LDL.LU.64 R20, [R1+0x7430] ;  /* 0x0074300001147983 */ /* 0x001ee40000300a00 */
[----:B---3--:R-:W-:Y:S11]  /*53450*/  HMMA.16816.F32 R20, R16, R26, R20 ;  /* 0x0000001a1014723c */ /* 0x008ff60000001814 */
[----:B------:R-:W-:Y:S11]  /*53460*/  @!UPT UIADD3 URZ, URZ, URZ, URZ ;  /* 0x0000003f3f3ff290 */ /* 0x000ff6000fffe03f */
[----:B------:R-:W-:Y:S01]  /*53470*/  @!UPT UIADD3 URZ, URZ, URZ, URZ ;  /* 0x0000003f3f3ff290 */ /* 0x000fe2000fffe03f */
[----:B------:R-:W-:Y:S01]  /*53480*/  STL.64 [R1+0x2f0], R20 ;  /* 0x0002f01401007387 */ /* 0x000fe20000100a00 */
[----:B------:R-:W-:-:S03]  /*53490*/  IMAD.MOV.U32 R0, RZ, RZ, R23 ;  /* 0x000000ffff007224 */ /* 0x000fc600078e0017 */
[----:B------:R0:W-:Y:S04]  /*534a0*/  STL [R1+0x2f8], R22 ;  /* 0x0002f81601007387 */ /* 0x0001e80000100800 */
[----:B0-----:R-:W2:Y:S04]  /*534b0*/  LDL.LU.64 R22, [R1+0x7428] ;  /* 0x0074280001167983 */ /* 0x001ea80000300a00 */
[----:B------:R-:W2:Y:S04]  /*534c0*/  LDL.LU.64 R20, [R1+0x7420] ;  /* 0x0074200001147983 */ /* 0x000ea80000300a00 */
[----:B------:R-:W-:Y:S04]  /*534d0*/  STL.64 [R1+0x73c8], R26 ;  /* 0x0073c81a01007387 */ /* 0x000fe80000100a00 */
[----:B------:R-:W-:Y:S04]  /*534e0*/  STL.64 [R1+0x73c0], R24 ;  /* 0x0073c01801007387 */ /* 0x000fe80000100a00 */
[----:B------:R-:W-:Y:S01]  /*534f0*/  STL [R1+0x724c], R0 ;  /* 0x00724c0001007387 */ /* 0x000fe20000100800 */
[----:B--2---:R-:W-:Y:S11]  /*53500*/  HMMA.16816.F32 R20, R16, R14, R20 ;  /* 0x0000000e1014723c */ /* 0x004ff60000001814 */
[----:B------:R-:W-:Y:S11]  /*53510*/  @!UPT UIADD3 URZ, URZ, URZ, URZ ;  /* 0x0000003f3f3ff290 */ /* 0x000ff6000fffe03f */
[----:B------:R-:W-:Y:S01]  /*53520*/  @!UPT UIADD3 URZ, URZ, URZ, URZ ;  /* 0x0000003f3f3ff290 */ /* 0x000fe2000fffe03f */
[----:B------:R0:W-:Y:S04]  /*53530*/  STL.64 [R1+0x2e0], R20 ;  /* 0x0002e01401007387 */ /* 0x0001e80000100a00 */
[----:B------:R1:W-:Y:S04]  /*53540*/  STL.64 [R1+0x2e8], R22 ;  /* 0x0002e81601007387 */ /* 0x0003e80000100a00 */
[----:B0-----:R-:W2:Y:S04]  /*53550*/  LDL.LU R20, [R1+0x210] ;  /* 0x0002100001147983 */ /* 0x001ea80000300800 */
[----:B------:R-:W2:Y:S04]  /*53560*/  LDL.LU R21, [R1+0x214] ;  /* 0x0002140001157983 */ /* 0x000ea80000300800 */
[----:B-1----:R-:W3:Y:S04]  /*53570*/  LDL.LU R22, [R1+0x218] ;  /* 0x0002180001167983 */ /* 0x002ee80000300800 */
[----:B------:R-:W3:Y:S01]  /*53580*/  LDL.LU R23, [R1+0x21c] ;  /* 0x00021c0001177983 */ /* 0x000ee20000300800 */
[----:B------:R-:W-:-:S02]  /*53590*/  IMAD.MOV.U32 R26, RZ, RZ, R9 ;  /* 0x000000ffff1a7224 */ /* 0x000fc400078e0009 */
[----:B------:R-:W-:Y:S01]  /*535a0*/  IMAD.MOV.U32 R27, RZ, RZ, R5 ;  /* 0x000000ffff1b7224 */ /* 0x000fe200078e0005 */
[----:B---3--:R-:W-:Y:S04]  /*535b0*/  STL.64 [R1+0x7408], R22 ;  /* 0x0074081601007387 */ /* 0x008fe80000100a00 */
[----:B--2---:R0:W-:Y:S04]  /*535c0*/  STL.64 [R1+0x7400], R20 ;  /* 0x0074001401007387 */ /* 0x0041e80000100a00 */
[----:B0-----:R-:W2:Y:S04]  /*535d0*/  LDL.LU R20, [R1+0x2c0] ;  /* 0x0002c00001147983 */ /* 0x001ea80000300800 */
[----:B------:R-:W2:Y:S04]  /*535e0*/  LDL.LU R21, [R1+0x2c4] ;  /* 0x0002c40001157983 */ /* 0x000ea80000300800 */
[----:B------:R-:W2:Y:S04]  /*535f0*/  LDL.LU R22, [R1+0x2c8] ;  /* 0x0002c80001167983 */ /* 0x000ea80000300800 */
[----:B------:R-:W2:Y:S04]  /*53600*/  LDL.LU R23, [R1+0x2cc] ;  /* 0x0002cc0001177983 */ /* 0x000ea80000300800 */
[----:B------:R0:W-:Y:S04]  /*53610*/  STL.64 [R1+0x73d8], R26 ;  /* 0x0073d81a01007387 */ /* 0x0001e80000100a00 */
[----:B0-----:R-:W3:Y:S04]  /*53620*/  LDL.64 R26, [R1+0x58] ;  /* 0x00005800011a7983 */ /* 0x001ee80000100a00 */
[----:B------:R0:W-:Y:S04]  /*53630*/  STL.64 [R1+0x73b8], R14 ;  /* 0x0073b80e01007387 */ /* 0x0001e80000100a00 */
[----:B------:R-:W3:Y:S04]  /*53640*/  LDL.LU R12, [R1+0x2d0] ;  /* 0x0002d000010c7983 */ /* 0x000ee80000300800 */
[----:B------:R-:W3:Y:S04]  /*53650*/  LDL.LU R13, [R1+0x2d4] ;  /* 0x0002d400010d7983 */ /* 0x000ee80000300800 */
[----:B0-----:R-:W3:Y:S04]  /*53660*/  LDL.LU R14, [R1+0x2d8] ;  /* 0x0002d800010e7983 */ /* 0x001ee80000300800 */
[----:B------:R-:W3:Y:S02]  /*53670*/  LDL.LU R15, [R1+0x2dc] ;  /* 0x0002dc00010f7983 */ /* 0x000ee40000300800 */
[----:B---3--:R-:W-:Y:S11]  /*53680*/  HMMA.16816.F32 R12, R16, R26, R12 ;  /* 0x0000001a100c723c */ /* 0x008ff6000000180c */
[----:B------:R-:W-:Y:S11]  /*53690*/  @!UPT UIADD3 URZ, URZ, URZ, URZ ;  /* 0x0000003f3f3ff290 */ /* 0x000ff6000fffe03f */
[----:B------:R-:W-:Y:S01]  /*536a0*/  @!UPT UIADD3 URZ, URZ, URZ, URZ ;  /* 0x0000003f3f3ff290 */ /* 0x000fe2000fffe03f */
[----:B------:R0:W-:Y:S04]  /*536b0*/  STL.64 [R1+0x2d0], R12 ;  /* 0x0002d00c01007387 */ /* 0x0001e80000100a00 */
[----:B------:R1:W-:Y:S01]  /*536c0*/  STL.64 [R1+0x2d8], R14 ;  /* 0x0002d80e01007387 */ /* 0x0003e20000100a00 */
[----:B0-----:R-:W-:Y:S02]  /*536d0*/  IMAD.MOV.U32 R12, RZ, RZ, R26 ;  /* 0x000000ffff0c7224 */ /* 0x001fe400078e001a */
[----:B------:R-:W-:-:S03]  /*536e0*/  IMAD.MOV.U32 R26, RZ, RZ, R8 ;  /* 0x000000ffff1a7224 */ /* 0x000fc600078e0008 */
[----:B------:R-:W-:Y:S04]  /*536f0*/  STL [R1+0x7410], R12 ;  /* 0x0074100c01007387 */ /* 0x000fe80000100800 */
[----:B-1----:R-:W2:Y:S04]  /*53700*/  LDL.64 R14, [R1+0x68] ;  /* 0x00006800010e7983 */ /* 0x002ea80000100a00 */
[----:B------:R-:W3:Y:S04]  /*53710*/  LDL.LU R8, [R1+0xc0] ;  /* 0x0000c00001087983 */ /* 0x000ee80000300800 */
[----:B------:R-:W3:Y:S01]  /*53720*/  LDL.LU R9, [R1+0xc4] ;  /* 0x0000c40001097983 */ /* 0x000ee20000300800 */
[----:B------:R-:W-:-:S02]  /*53730*/  IMAD.MOV.U32 R10, RZ, RZ, R2 ;  /* 0x000000ffff0a7224 */ /* 0x000fc400078e0002 */
[----:B------:R-:W-:Y:S01]  /*53740*/  IMAD.MOV.U32 R11, RZ, RZ, R3 ;  /* 0x000000ffff0b7224 */ /* 0x000fe200078e0003 */
[----:B------:R-:W4:Y:S04]  /*53750*/  LDL.LU R2, [R1+0x7418] ;  /* 0x0074180001027983 */ /* 0x000f280000300800 */
[----:B------:R-:W4:Y:S04]  /*53760*/  LDL.LU R3, [R1+0x7414] ;  /* 0x0074140001037983 */ /* 0x000f280000300800 */
[----:B------:R0:W-:Y:S04]  /*53770*/  STL.64 [R1+0x7330], R10 ;  /* 0x0073300a01007387 */ /* 0x0001e80000100a00 */
[----:B---3--:R1:W-:Y:S04]  /*53780*/  STL.64 [R1+0x7328], R8 ;  /* 0x0073280801007387 */ /* 0x0083e80000100a00 */
[----:B0-----:R-:W3:Y:S01]  /*53790*/  LDL.64 R10, [R1+0x8] ;  /* 0x00000800010a7983 */ /* 0x001ee20000100a00 */
[----:B--2---:R-:W-:Y:S03]  /*537a0*/  HMMA.16816.F32 R20, R16, R14, R20 ;  /* 0x0000000e1014723c */ /* 0x004fe60000001814 */
[----:B---3--:R0:W-:Y:S04]  /*537b0*/  STL.64 [R1+0x73d0], R10 ;  /* 0x0073d00a01007387 */ /* 0x0081e80000100a00 */
[----:B-1----:R-:W2:Y:S04]  /*537c0*/  LDL.LU R8, [R1+0x1f0] ;  /* 0x0001f00001087983 */ /* 0x002ea80000300800 */
[----:B------:R-:W2:Y:S04]  /*537d0*/  LDL.LU R9, [R1+0x1f4] ;  /* 0x0001f40001097983 */ /* 0x000ea80000300800 */
[----:B0-----:R-:W3:Y:S04]  /*537e0*/  LDL.LU R10, [R1+0x1f8] ;  /* 0x0001f800010a7983 */ /* 0x001ee80000300800 */
[----:B------:R-:W3:Y:S04]  /*537f0*/  LDL.LU R11, [R1+0x1fc] ;  /* 0x0001fc00010b7983 */ /* 0x000ee80000300800 */
[----:B---3--:R4:W-:Y:S04]  /*53800*/  STL.64 [R1+0x73e8], R10 ;  /* 0x0073e80a01007387 */ /* 0x0089e80000100a00 */
[----:B--2---:R0:W-:Y:S01]  /*53810*/  STL.64 [R1+0x73e0], R8 ;  /* 0x0073e00801007387 */ /* 0x0041e20000100a00 */
[----:B----4-:R-:W-:-:S02]  /*53820*/  IMAD.MOV.U32 R10, RZ, RZ, R3 ;  /* 0x000000ffff0a7224 */ /* 0x010fc400078e0003 */
[----:B------:R-:W-:Y:S01]  /*53830*/  IMAD.MOV.U32 R11, RZ, RZ, R2 ;  /* 0x000000ffff0b7224 */ /* 0x000fe200078e0002 */
[----:B0-----:R-:W2:Y:S01]  /*53840*/  LDL.LU R8, [R1+0x200] ;  /* 0x0002000001087983 */ /* 0x001ea20000300800 */
[----:B------:R-:W-:-:S03]  /*53850*/  IMAD.MOV.U32 R3, RZ, RZ, R22 ;  /* 0x000000ffff037224 */ /* 0x000fc600078e0016 */
[----:B------:R-:W2:Y:S01]  /*53860*/  LDL.LU R9, [R1+0x204] ;  /* 0x0002040001097983 */ /* 0x000ea20000300800 */
[----:B------:R-:W-:-:S03]  /*53870*/  IMAD.MOV.U32 R2, RZ, RZ, R23 ;  /* 0x000000ffff027224 */ /* 0x000fc600078e0017 */
[----:B------:R-:W3:Y:S04]  /*53880*/  LDL.LU R12, [R1+0x7410] ;  /* 0x00741000010c7983 */ /* 0x000ee80000300800 */
[----:B------:R0:W-:Y:S04]  /*53890*/  STL.64 [R1+0x2c0], R20 ;  /* 0x0002c01401007387 */ /* 0x0001e80000100a00 */
[----:B------:R-:W4:Y:S04]  /*538a0*/  LDL.LU.64 R22, [R1+0x7408] ;  /* 0x0074080001167983 */ /* 0x000f280000300a00 */
[----:B0-----:R-:W4:Y:S04]  /*538b0*/  LDL.LU.64 R20, [R1+0x7400] ;  /* 0x0074000001147983 */ /* 0x001f280000300a00 */
[----:B------:R-:W-:Y:S04]  /*538c0*/  STL [R1+0x731c], R2 ;  /* 0x00731c0201007387 */ /* 0x000fe80000100800 */
[----:B------:R-:W-:Y:S01]  /*538d0*/  STL [R1+0x7318], R3 ;  /* 0x0073180301007387 */ /* 0x000fe20000100800 */
[----:B----4-:R-:W-:Y:S03]  /*538e0*/  HMMA.16816.F32 R16, R16, R6, R20 ;  /* 0x000000061010723c */ /* 0x010fe60000001814 */
[----:B------:R-:W2:Y:S04]  /*538f0*/  LDL.LU.64 R22, [R1+0x73f8] ;  /* 0x0073f80001167983 */ /* 0x000ea80000300a00 */
[----:B------:R-:W2:Y:S01]  /*53900*/  LDL.LU.64 R20, [R1+0x73f0] ;  /* 0x0073f00001147983 */ /* 0x000ea20000300a00 */
[----:B------:R-:W-:-:S02]  /*53910*/  IMAD.MOV.U32 R5, RZ, RZ, R27 ;  /* 0x000000ffff057224 */ /* 0x000fc400078e001b */
[----:B------:R-:W-:Y:S01]  /*53920*/  IMAD.MOV.U32 R27, RZ, RZ, R4 ;  /* 0x000000ffff1b7224 */ /* 0x000fe200078e0004 */
[----:B------:R-:W-:Y:S01]  /*53930*/  STL.64 [R1+0x7390], R6 ;  /* 0x0073900601007387 */ /* 0x000fe20000100a00 */
[----:B------:R-:W-:Y:S02]  /*53940*/  IMAD.MOV.U32 R4, RZ, RZ, R14 ;  /* 0x000000ffff047224 */ /* 0x000fe400078e000e */
[----:B------:R-:W-:-:S09]  /*53950*/  IMAD.MOV.U32 R0, RZ, RZ, R15 ;  /* 0x000000ffff007224 */ /* 0x000fd200078e000f */
[----:B------:R-:W-:Y:S04]  /*53960*/  STL.64 [R1+0x210], R16 ;  /* 0x0002101001007387 */ /* 0x000fe80000100a00 */
[----:B------:R3:W-:Y:S02]  /*53970*/  STL.64 [R1+0x218], R18 ;  /* 0x0002181201007387 */ /* 0x0007e40000100a00 */
[----:B---3--:R-:W-:Y:S02]  /*53980*/  IMAD.MOV.U32 R18, RZ, RZ, R12 ;  /* 0x000000ffff127224 */ /* 0x008fe400078e000c */
[----:B------:R-:W-:Y:S01]  /*53990*/  IMAD.MOV.U32 R19, RZ, RZ, R5 ;  /* 0x000000ffff137224 */ /* 0x000fe200078e0005 */
[----:B------:R-:W3:Y:S04]  /*539a0*/  LDL.LU R12, [R1+0x1d0] ;  /* 0x0001d000010c7983 */ /* 0x000ee80000300800 */
[----:B------:R-:W3:Y:S04]  /*539b0*/  LDL.LU R13, [R1+0x1d4] ;  /* 0x0001d400010d7983 */ /* 0x000ee80000300800 */
[----:B------:R-:W3:Y:S04]  /*539c0*/  LDL.LU R14, [R1+0x1d8] ;  /* 0x0001d800010e7983 */ /* 0x000ee80000300800 */
[----:B------:R-:W3:Y:S04]  /*539d0*/  LDL.LU R15, [R1+0x1dc] ;  /* 0x0001dc00010f7983 */ /* 0x000ee80000300800 */
[----:B------:R0:W-:Y:S04]  /*539e0*/  STL.64 [R1+0x73b0], R18 ;  /* 0x0073b01201007387 */ /* 0x0001e80000100a00 */
[----:B------:R-:W4:Y:S04]  /*539f0*/  LDL.LU R16, [R1+0x1e0] ;  /* 0x0001e00001107983 */ /* 0x000f280000300800 */
[----:B------:R-:W4:Y:S04]  /*53a00*/  LDL.LU R17, [R1+0x1e4] ;  /* 0x0001e40001117983 */ /* 0x000f280000300800 */
[----:B0-----:R-:W4:Y:S04]  /*53a10*/  LDL.LU R18, [R1+0x1e8] ;  /* 0x0001e80001127983 */ /* 0x001f280000300800 */
[----:B------:R-:W4:Y:S01]  /*53a20*/  LDL.LU R19, [R1+0x1ec] ;  /* 0x0001ec0001137983 */ /* 0x000f220000300800 */
[C---:B--2---:R-:W-:Y:S03]  /*53a30*/  HMMA.16816.F32 R24, R20.reuse, R26, R8 ;  /* 0x0000001a1418723c */ /* 0x044fe60000001808 */
[----:B------:R-:W2:Y:S04]  /*53a40*/  LDL.LU.64 R10, [R1+0x73e8] ;  /* 0x0073e800010a7983 */ /* 0x000ea80000300a00 */
[----:B------:R-:W2:Y:S11]  /*53a50*/  LDL.LU.64 R8, [R1+0x73e0] ;  /* 0x0073e00001087983 */ /* 0x000eb60000300a00 */
[----:B------:R-:W-:Y:S05]  /*53a60*/  @!UPT UIADD3 URZ, URZ, URZ, URZ ;  /* 0x0000003f3f3ff290 */ /* 0x000fea000fffe03f */
[----:B------:R-:W-:Y:S04]  /*53a70*/  STL.64 [R1+0x200], R24 ;  /* 0x0002001801007387 */ /* 0x000fe80000100a00 */
[----:B------:R0:W-:Y:S04]  /*53a80*/  STL.64 [R1+0x208], R26 ;  /* 0x0002081a01007387 */ /* 0x0001e80000100a00 */
[----:B0-----:R-:W2:Y:S02]  /*53a90*/  LDL.LU.64 R26, [R1+0x73d8] ;  /* 0x0073d800011a7983 */ /* 0x001ea40000300a00 */
[----:B--2---:R-:W-:Y:S02]  /*53aa0*/  HMMA.16816.F32 R24, R20, R26, R8 ;  /* 0x0000001a1418723c */ /* 0x004fe40000001808 */
[----:B------:R-:W4:Y:S01]  /*53ab0*/  LDL.LU.64 R10, [R1+0x73d0] ;  /* 0x0073d000010a7983 */ /* 0x000f220000300a00 */
[----:B------:R-:W-:-:S02]  /*53ac0*/  IMAD.MOV.U32 R6, RZ, RZ, R4 ;  /* 0x000000ffff067224 */ /* 0x000fc400078e0004 */
[----:B------:R-:W-:Y:S11]  /*53ad0*/  IMAD.MOV.U32 R7, RZ, RZ, R0 ;  /* 0x000000ffff077224 */ /* 0x000ff600078e0000 */
[----:B------:R-:W-:Y:S07]  /*53ae0*/  @!UPT UIADD3 URZ, URZ, URZ, URZ ;  /* 0x0000003f3f3ff290 */ /* 0x000fee000fffe03f */
[----:B------:R-:W-:Y:S04]  /*53af0*/  STL.64 [R1+0x1f0], R24 ;  /* 0x0001f01801007387 */ /* 0x000fe80000100a00 */
[----:B------:R0:W-:Y:S04]  /*53b00*/  STL.64 [R1+0x1f8], R26 ;  /* 0x0001f81a01007387 */ /* 0x0001e80000100a00 */
[----:B0-----:R-:W3:Y:S04]  /*53b10*/  LDL.LU.64 R26, [R1+0x73c8] ;  /* 0x0073c800011a7983 */ /* 0x001ee80000300a00 */
[----:B------:R-:W2:Y:S01]  /*53b20*/  LDL.LU.64 R24, [R1+0x73c0] ;  /* 0x0073c00001187983 */ /* 0x000ea20000300a00 */
[C---:B----4-:R-:W-:Y:S11]  /*53b30*/  HMMA.16816.F32 R16, R20.reuse, R10, R16 ;  /* 0x0000000a1410723c */ /* 0x050ff60000001810 */
[----:B------:R-:W-:Y:S11]  /*53b40*/  @!UPT UIADD3 URZ, URZ, URZ, URZ ;  /* 0x0000003f3f3ff290 */ /* 0x000ff6000fffe03f */
[----:B------:R-:W-:Y:S01]  /*53b50*/  @!UPT UIADD3 URZ, URZ, URZ, URZ ;  /* 0x0000003f3f3ff290 */ /* 0x000fe2000fffe03f */
[----:B------:R-:W-:Y:S04]  /*53b60*/  STL.64 [R1+0x1e0], R16 ;  /* 0x0001e01001007387 */ /* 0x000fe80000100a00 */
[----:B------:R-:W-:Y:S04]  /*53b70*/  STL.64 [R1+0x1e8], R18 ;  /* 0x0001e81201007387 */ /* 0x000fe80000100a00 */
[----:B------:R0:W-:Y:S04]  /*53b80*/  STL.64 [R1+0x73a8], R6 ;  /* 0x0073a80601007387 */ /* 0x0001e80000100a00 */
[----:B------:R-:W4:Y:S04]  /*53b90*/  LDL.LU R4, [R1+0x1b0] ;  /* 0x0001b00001047983 */ /* 0x000f280000300800 */
[----:B------:R-:W4:Y:S04]  /*53ba0*/  LDL.LU R5, [R1+0x1b4] ;  /* 0x0001b40001057983 */ /* 0x000f280000300800 */
[----:B0-----:R-:W4:Y:S04]  /*53bb0*/  LDL.LU R6, [R1+0x1b8] ;  /* 0x0001b80001067983 */ /* 0x001f280000300800 */
[----:B------:R-:W4:Y:S04]  /*53bc0*/  LDL.LU R7, [R1+0x1bc] ;  /* 0x0001bc0001077983 */ /* 0x000f280000300800 */
[----:B------:R-:W2:Y:S04]  /*53bd0*/  LDL.LU R16, [R1+0x1c0] ;  /* 0x0001c00001107983 */ /* 0x000ea80000300800 */
[----:B------:R-:W2:Y:S04]  /*53be0*/  LDL.LU R17, [R1+0x1c4] ;  /* 0x0001c40001117983 */ /* 0x000ea80000300800 */
[----:B------:R-:W2:Y:S04]  /*53bf0*/  LDL.LU R18, [R1+0x1c8] ;  /* 0x0001c80001127983 */ /* 0x000ea80000300800 */
[----:B------:R-:W2:Y:S04]  /*53c00*/  LDL.LU R19, [R1+0x1cc] ;  /* 0x0001cc0001137983 */ /* 0x000ea80000300800 */
[----:B------:R0:W-:Y:S04]  /*53c10*/  STL.64 [R1+0x7348], R10 ;  /* 0x0073480a01007387 */ /* 0x0001e80000100a00 */
[----:B0-----:R-:W2:Y:S04]  /*53c20*/  LDL.64 R10, [R1+0x18] ;  /* 0x00001800010a7983 */ /* 0x001ea80000100a00 */
[----:B--2---:R0:W-:Y:S04]  /*53c30*/  STL.64 [R1+0x7360], R10 ;  /* 0x0073600a01007387 */ /* 0x0041e80000100a00 */
[----:B0-----:R-:W2:Y:S01]  /*53c40*/  LDL.64 R10, [R1+0x28] ;  /* 0x00002800010a7983 */ /* 0x001ea20000100a00 */
[C---:B---3--:R-:W-:Y:S03]  /*53c50*/  HMMA.16816.F32 R12, R20.reuse, R26, R12 ;  /* 0x0000001a140c723c */ /* 0x048fe6000000180c */
[----:B--2---:R0:W-:Y:S04]  /*53c60*/  STL.64 [R1+0x7388], R10 ;  /* 0x0073880a01007387 */ /* 0x0041e80000100a00 */
[----:B------:R-:W2:Y:S04]  /*53c70*/  LDL.LU R8, [R1+0x100] ;  /* 0x0001000001087983 */ /* 0x000ea80000300800 */
[----:B------:R-:W2:Y:S04]  /*53c80*/  LDL.LU R9, [R1+0x104] ;  /* 0x0001040001097983 */ /* 0x000ea80000300800 */
[----:B0-----:R-:W3:Y:S04]  /*53c90*/  LDL.LU R10, [R1+0x108] ;  /* 0x00010800010a7983 */ /* 0x001ee80000300800 */
[----:B------:R-:W3:Y:S04]  /*53ca0*/  LDL.LU R11, [R1+0x10c] ;  /* 0x00010c00010b7983 */ /* 0x000ee80000300800 */
[----:B---3--:R-:W-:Y:S04]  /*53cb0*/  STL.64 [R1+0x73a0], R10 ;  /* 0x0073a00a01007387 */ /* 0x008fe80000100a00 */
[----:B--2---:R0:W-:Y:S04]  /*53cc0*/  STL.64 [R1+0x7398], R8 ;  /* 0x0073980801007387 */ /* 0x0041e80000100a00 */
[----:B0-----:R-:W2:Y:S04]  /*53cd0*/  LDL.LU R8, [R1+0x1a0] ;  /* 0x0001a00001087983 */ /* 0x001ea80000300800 */
[----:B------:R-:W2:Y:S04]  /*53ce0*/  LDL.LU R9, [R1+0x1a4] ;  /* 0x0001a40001097983 */ /* 0x000ea80000300800 */
[----:B------:R-:W2:Y:S04]  /*53cf0*/  LDL.LU R10, [R1+0x1a8] ;  /* 0x0001a800010a7983 */ /* 0x000ea80000300800 */
[----:B------:R-:W2:Y:S04]  /*53d00*/  LDL.LU R11, [R1+0x1ac] ;  /* 0x0001ac00010b7983 */ /* 0x000ea80000300800 */
[----:B------:R-:W-:Y:S04]  /*53d10*/  STL.64 [R1+0x1d0], R12 ;  /* 0x0001d00c01007387 */ /* 0x000fe80000100a00 */
[----:B------:R0:W-:Y:S04]  /*53d20*/  STL.64 [R1+0x1d8], R14 ;  /* 0x0001d80e01007387 */ /* 0x0001e80000100a00 */
[----:B0-----:R-:W3:Y:S04]  /*53d30*/  LDL.LU.64 R14, [R1+0x73b8] ;  /* 0x0073b800010e7983 */ /* 0x001ee80000300a00 */
[----:B------:R-:W-:Y:S04]  /*53d40*/  STL.64 [R1+0x7340], R26 ;  /* 0x0073401a01007387 */ /* 0x000fe80000100a00 */
[----:B------:R0:W-:Y:S04]  /*53d50*/  STL.64 [R1+0x7338], R24 ;  /* 0x0073381801007387 */ /* 0x0001e80000100a00 */
[----:B0-----:R-:W2:Y:S04]  /*53d60*/  LDL.LU R24, [R1+0xd0] ;  /* 0x0000d00001187983 */ /* 0x001ea80000300800 */
[----:B------:R-:W2:Y:S04]  /*53d70*/  LDL.LU R25, [R1+0xd4] ;  /* 0x0000d40001197983 */ /* 0x000ea80000300800 */
[----:B------:R-:W2:Y:S04]  /*53d80*/  LDL.LU R26, [R1+0xd8] ;  /* 0x0000d800011a7983 */ /* 0x000ea80000300800 */
[----:B------:R-:W2:Y:S04]  /*53d90*/  LDL.LU R27, [R1+0xdc] ;  /* 0x0000dc00011b7983 */ /* 0x000ea80000300800 */
[----:B--2---:R-:W-:Y:S04]  /*53da0*/  STL.64 [R1+0x7358], R26 ;  /* 0x0073581a01007387 */ /* 0x004fe80000100a00 */
[----:B------:R0:W-:Y:S04]  /*53db0*/  STL.64 [R1+0x7350], R24 ;  /* 0x0073501801007387 */ /* 0x0001e80000100a00 */
[----:B0-----:R-:W2:Y:S04]  /*53dc0*/  LDL.LU R24, [R1+0xe0] ;  /* 0x0000e00001187983 */ /* 0x001ea80000300800 */
[----:B------:R-:W2:Y:S04]  /*53dd0*/  LDL.LU R25, [R1+0xe4] ;  /* 0x0000e40001197983 */ /* 0x000ea80000300800 */
[----:B------:R-:W2:Y:S04]  /*53de0*/  LDL.LU R26, [R1+0xe8] ;  /* 0x0000e800011a7983 */ /* 0x000ea80000300800 */
[----:B------:R-:W2:Y:S01]  /*53df0*/  LDL.LU R27, [R1+0xec] ;  /* 0x0000ec00011b7983 */ /* 0x000ea20000300800 */
[C---:B---3--:R-:W-:Y:S03]  /*53e00*/  HMMA.16816.F32 R16, R20.reuse, R14, R16 ;  /* 0x0000000e1410723c */ /* 0x048fe60000001810 */
[----:B--2---:R-:W-:Y:S04]  /*53e10*/  STL.64 [R1+0x7370], R26 ;  /* 0x0073701a01007387 */ /* 0x004fe80000100a00 */
[----:B------:R0:W-:Y:S04]  /*53e20*/  STL.64 [R1+0x7368], R24 ;  /* 0x0073681801007387 */ /* 0x0001e80000100a00 */
[----:B0-----:R-:W2:Y:S04]  /*53e30*/  LDL.LU R24, [R1+0xf0] ;  /* 0x0000f00001187983 */ /* 0x001ea80000300800 */
[----:B------:R-:W2:Y:S04]  /*53e40*/  LDL.LU R25, [R1+0xf4] ;  /* 0x0000f40001197983 */ /* 0x000ea80000300800 */
[----:B------:R-:W2:Y:S04]  /*53e50*/  LDL.LU R26, [R1+0xf8] ;  /* 0x0000f800011a7983 */ /* 0x000ea80000300800 */
[----:B------:R-:W2:Y:S04]  /*53e60*/  LDL.LU R27, [R1+0xfc] ;  /* 0x0000fc00011b7983 */ /* 0x000ea80000300800 */
[----:B------:R-:W-:Y:S04]  /*53e70*/  STL.64 [R1+0x1c0], R16 ;  /* 0x0001c01001007387 */ /* 0x000fe80000100a00 */
[----:B------:R0:W-:Y:S04]  /*53e80*/  STL.64 [R1+0x1c8], R18 ;  /* 0x0001c81201007387 */ /* 0x0001e80000100a00 */
[----:B0-----:R-:W4:Y:S02]  /*53e90*/  LDL.LU.64 R18, [R1+0x73b0] ;  /* 0x0073b00001127983 */ /* 0x001f240000300a00 */
[C---:B----4-:R-:W-:Y:S11]  /*53ea0*/  HMMA.16816.F32 R4, R20.reuse, R18, R4 ;  /* 0x000000121404723c */ /* 0x050ff60000001804 */
[----:B------:R-:W-:Y:S11]  /*53eb0*/  @!UPT UIADD3 URZ, URZ, URZ, URZ ;  /* 0x0000003f3f3ff290 */ /* 0x000ff6000fffe03f */
[----:B------:R-:W-:Y:S01]  /*53ec0*/  @!UPT UIADD3 URZ, URZ, URZ, URZ ;  /* 0x0000003f3f3ff290 */ /* 0x000fe2000fffe03f */
[----:B------:R-:W-:Y:S04]  /*53ed0*/  STL.64 [R1+0x1b0], R4 ;  /* 0x0001b00401007387 */ /* 0x000fe80000100a00 */
        /* <DEDUP_REMOVED lines=8> */
[----:B0-----:R-:W3:Y:S02]  /*53f60*/  LDL.LU.64 R6, [R1+0x7390] ;  /* 0x0073900001067983 */ /* 0x001ee40000300a00 */
[----:B---3--:R-:W-:Y:S02]  /*53f70*/  HMMA.16816.F32 R20, R20, R6, R8 ;  /* 0x000000061414723c */ /* 0x008fe40000001808 */
[----:B------:R-:W2:Y:S04]  /*53f80*/  LDL.LU.64 R10, [R1+0x7388] ;  /* 0x00738800010a7983 */ /* 0x000ea80000300a00 */
[----:B------:R-:W2:Y:S04]  /*53f90*/  LDL.LU.64 R6, [R1+0x7380] ;  /* 0x0073800001067983 */ /* 0x000ea80000300a00 */
[----:B------:R-:W2:Y:S11]  /*53fa0*/  LDL.LU.64 R4, [R1+0x7378] ;  /* 0x0073780001047983 */ /* 0x000eb60000300a00 */
[----:B------:R-:W-:Y:S02]  /*53fb0*/  @!UPT UIADD3 URZ, URZ, URZ, URZ ;  /* 0x0000003f3f3ff290 */ /* 0x000fe4000fffe03f */
[----:B------:R0:W-:Y:S04]  /*53fc0*/  STL.64 [R1+0x100], R20 ;  /* 0x0001001401007387 */ /* 0x0001e80000100a00 */
[----:B------:R1:W-:Y:S04]  /*53fd0*/  STL.64 [R1+0x108], R22 ;  /* 0x0001081601007387 */ /* 0x0003e80000100a00 */
[----:B0-----:R-:W3:Y:S04]  /*53fe0*/  LDL.LU R20, [R1+0x3d0] ;  /* 0x0003d00001147983 */ /* 0x001ee80000300800 */
[----:B------:R-:W3:Y:S04]  /*53ff0*/  LDL.LU R21, [R1+0x3d4] ;  /* 0x0003d40001157983 */ /* 0x000ee80000300800 */
[----:B-1----:R-:W3:Y:S04]  /*54000*/  LDL.LU R22, [R1+0x3d8] ;  /* 0x0003d80001167983 */ /* 0x002ee80000300800 */
[----:B------:R-:W3:Y:S01]  /*54010*/  LDL.LU R23, [R1+0x3dc] ;  /* 0x0003dc0001177983 */ /* 0x000ee20000300800 */
        /* <DEDUP_REMOVED lines=8> */
[----:B------:R-:W2:Y:S04]  /*540a0*/  LDL.LU.64 R10, [R1+0x7360] ;  /* 0x00736000010a7983 */ /* 0x000ea80000300a00 */
[----:B------:R-:W-:Y:S04]  /*540b0*/  STL [R1+0x7324], R0 ;  /* 0x0073240001007387 */ /* 0x000fe80000100800 */
[----:B------:R-:W-:Y:S01]  /*540c0*/  STL [R1+0x7320], R28 ;  /* 0x0073201c01007387 */ /* 0x000fe20000100800 */
        /* <DEDUP_REMOVED lines=8> */
[----:B------:R-:W2:Y:S02]  /*54150*/  LDL.LU.64 R10, [R1+0x7348] ;  /* 0x00734800010a7983 */ /* 0x000ea40000300a00 */
[----:B--2---:R-:W-:Y:S01]  /*54160*/  HMMA.16816.F32 R24, R4, R10, R24 ;  /* 0x0000000a0418723c */ /* 0x004fe20000001818 */
[----:B------:R-:W-:-:S02]  /*54170*/  IMAD.MOV.U32 R0, RZ, RZ, R10 ;  /* 0x000000ffff007224 */ /* 0x000fc400078e000a */
[----:B------:R-:W-:Y:S11]  /*54180*/  IMAD.MOV.U32 R28, RZ, RZ, R11 ;  /* 0x000000ffff1c7224 */ /* 0x000ff600078e000b */
[----:B------:R-:W-:Y:S09]  /*54190*/  @!UPT UIADD3 URZ, URZ, URZ, URZ ;  /* 0x0000003f3f3ff290 */ /* 0x000ff2000fffe03f */
[----:B------:R-:W-:Y:S04]  /*541a0*/  STL.64 [R1+0xd0], R24 ;  /* 0x0000d01801007387 */ /* 0x000fe80000100a00 */
[----:B------:R0:W-:Y:S04]  /*541b0*/  STL.64 [R1+0xd8], R26 ;  /* 0x0000d81a01007387 */ /* 0x0001e80000100a00 */
[----:B0-----:R-:W2:Y:S04]  /*541c0*/  LDL.LU.64 R26, [R1+0x7340] ;  /* 0x00734000011a7983 */ /* 0x001ea80000300a00 */
[----:B------:R-:W4:Y:S04]  /*541d0*/  LDL.LU.64 R24, [R1+0x7338] ;  /* 0x0073380001187983 */ /* 0x000f280000300a00 */
[----:B------:R-:W2:Y:S04]  /*541e0*/  LDL.LU.64 R10, [R1+0x7330] ;  /* 0x00733000010a7983 */ /* 0x000ea80000300a00 */
[----:B------:R-:W2:Y:S02]  /*541f0*/  LDL.LU.64 R8, [R1+0x7328] ;  /* 0x0073280001087983 */ /* 0x000ea40000300a00 */
[C---:B--2---:R-:W-:Y:S02]  /*54200*/  HMMA.16816.F32 R8, R4.reuse, R26, R8 ;  /* 0x0000001a0408723c */ /* 0x044fe40000001808 */
[----:B------:R-:W-:Y:S04]  /*54210*/  STL.64 [R1+0x72d0], R26 ;  /* 0x0072d01a01007387 */ /* 0x000fe80000100a00 */
[----:B----4-:R0:W-:Y:S11]  /*54220*/  STL.64 [R1+0x72c8], R24 ;  /* 0x0072c81801007387 */ /* 0x0101f60000100a00 */
[----:B------:R-:W-:Y:S06]  /*54230*/  @!UPT UIADD3 URZ, URZ, URZ, URZ ;  /* 0x0000003f3f3ff290 */ /* 0x000fec000fffe03f */
[----:B------:R-:W-:Y:S04]  /*54240*/  STL.64 [R1+0xc0], R8 ;  /* 0x0000c00801007387 */ /* 0x000fe80000100a00 */
[----:B------:R-:W-:Y:S04]  /*54250*/  STL.64 [R1+0xc8], R10 ;  /* 0x0000c80a01007387 */ /* 0x000fe80000100a00 */
[----:B------:R-:W1:Y:S04]  /*54260*/  LDSM.16.MT88.4 R8, [R29+0x4180] ;  /* 0x004180001d08783b */ /* 0x000e680000004200 */
[----:B0-----:R-:W2:Y:S04]  /*54270*/  LDL.LU R24, [R1+0x190] ;  /* 0x0001900001187983 */ /* 0x001ea80000300800 */
[----:B------:R-:W2:Y:S04]  /*54280*/  LDL.LU R25, [R1+0x194] ;  /* 0x0001940001197983 */ /* 0x000ea80000300800 */
[----:B------:R-:W2:Y:S04]  /*54290*/  LDL.LU R26, [R1+0x198] ;  /* 0x00019800011a7983 */ /* 0x000ea80000300800 */
[----:B------:R-:W2:Y:S04]  /*542a0*/  LDL.LU R27, [R1+0x19c] ;  /* 0x00019c00011b7983 */ /* 0x000ea80000300800 */
[----:B-1----:R-:W-:Y:S04]  /*542b0*/  STL.64 [R1+0x7310], R10 ;  /* 0x0073100a01007387 */ /* 0x002fe80000100a00 */
[----:B------:R0:W-:Y:S04]  /*542c0*/  STL.64 [R1+0x7308], R8 ;  /* 0x0073080801007387 */ /* 0x0001e80000100a00 */
[----:B0-----:R-:W4:Y:S04]  /*542d0*/  LDL.LU R8, [R1+0x2b0] ;  /* 0x0002b00001087983 */ /* 0x001f280000300800 */
[----:B------:R-:W4:Y:S04]  /*542e0*/  LDL.LU R9, [R1+0x2b4] ;  /* 0x0002b40001097983 */ /* 0x000f280000300800 */
[----:B------:R-:W4:Y:S04]  /*542f0*/  LDL.LU R10, [R1+0x2b8] ;  /* 0x0002b800010a7983 */ /* 0x000f280000300800 */
[----:B------:R-:W4:Y:S01]  /*54300*/  LDL.LU R11, [R1+0x2bc] ;  /* 0x0002bc00010b7983 */ /* 0x000f220000300800 */
[C---:B--2---:R-:W-:Y:S11]  /*54310*/  HMMA.16816.F32 R24, R4.reuse, R14, R24 ;  /* 0x0000000e0418723c */ /* 0x044ff60000001818 */
[----:B------:R-:W-:Y:S11]  /*54320*/  @!UPT UIADD3 URZ, URZ, URZ, URZ ;  /* 0x0000003f3f3ff290 */ /* 0x000ff6000fffe03f */
[----:B------:R-:W-:Y:S01]  /*54330*/  @!UPT UIADD3 URZ, URZ, URZ, URZ ;  /* 0x0000003f3f3ff290 */ /* 0x000fe2000fffe03f */
[----:B------:R0:W-:Y:S02]  /*54340*/  STL.64 [R1+0x190], R24 ;  /* 0x0001901801007387 */ /* 0x0001e40000100a00 */
[----:B0-----:R-:W-:Y:S02]  /*54350*/  IMAD.MOV.U32 R25, RZ, RZ, R14 ;  /* 0x000000ffff197224 */ /* 0x001fe400078e000e */
[----:B------:R-:W-:Y:S02]  /*54360*/  IMAD.MOV.U32 R24, RZ, RZ, R15 ;  /* 0x000000ffff187224 */ /* 0x000fe400078e000f */
[----:B------:R-:W0:Y:S01]  /*54370*/  LDSM.16.MT88.4 R12, [R29+0x4200] ;  /* 0x004200001d0c783b */ /* 0x000e220000004200 */
[----:B----4-:R-:W-:Y:S03]  /*54380*/  HMMA.16816.F32 R8, R4, R18, R8 ;  /* 0x000000120408723c */ /* 0x010fe60000001808 */
[----:B------:R-:W1:Y:S04]  /*54390*/  LDSM.16.MT88.4 R16, [R29+0x4280] ;  /* 0x004280001d10783b */ /* 0x000e680000004200 */
[----:B------:R-:W-:Y:S04]  /*543a0*/  STL.64 [R1+0x198], R26 ;  /* 0x0001981a01007387 */ /* 0x000fe80000100a00 */
[----:B0-----:R-:W-:Y:S04]  /*543b0*/  STL.64 [R1+0x7290], R14 ;  /* 0x0072900e01007387 */ /* 0x001fe80000100a00 */
[----:B------:R-:W-:Y:S04]  /*543c0*/  STL.64 [R1+0x7288], R12 ;  /* 0x0072880c01007387 */ /* 0x000fe80000100a00 */
[----:B-1----:R0:W-:Y:S04]  /*543d0*/  STL.64 [R1+0x7238], R18 ;  /* 0x0072381201007387 */ /* 0x0021e80000100a00 */
[----:B------:R-:W-:Y:S04]  /*543e0*/  STL.64 [R1+0x2b0], R8 ;  /* 0x0002b00801007387 */ /* 0x000fe80000100a00 */
[----:B------:R3:W-:Y:S04]  /*543f0*/  STL.64 [R1+0x2b8], R10 ;  /* 0x0002b80a01007387 */ /* 0x0007e80000100a00 */
[----:B------:R-:W-:Y:S04]  /*54400*/  STL.64 [R1+0x7230], R16 ;  /* 0x0072301001007387 */ /* 0x000fe80000100a00 */
[----:B0-----:R-:W3:Y:S04]  /*54410*/  LDL R18, [R1+0x68] ;  /* 0x0000680001127983 */ /* 0x001ee80000100800 */
[----:B------:R-:W3:Y:S01]  /*54420*/  LDL R19, [R1+0x6c] ;  /* 0x00006c0001137983 */ /* 0x000ee20000100800 */
[----:B------:R-:W-:-:S02]  /*54430*/  IMAD.MOV.U32 R26, RZ, RZ, R0 ;  /* 0x000000ffff1a7224 */ /* 0x000fc400078e0000 */
[----:B------:R-:W-:Y:S01]  /*54440*/  IMAD.MOV.U32 R27, RZ, RZ, R28 ;  /* 0x000000ffff1b7224 */ /* 0x000fe200078e001c */
[----:B---3--:R-:W-:Y:S01]  /*54450*/  HMMA.16816.F32 R8, R4, R18, R20 ;  /* 0x000000120408723c */ /* 0x008fe20000001814 */
[----:B------:R-:W0:Y:S04]  /*54460*/  LDSM.16.MT88.4 R20, [R29+0x4300] ;  /* 0x004300001d14783b */ /* 0x000e280000004200 */
[----:B------:R1:W-:Y:S04]  /*54470*/  STL.64 [R1+0x72a0], R18 ;  /* 0x0072a01201007387 */ /* 0x0003e80000100a00 */
[----:B-1----:R-:W2:Y:S11]  /*54480*/  LDL R18, [R1+0x78] ;  /* 0x0000780001127983 */ /* 0x002eb60000100800 */
[----:B------:R-:W-:Y:S03]  /*54490*/  @!UPT UIADD3 URZ, URZ, URZ, URZ ;  /* 0x0000003f3f3ff290 */ /* 0x000fe6000fffe03f */
[----:B------:R1:W-:Y:S04]  /*544a0*/  STL.64 [R1+0x4c0], R8 ;  /* 0x0004c00801007387 */ /* 0x0003e80000100a00 */
[----:B------:R3:W-:Y:S04]  /*544b0*/  STL.64 [R1+0x4c8], R10 ;  /* 0x0004c80a01007387 */ /* 0x0007e80000100a00 */
[----:B------:R-:W2:Y:S04]  /*544c0*/  LDL R19, [R1+0x7c] ;  /* 0x00007c0001137983 */ /* 0x000ea80000100800 */
[----:B-1----:R-:W2:Y:S04]  /*544d0*/  LDL.LU R8, [R1+0x3c0] ;  /* 0x0003c00001087983 */ /* 0x002ea80000300800 */
[----:B------:R-:W2:Y:S04]  /*544e0*/  LDL.LU R9, [R1+0x3c4] ;  /* 0x0003c40001097983 */ /* 0x000ea80000300800 */
[----:B---3--:R-:W2:Y:S04]  /*544f0*/  LDL.LU R10, [R1+0x3c8] ;  /* 0x0003c800010a7983 */ /* 0x008ea80000300800 */
[----:B------:R-:W2:Y:S04]  /*54500*/  LDL.LU R11, [R1+0x3cc] ;  /* 0x0003cc00010b7983 */ /* 0x000ea80000300800 */
[----:B0-----:R0:W-:Y:S04]  /*54510*/  STL.64 [R1+0x7188], R22 ;  /* 0x0071881601007387 */ /* 0x0011e80000100a00 */
[----:B------:R1:W-:Y:S04]  /*54520*/  STL.64 [R1+0x7180], R20 ;  /* 0x0071801401007387 */ /* 0x0003e80000100a00 */
[----:B------:R-:W3:Y:S01]  /*54530*/  LDL.LU R0, [R1+0x7324] ;  /* 0x0073240001007983 */ /* 0x000ee20000300800 */
[----:B0-----:R-:W-:-:S03]  /*54540*/  IMAD.MOV.U32 R22, RZ, RZ, R25 ;  /* 0x000000ffff167224 */ /* 0x001fc600078e0019 */
[----:B------:R-:W4:Y:S01]  /*54550*/  LDL.LU R28, [R1+0x7320] ;  /* 0x00732000011c7983 */ /* 0x000f220000300800 */
[----:B------:R-:W-:-:S03]  /*54560*/  IMAD.MOV.U32 R23, RZ, RZ, R24 ;  /* 0x000000ffff177224 */ /* 0x000fc600078e0018 */
[----:B------:R-:W-:Y:S04]  /*54570*/  STL.64 [R1+0x72e8], R26 ;  /* 0x0072e81a01007387 */ /* 0x000fe80000100a00 */
[----:B------:R0:W-:Y:S04]  /*54580*/  STL.64 [R1+0x72c0], R22 ;  /* 0x0072c01601007387 */ /* 0x0001e80000100a00 */
[----:B-1----:R-:W2:Y:S04]  /*54590*/  LDL.LU R20, [R1+0x410] ;  /* 0x0004100001147983 */ /* 0x002ea80000300800 */
[----:B------:R-:W2:Y:S04]  /*545a0*/  LDL.LU R21, [R1+0x414] ;  /* 0x0004140001157983 */ /* 0x000ea80000300800 */
[----:B0-----:R-:W2:Y:S04]  /*545b0*/  LDL.LU R22, [R1+0x418] ;  /* 0x0004180001167983 */ /* 0x001ea80000300800 */
[----:B------:R-:W2:Y:S01]  /*545c0*/  LDL.LU R23, [R1+0x41c] ;  /* 0x00041c0001177983 */ /* 0x000ea20000300800 */
[----:B------:R-:W-:-:S02]  /*545d0*/  IMAD.MOV.U32 R26, RZ, RZ, R2 ;  /* 0x000000ffff1a7224 */ /* 0x000fc400078e0002 */
[----:B------:R-:W-:Y:S01]  /*545e0*/  IMAD.MOV.U32 R27, RZ, RZ, R3 ;  /* 0x000000ffff1b7224 */ /* 0x000fe200078e0003 */
[----:B------:R-:W3:Y:S04]  /*545f0*/  LDL.LU R2, [R1+0x731c] ;  /* 0x00731c0001027983 */ /* 0x000ee80000300800 */
[----:B------:R-:W3:Y:S04]  /*54600*/  LDL.LU R3, [R1+0x7318] ;  /* 0x0073180001037983 */ /* 0x000ee80000300800 */
[----:B------:R0:W-:Y:S04]  /*54610*/  STL.64 [R1+0x7300], R26 ;  /* 0x0073001a01007387 */ /* 0x0001e80000100a00 */
[----:B------:R-:W3:Y:S04]  /*54620*/  LDL.LU R24, [R1+0x440] ;  /* 0x0004400001187983 */ /* 0x000ee80000300800 */
[----:B------:R-:W3:Y:S04]  /*54630*/  LDL.LU R25, [R1+0x444] ;  /* 0x0004440001197983 */ /* 0x000ee80000300800 */
[----:B0-----:R-:W3:Y:S04]  /*54640*/  LDL.LU R26, [R1+0x448] ;  /* 0x00044800011a7983 */ /* 0x001ee80000300800 */
[----:B------:R-:W3:Y:S04]  /*54650*/  LDL.LU R27, [R1+0x44c] ;  /* 0x00044c00011b7983 */ /* 0x000ee80000300800 */
[----:B--2---:R-:W-:Y:S04]  /*54660*/  STL.64 [R1+0x72e0], R22 ;  /* 0x0072e01601007387 */ /* 0x004fe80000100a00 */
[----:B------:R0:W-:Y:S04]  /*54670*/  STL.64 [R1+0x72d8], R20 ;  /* 0x0072d81401007387 */ /* 0x0001e80000100a00 */
[----:B0-----:R-:W2:Y:S04]  /*54680*/  LDL.LU R20, [R1+0x420] ;  /* 0x0004200001147983 */ /* 0x001ea80000300800 */
[----:B------:R-:W2:Y:S04]  /*54690*/  LDL.LU R21, [R1+0x424] ;  /* 0x0004240001157983 */ /* 0x000ea80000300800 */
[----:B------:R-:W2:Y:S04]  /*546a0*/  LDL.LU R22, [R1+0x428] ;  /* 0x0004280001167983 */ /* 0x000ea80000300800 */
[----:B------:R-:W2:Y:S01]  /*546b0*/  LDL.LU R23, [R1+0x42c] ;  /* 0x00042c0001177983 */ /* 0x000ea20000300800 */
[----:B------:R-:W-:Y:S03]  /*546c0*/  HMMA.16816.F32 R4, R4, R18, R8 ;  /* 0x000000120404723c */ /* 0x000fe60000001808 */
[----:B--2---:R-:W-:Y:S04]  /*546d0*/  STL.64 [R1+0x72f8], R22 ;  /* 0x0072f81601007387 */ /* 0x004fe80000100a00 */
[----:B------:R0:W-:Y:S04]  /*546e0*/  STL.64 [R1+0x72f0], R20 ;  /* 0x0072f01401007387 */ /* 0x0001e80000100a00 */
[----:B0-----:R-:W2:Y:S04]  /*546f0*/  LDL.LU R20, [R1+0x430] ;  /* 0x0004300001147983 */ /* 0x001ea80000300800 */
[----:B------:R-:W2:Y:S04]  /*54700*/  LDL.LU R21, [R1+0x434] ;  /* 0x0004340001157983 */ /* 0x000ea80000300800 */
[----:B------:R-:W2:Y:S04]  /*54710*/  LDL.LU R22, [R1+0x438] ;  /* 0x0004380001167983 */ /* 0x000ea80000300800 */
[----:B------:R-:W2:Y:S04]  /*54720*/  LDL.LU R23, [R1+0x43c] ;  /* 0x00043c0001177983 */ /* 0x000ea80000300800 */
[----:B------:R-:W2:Y:S04]  /*54730*/  LDL.LU.64 R10, [R1+0x7310] ;  /* 0x00731000010a7983 */ /* 0x000ea80000300a00 */
[----:B------:R-:W2:Y:S04]  /*54740*/  LDL.LU.64 R8, [R1+0x7308] ;  /* 0x0073080001087983 */ /* 0x000ea80000300a00 */
[----:B------:R-:W2:Y:S04]  /*54750*/  LDL.64 R18, [R1+0x58] ;  /* 0x0000580001127983 */ /* 0x000ea80000100a00 */
[----:B--2---:R0:W-:Y:S04]  /*54760*/  STL.64 [R1+0x72b8], R18 ;  /* 0x0072b81201007387 */ /* 0x0041e80000100a00 */
[----:B------:R-:W-:Y:S04]  /*54770*/  STL.64 [R1+0x4b0], R4 ;  /* 0x0004b00401007387 */ /* 0x000fe80000100a00 */
[----:B------:R-:W-:Y:S04]  /*54780*/  STL.64 [R1+0x4b8], R6 ;  /* 0x0004b80601007387 */ /* 0x000fe80000100a00 */
[----:B------:R-:W1:Y:S04]  /*54790*/  LDSM.16.MT88.4 R4, [R29+0x4380] ;  /* 0x004380001d04783b */ /* 0x000e680000004200 */
[----:B------:R-:W2:Y:S04]  /*547a0*/  LDL.LU R16, [R1+0x400] ;  /* 0x0004000001107983 */ /* 0x000ea80000300800 */
[----:B------:R-:W2:Y:S04]  /*547b0*/  LDL.LU R17, [R1+0x404] ;  /* 0x0004040001117983 */ /* 0x000ea80000300800 */
[----:B0-----:R-:W2:Y:S04]  /*547c0*/  LDL.LU R18, [R1+0x408] ;  /* 0x0004080001127983 */ /* 0x001ea80000300800 */
[----:B------:R-:W2:Y:S04]  /*547d0*/  LDL.LU R19, [R1+0x40c] ;  /* 0x00040c0001137983 */ /* 0x000ea80000300800 */
[----:B-1----:R0:W-:Y:S04]  /*547e0*/  STL.64 [R1+0x7118], R6 ;  /* 0x0071180601007387 */ /* 0x0021e80000100a00 */
[----:B------:R1:W-:Y:S04]  /*547f0*/  STL.64 [R1+0x7110], R4 ;  /* 0x0071100401007387 */ /* 0x0003e80000100a00 */
[----:B0-----:R-:W2:Y:S04]  /*54800*/  LDL.LU.64 R6, [R1+0x78] ;  /* 0x0000780001067983 */ /* 0x001ea80000300a00 */
[----:B--2---:R0:W-:Y:S04]  /*54810*/  STL.64 [R1+0x7298], R6 ;  /* 0x0072980601007387 */ /* 0x0041e80000100a00 */
[----:B-1----:R-:W2:Y:S04]  /*54820*/  LDL.LU R4, [R1+0x3e0] ;  /* 0x0003e00001047983 */ /* 0x002ea80000300800 */
[----:B------:R-:W2:Y:S04]  /*54830*/  LDL.LU R5, [R1+0x3e4] ;  /* 0x0003e40001057983 */ /* 0x000ea80000300800 */
[----:B0-----:R-:W2:Y:S04]  /*54840*/  LDL.LU R6, [R1+0x3e8] ;  /* 0x0003e80001067983 */ /* 0x001ea80000300800 */
[----:B------:R-:W2:Y:S01]  /*54850*/  LDL.LU R7, [R1+0x3ec] ;  /* 0x0003ec0001077983 */ /* 0x000ea20000300800 */
[----:B----4-:R-:W-:-:S02]  /*54860*/  IMAD.MOV.U32 R14, RZ, RZ, R28 ;  /* 0x000000ffff0e7224 */ /* 0x010fc400078e001c */
[----:B---3--:R-:W-:-:S07]  /*54870*/  IMAD.MOV.U32 R15, RZ, RZ, R0 ;  /* 0x000000ffff0f7224 */ /* 0x008fce00078e0000 */
[C---:B------:R-:W-:Y:S01]  /*54880*/  HMMA.16816.F32 R12, R8.reuse, R14, R24 ;  /* 0x0000000e080c723c */ /* 0x040fe20000001818 */
[----:B--2---:R-:W-:Y:S04]  /*54890*/  STL.64 [R1+0x72b0], R6 ;  /* 0x0072b00601007387 */ /* 0x004fe80000100a00 */
[----:B------:R0:W-:Y:S04]  /*548a0*/  STL.64 [R1+0x72a8], R4 ;  /* 0x0072a80401007387 */ /* 0x0001e80000100a00 */
[----:B0-----:R-:W2:Y:S04]  /*548b0*/  LDL.LU R4, [R1+0x3f0] ;  /* 0x0003f00001047983 */ /* 0x001ea80000300800 */
[----:B------:R-:W2:Y:S04]  /*548c0*/  LDL.LU R5, [R1+0x3f4] ;  /* 0x0003f40001057983 */ /* 0x000ea80000300800 */
[----:B------:R-:W2:Y:S04]  /*548d0*/  LDL.LU R6, [R1+0x3f8] ;  /* 0x0003f80001067983 */ /* 0x000ea80000300800 */
[----:B------:R-:W2:Y:S04]  /*548e0*/  LDL.LU R7, [R1+0x3fc] ;  /* 0x0003fc0001077983 */ /* 0x000ea80000300800 */
[----:B------:R-:W3:Y:S04]  /*548f0*/  LDL.LU.64 R26, [R1+0x7300] ;  /* 0x00730000011a7983 */ /* 0x000ee80000300a00 */
[----:B------:R0:W-:Y:S04]  /*54900*/  STL.64 [R1+0x4a0], R12 ;  /* 0x0004a00c01007387 */ /* 0x0001e80000100a00 */
[----:B------:R1:W-:Y:S04]  /*54910*/  STL.64 [R1+0x4a8], R14 ;  /* 0x0004a80e01007387 */ /* 0x0003e80000100a00 */
[----:B0-----:R-:W4:Y:S04]  /*54920*/  LDL.LU R12, [R1+0x3b0] ;  /* 0x0003b000010c7983 */ /* 0x001f280000300800 */
[----:B------:R-:W4:Y:S04]  /*54930*/  LDL.LU R13, [R1+0x3b4] ;  /* 0x0003b400010d7983 */ /* 0x000f280000300800 */
[----:B-1----:R-:W4:Y:S04]  /*54940*/  LDL.LU R14, [R1+0x3b8] ;  /* 0x0003b800010e7983 */ /* 0x002f280000300800 */
[----:B------:R-:W4:Y:S01]  /*54950*/  LDL.LU R15, [R1+0x3bc] ;  /* 0x0003bc00010f7983 */ /* 0x000f220000300800 */
[C---:B---3--:R-:W-:Y:S03]  /*54960*/  HMMA.16816.F32 R24, R8.reuse, R26, R20 ;  /* 0x0000001a0818723c */ /* 0x048fe60000001814 */
[----:B------:R-:W3:Y:S04]  /*54970*/  LDL.LU.64 R22, [R1+0x72f8] ;  /* 0x0072f80001167983 */ /* 0x000ee80000300a00 */
[----:B------:R-:W3:Y:S11]  /*54980*/  LDL.LU.64 R20, [R1+0x72f0] ;  /* 0x0072f00001147983 */ /* 0x000ef60000300a00 */
[----:B------:R-:W-:Y:S05]  /*54990*/  @!UPT UIADD3 URZ, URZ, URZ, URZ ;  /* 0x0000003f3f3ff290 */ /* 0x000fea000fffe03f */
        /* <DEDUP_REMOVED lines=9> */
[----:B0-----:R-:W3:Y:S04]  /*54a30*/  LDL.LU.64 R26, [R1+0x72d0] ;  /* 0x0072d000011a7983 */ /* 0x001ee80000300a00 */
[----:B------:R-:W2:Y:S01]  /*54a40*/  LDL.LU.64 R24, [R1+0x72c8] ;  /* 0x0072c80001187983 */ /* 0x000ea20000300a00 */
[C---:B---3--:R-:W-:Y:S11]  /*54a50*/  HMMA.16816.F32 R20, R8.reuse, R26, R20 ;  /* 0x0000001a0814723c */ /* 0x048ff60000001814 */
[----:B------:R-:W-:Y:S11]  /*54a60*/  @!UPT UIADD3 URZ, URZ, URZ, URZ ;  /* 0x0000003f3f3ff290 */ /* 0x000ff6000fffe03f */
[----:B------:R-:W-:Y:S01]  /*54a70*/  @!UPT UIADD3 URZ, URZ, URZ, URZ ;  /* 0x0000003f3f3ff290 */ /* 0x000fe2000fffe03f */
[----:B------:R-:W-:Y:S04]  /*54a80*/  STL.64 [R1+0x430], R20 ;  /* 0x0004301401007387 */ /* 0x000fe80000100a00 */
[----:B------:R0:W-:Y:S04]  /*54a90*/  STL.64 [R1+0x438], R22 ;  /* 0x0004381601007387 */ /* 0x0001e80000100a00 */
[----:B0-----:R-:W3:Y:S04]  /*54aa0*/  LDL.LU.64 R22, [R1+0x72c0] ;  /* 0x0072c00001167983 */ /* 0x001ee80000300a00 */
[----:B------:R0:W-:Y:S04]  /*54ab0*/  STL.64 [R1+0x7260], R26 ;  /* 0x0072601a01007387 */ /* 0x0001e80000100a00 */
[----:B--2---:R-:W-:Y:S04]  /*54ac0*/  STL.64 [R1+0x7258], R24 ;  /* 0x0072581801007387 */ /* 0x004fe80000100a00 */
[----:B0-----:R-:W2:Y:S04]  /*54ad0*/  LDL.64 R26, [R1+0x8] ;  /* 0x00000800011a7983 */ /* 0x001ea80000100a00 */
[----:B--2---:R0:W-:Y:S04]  /*54ae0*/  STL.64 [R1+0x7278], R26 ;  /* 0x0072781a01007387 */ /* 0x0041e80000100a00 */
[----:B0-----:R-:W2:Y:S01]  /*54af0*/  LDL.64 R26, [R1+0x18] ;  /* 0x00001800011a7983 */ /* 0x001ea20000100a00 */
[C---:B---3--:R-:W-:Y:S03]  /*54b00*/  HMMA.16816.F32 R16, R8.reuse, R22, R16 ;  /* 0x000000160810723c */ /* 0x048fe60000001810 */
[----:B--2---:R0:W-:Y:S04]  /*54b10*/  STL.64 [R1+0x7280], R26 ;  /* 0x0072801a01007387 */ /* 0x0041e80000100a00 */
[----:B0-----:R-:W2:Y:S11]  /*54b20*/  LDL.64 R26, [R1+0x28] ;  /* 0x00002800011a7983 */ /* 0x001eb60000100a00 */
[----:B------:R-:W-:Y:S05]  /*54b30*/  @!UPT UIADD3 URZ, URZ, URZ, URZ ;  /* 0x0000003f3f3ff290 */ /* 0x000fea000fffe03f */
[----:B------:R-:W-:Y:S04]  /*54b40*/  STL.64 [R1+0x420], R16 ;  /* 0x0004201001007387 */ /* 0x000fe80000100a00 */
[----:B------:R0:W-:Y:S04]  /*54b50*/  STL.64 [R1+0x428], R18 ;  /* 0x0004281201007387 */ /* 0x0001e80000100a00 */
[----:B0-----:R-:W3:Y:S04]  /*54b60*/  LDL.LU.64 R18, [R1+0x72b8] ;  /* 0x0072b80001127983 */ /* 0x001ee80000300a00 */
[----:B------:R0:W-:Y:S04]  /*54b70*/  STL.64 [R1+0x7250], R22 ;  /* 0x0072501601007387 */ /* 0x0001e80000100a00 */
[----:B------:R-:W2:Y:S04]  /*54b80*/  LDL.LU R20, [R1+0x370] ;  /* 0x0003700001147983 */ /* 0x000ea80000300800 */
[----:B------:R-:W2:Y:S04]  /*54b90*/  LDL.LU R21, [R1+0x374] ;  /* 0x0003740001157983 */ /* 0x000ea80000300800 */
[----:B0-----:R-:W2:Y:S04]  /*54ba0*/  LDL.LU R22, [R1+0x378] ;  /* 0x0003780001167983 */ /* 0x001ea80000300800 */
[----:B------:R-:W2:Y:S01]  /*54bb0*/  LDL.LU R23, [R1+0x37c] ;  /* 0x00037c0001177983 */ /* 0x000ea20000300800 */
[----:B---3--:R-:W-:Y:S01]  /*54bc0*/  HMMA.16816.F32 R4, R8, R18, R4 ;  /* 0x000000120804723c */ /* 0x008fe20000001804 */
[----:B------:R-:W-:-:S02]  /*54bd0*/  IMAD.MOV.U32 R0, RZ, RZ, R18 ;  /* 0x000000ffff007224 */ /* 0x000fc400078e0012 */
[----:B------:R-:W-:Y:S01]  /*54be0*/  IMAD.MOV.U32 R28, RZ, RZ, R19 ;  /* 0x000000ffff1c7224 */ /* 0x000fe200078e0013 */
        /* <DEDUP_REMOVED lines=8> */
[----:B0-----:R-:W3:Y:S04]  /*54c70*/  LDL.LU.64 R6, [R1+0x72b0] ;  /* 0x0072b00001067983 */ /* 0x001ee80000300a00 */
[----:B------:R-:W3:Y:S04]  /*54c80*/  LDL.LU.64 R4, [R1+0x72a8] ;  /* 0x0072a80001047983 */ /* 0x000ee80000300a00 */
[----:B------:R-:W3:Y:S02]  /*54c90*/  LDL.LU.64 R18, [R1+0x72a0] ;  /* 0x0072a00001127983 */ /* 0x000ee40000300a00 */
[C---:B---3--:R-:W-:Y:S02]  /*54ca0*/  HMMA.16816.F32 R16, R8.reuse, R18, R4 ;  /* 0x000000120810723c */ /* 0x048fe40000001804 */
[----:B------:R-:W4:Y:S11]  /*54cb0*/  LDL.LU.64 R6, [R1+0x7298] ;  /* 0x0072980001067983 */ /* 0x000f360000300a00 */
[----:B------:R-:W-:Y:S10]  /*54cc0*/  @!UPT UIADD3 URZ, URZ, URZ, URZ ;  /* 0x0000003f3f3ff290 */ /* 0x000ff4000fffe03f */
[----:B------:R0:W-:Y:S04]  /*54cd0*/  STL.64 [R1+0x400], R16 ;  /* 0x0004001001007387 */ /* 0x0001e80000100a00 */
[----:B------:R1:W-:Y:S04]  /*54ce0*/  STL.64 [R1+0x408], R18 ;  /* 0x0004081201007387 */ /* 0x0003e80000100a00 */
[----:B0-----:R-:W3:Y:S04]  /*54cf0*/  LDL.LU R16, [R1+0x350] ;  /* 0x0003500001107983 */ /* 0x001ee80000300800 */
[----:B------:R-:W3:Y:S04]  /*54d00*/  LDL.LU R17, [R1+0x354] ;  /* 0x0003540001117983 */ /* 0x000ee80000300800 */
[----:B-1----:R-:W3:Y:S04]  /*54d10*/  LDL.LU R18, [R1+0x358] ;  /* 0x0003580001127983 */ /* 0x002ee80000300800 */
[----:B------:R-:W3:Y:S01]  /*54d20*/  LDL.LU R19, [R1+0x35c] ;  /* 0x00035c0001137983 */ /* 0x000ee20000300800 */
[----:B----4-:R-:W-:Y:S03]  /*54d30*/  HMMA.16816.F32 R8, R8, R6, R12 ;  /* 0x000000060808723c */ /* 0x010fe6000000180c */
[----:B------:R-:W4:Y:S04]  /*54d40*/  LDL.LU.64 R14, [R1+0x7290] ;  /* 0x00729000010e7983 */ /* 0x000f280000300a00 */
[----:B------:R-:W4:Y:S11]  /*54d50*/  LDL.LU.64 R12, [R1+0x7288] ;  /* 0x00728800010c7983 */ /* 0x000f360000300a00 */
[----:B------:R-:W-:Y:S05]  /*54d60*/  @!UPT UIADD3 URZ, URZ, URZ, URZ ;  /* 0x0000003f3f3ff290 */ /* 0x000fea000fffe03f */
[----:B------:R0:W-:Y:S04]  /*54d70*/  STL.64 [R1+0x3d0], R8 ;  /* 0x0003d00801007387 */ /* 0x0001e80000100a00 */
[----:B------:R1:W-:Y:S04]  /*54d80*/  STL.64 [R1+0x3d8], R10 ;  /* 0x0003d80a01007387 */ /* 0x0003e80000100a00 */
[----:B0-----:R-:W4:Y:S04]  /*54d90*/  LDL.LU R8, [R1+0x3a0] ;  /* 0x0003a00001087983 */ /* 0x001f280000300800 */
[----:B------:R-:W4:Y:S04]  /*54da0*/  LDL.LU R9, [R1+0x3a4] ;  /* 0x0003a40001097983 */ /* 0x000f280000300800 */
[----:B-1----:R-:W4:Y:S04]  /*54db0*/  LDL.LU R10, [R1+0x3a8] ;  /* 0x0003a800010a7983 */ /* 0x002f280000300800 */
[----:B------:R-:W4:Y:S04]  /*54dc0*/  LDL.LU R11, [R1+0x3ac] ;  /* 0x0003ac00010b7983 */ /* 0x000f280000300800 */
[----:B------:R0:W-:Y:S04]  /*54dd0*/  STL.64 [R1+0x7240], R6 ;  /* 0x0072400601007387 */ /* 0x0001e80000100a00 */
[----:B------:R-:W2:Y:S04]  /*54de0*/  LDL.LU R4, [R1+0x390] ;  /* 0x0003900001047983 */ /* 0x000ea80000300800 */
[----:B------:R-:W2:Y:S04]  /*54df0*/  LDL.LU R5, [R1+0x394] ;  /* 0x0003940001057983 */ /* 0x000ea80000300800 */
[----:B0-----:R-:W2:Y:S04]  /*54e00*/  LDL.LU R6, [R1+0x398] ;  /* 0x0003980001067983 */ /* 0x001ea80000300800 */
[----:B------:R-:W2:Y:S01]  /*54e10*/  LDL.LU R7, [R1+0x39c] ;  /* 0x00039c0001077983 */ /* 0x000ea20000300800 */
[C---:B----4-:R-:W-:Y:S11]  /*54e20*/  HMMA.16816.F32 R8, R12.reuse, R26, R8 ;  /* 0x0000001a0c08723c */ /* 0x050ff60000001808 */
[----:B------:R-:W-:Y:S11]  /*54e30*/  @!UPT UIADD3 URZ, URZ, URZ, URZ ;  /* 0x0000003f3f3ff290 */ /* 0x000ff6000fffe03f */
[----:B------:R-:W-:Y:S01]  /*54e40*/  @!UPT UIADD3 URZ, URZ, URZ, URZ ;  /* 0x0000003f3f3ff290 */ /* 0x000fe2000fffe03f */
[----:B------:R0:W-:Y:S04]  /*54e50*/  STL.64 [R1+0x3c0], R8 ;  /* 0x0003c00801007387 */ /* 0x0001e80000100a00 */
[----:B------:R-:W-:Y:S01]  /*54e60*/  STL.64 [R1+0x3c8], R10 ;  /* 0x0003c80a01007387 */ /* 0x000fe20000100a00 */
[----:B0-----:R-:W-:Y:S02]  /*54e70*/  IMAD.MOV.U32 R9, RZ, RZ, R26 ;  /* 0x000000ffff097224 */ /* 0x001fe400078e001a */
[----:B------:R-:W-:Y:S02]  /*54e80*/  IMAD.MOV.U32 R8, RZ, RZ, R27 ;  /* 0x000000ffff087224 */ /* 0x000fe400078e001b */
[----:B------:R-:W2:Y:S02]  /*54e90*/  LDL.LU.64 R26, [R1+0x7280] ;  /* 0x00728000011a7983 */ /* 0x000ea40000300a00 */
[C---:B--2---:R-:W-:Y:S11]  /*54ea0*/  HMMA.16816.F32 R4, R12.reuse, R26, R4 ;  /* 0x0000001a0c04723c */ /* 0x044ff60000001804 */
[----:B------:R-:W-:Y:S11]  /*54eb0*/  @!UPT UIADD3 URZ, URZ, URZ, URZ ;  /* 0x0000003f3f3ff290 */ /* 0x000ff6000fffe03f */
[----:B------:R-:W-:Y:S01]  /*54ec0*/  @!UPT UIADD3 URZ, URZ, URZ, URZ ;  /* 0x0000003f3f3ff290 */ /* 0x000fe2000fffe03f */
[----:B------:R0:W-:Y:S04]  /*54ed0*/  STL.64 [R1+0x3b0], R4 ;  /* 0x0003b00401007387 */ /* 0x0001e80000100a00 */
[----:B------:R1:W-:Y:S01]  /*54ee0*/  STL.64 [R1+0x3b8], R6 ;  /* 0x0003b80601007387 */ /* 0x0003e20000100a00 */
[----:B0-----:R-:W-:Y:S02]  /*54ef0*/  IMAD.MOV.U32 R5, RZ, RZ, R26 ;  /* 0x000000ffff057224 */ /* 0x001fe400078e001a */
[----:B------:R-:W-:Y:S02]  /*54f00*/  IMAD.MOV.U32 R4, RZ, RZ, R27 ;  /* 0x000000ffff047224 */ /* 0x000fe400078e001b */
[----:B------:R-:W2:Y:S02]  /*54f10*/  LDL.LU.64 R26, [R1+0x7278] ;  /* 0x00727800011a7983 */ /* 0x000ea40000300a00 */
[----:B--2---:R-:W-:Y:S01]  /*54f20*/  HMMA.16816.F32 R20, R12, R26, R20 ;  /* 0x0000001a0c14723c */ /* 0x004fe20000001814 */
[----:B-1----:R-:W-:-:S02]  /*54f30*/  IMAD.MOV.U32 R7, RZ, RZ, R26 ;  /* 0x000000ffff077224 */ /* 0x002fc400078e001a */
[----:B------:R-:W-:Y:S11]  /*54f40*/  IMAD.MOV.U32 R6, RZ, RZ, R27 ;  /* 0x000000ffff067224 */ /* 0x000ff600078e001b */
[----:B------:R-:W-:Y:S09]  /*54f50*/  @!UPT UIADD3 URZ, URZ, URZ, URZ ;  /* 0x0000003f3f3ff290 */ /* 0x000ff2000fffe03f */
[----:B------:R-:W-:Y:S04]  /*54f60*/  STL.64 [R1+0x3a0], R20 ;  /* 0x0003a01401007387 */ /* 0x000fe80000100a00 */
[----:B------:R0:W-:Y:S04]  /*54f70*/  STL.64 [R1+0x3a8], R22 ;  /* 0x0003a81601007387 */ /* 0x0001e80000100a00 */
[----:B0-----:R-:W2:Y:S04]  /*54f80*/  LDL.LU.64 R22, [R1+0x7270] ;  /* 0x0072700001167983 */ /* 0x001ea80000300a00 */
[----:B------:R-:W2:Y:S04]  /*54f90*/  LDL.LU.64 R20, [R1+0x7268] ;  /* 0x0072680001147983 */ /* 0x000ea80000300a00 */
[----:B------:R-:W2:Y:S04]  /*54fa0*/  LDL.LU.64 R26, [R1+0x7260] ;  /* 0x00726000011a7983 */ /* 0x000ea80000300a00 */
[----:B------:R-:W4:Y:S01]  /*54fb0*/  LDL.LU.64 R24, [R1+0x7258] ;  /* 0x0072580001187983 */ /* 0x000f220000300a00 */
[C---:B--2---:R-:W-:Y:S11]  /*54fc0*/  HMMA.16816.F32 R20, R12.reuse, R26, R20 ;  /* 0x0000001a0c14723c */ /* 0x044ff60000001814 */
[----:B------:R-:W-:Y:S11]  /*54fd0*/  @!UPT UIADD3 URZ, URZ, URZ, URZ ;  /* 0x0000003f3f3ff290 */ /* 0x000ff6000fffe03f */
[----:B------:R-:W-:Y:S01]  /*54fe0*/  @!UPT UIADD3 URZ, URZ, URZ, URZ ;  /* 0x0000003f3f3ff290 */ /* 0x000fe2000fffe03f */
[----:B------:R-:W-:Y:S04]  /*54ff0*/  STL.64 [R1+0x390], R20 ;  /* 0x0003901401007387 */ /* 0x000fe80000100a00 */
[----:B------:R0:W-:Y:S04]  /*55000*/  STL.64 [R1+0x398], R22 ;  /* 0x0003981601007387 */ /* 0x0001e80000100a00 */
[----:B0-----:R-:W2:Y:S04]  /*55010*/  LDL.LU.64 R22, [R1+0x7250] ;  /* 0x0072500001167983 */ /* 0x001ea80000300a00 */
[----:B------:R-:W-:Y:S04]  /*55020*/  STL.64 [R1+0x71e8], R26 ;  /* 0x0071e81a01007387 */ /* 0x000fe80000100a00 */
[----:B----4-:R0:W-:Y:S04]  /*55030*/  STL.64 [R1+0x71e0], R24 ;  /* 0x0071e01801007387 */ /* 0x0101e80000100a00 */
[----:B0-----:R-:W2:Y:S04]  /*55040*/  LDL.LU R24, [R1+0x360] ;  /* 0x0003600001187983 */ /* 0x001ea80000300800 */
[----:B------:R-:W2:Y:S04]  /*55050*/  LDL.LU R25, [R1+0x364] ;  /* 0x0003640001197983 */ /* 0x000ea80000300800 */
[----:B------:R-:W2:Y:S04]  /*55060*/  LDL.LU R26, [R1+0x368] ;  /* 0x00036800011a7983 */ /* 0x000ea80000300800 */
[----:B------:R-:W2:Y:S04]  /*55070*/  LDL.LU R27, [R1+0x36c] ;  /* 0x00036c00011b7983 */ /* 0x000ea80000300800 */
[----:B------:R-:W4:Y:S01]  /*55080*/  LDL.LU R20, [R1+0x180] ;  /* 0x0001800001147983 */ /* 0x000f220000300800 */
[----:B--2---:R-:W-:Y:S11]  /*55090*/  HMMA.16816.F32 R24, R12, R22, R24 ;  /* 0x000000160c18723c */ /* 0x004ff60000001818 */
[----:B------:R-:W-:Y:S11]  /*550a0*/  @!UPT UIADD3 URZ, URZ, URZ, URZ ;  /* 0x0000003f3f3ff290 */ /* 0x000ff6000fffe03f */
[----:B------:R-:W-:Y:S01]  /*550b0*/  @!UPT UIADD3 URZ, URZ, URZ, URZ ;  /* 0x0000003f3f3ff290 */ /* 0x000fe2000fffe03f */
[----:B------:R-:W-:Y:S04]  /*550c0*/  STL.64 [R1+0x380], R24 ;  /* 0x0003801801007387 */ /* 0x000fe80000100a00 */
[----:B------:R-:W-:Y:S04]  /*550d0*/  STL.64 [R1+0x388], R26 ;  /* 0x0003881a01007387 */ /* 0x000fe80000100a00 */
[----:B------:R-:W4:Y:S04]  /*550e0*/  LDL.LU R21, [R1+0x184] ;  /* 0x0001840001157983 */ /* 0x000f280000300800 */
[----:B------:R-:W2:Y:S04]  /*550f0*/  LDL.LU R22, [R1+0x188] ;  /* 0x0001880001167983 */ /* 0x000ea80000300800 */
[----:B------:R-:W2:Y:S04]  /*55100*/  LDL.LU R23, [R1+0x18c] ;  /* 0x00018c0001177983 */ /* 0x000ea80000300800 */
[----:B--2---:R-:W-:Y:S04]  /*55110*/  STL.64 [R1+0x7198], R22 ;  /* 0x0071981601007387 */ /* 0x004fe80000100a00 */
[----:B----4-:R0:W-:Y:S04]  /*55120*/  STL.64 [R1+0x7190], R20 ;  /* 0x0071901401007387 */ /* 0x0101e80000100a00 */
[----:B0-----:R-:W2:Y:S04]  /*55130*/  LDL.LU R20, [R1+0x230] ;  /* 0x0002300001147983 */ /* 0x001ea80000300800 */
[----:B------:R-:W2:Y:S04]  /*55140*/  LDL.LU R21, [R1+0x234] ;  /* 0x0002340001157983 */ /* 0x000ea80000300800 */
[----:B------:R-:W4:Y:S04]  /*55150*/  LDL.LU R22, [R1+0x238] ;  /* 0x0002380001167983 */ /* 0x000f280000300800 */
[----:B------:R-:W4:Y:S01]  /*55160*/  LDL.LU R23, [R1+0x23c] ;  /* 0x00023c0001177983 */ /* 0x000f220000300800 */
[----:B------:R-:W-:-:S02]  /*55170*/  IMAD.MOV.U32 R26, RZ, RZ, R7 ;  /* 0x000000ffff1a7224 */ /* 0x000fc400078e0007 */
[----:B------:R-:W-:Y:S01]  /*55180*/  IMAD.MOV.U32 R27, RZ, RZ, R6 ;  /* 0x000000ffff1b7224 */ /* 0x000fe200078e0006 */
[----:B----4-:R0:W-:Y:S02]  /*55190*/  STL.64 [R1+0x71a8], R22 ;  /* 0x0071a81601007387 */ /* 0x0101e40000100a00 */
[----:B0-----:R-:W-:Y:S02]  /*551a0*/  IMAD.MOV.U32 R22, RZ, RZ, R0 ;  /* 0x000000ffff167224 */ /* 0x001fe400078e0000 */
[----:B------:R-:W-:-:S07]  /*551b0*/  IMAD.MOV.U32 R23, RZ, RZ, R28 ;  /* 0x000000ffff177224 */ /* 0x000fce00078e001c */
[----:B---3--:R-:W-:Y:S01]  /*551c0*/  HMMA.16816.F32 R16, R12, R22, R16 ;  /* 0x000000160c10723c */ /* 0x008fe20000001810 */
[----:B--2---:R-:W-:Y:S04]  /*551d0*/  STL.64 [R1+0x71a0], R20 ;  /* 0x0071a01401007387 */ /* 0x004fe80000100a00 */
[----:B------:R-:W2:Y:S04]  /*551e0*/  LDL.LU R0, [R1+0x724c] ;  /* 0x00724c0001007983 */ /* 0x000ea80000300800 */
[----:B------:R-:W3:Y:S04]  /*551f0*/  LDL.LU R28, [R1+0x7248] ;  /* 0x00724800011c7983 */ /* 0x000ee80000300800 */
[----:B------:R0:W-:Y:S10]  /*55200*/  STL.64 [R1+0x7200], R26 ;  /* 0x0072001a01007387 */ /* 0x0001f40000100a00 */
[----:B------:R-:W-:Y:S01]  /*55210*/  STL.64 [R1+0x370], R16 ;  /* 0x0003701001007387 */ /* 0x000fe20000100a00 */
[----:B0-----:R-:W-:-:S03]  /*55220*/  IMAD.MOV.U32 R27, RZ, RZ, R4 ;  /* 0x000000ffff1b7224 */ /* 0x001fc600078e0004 */
[----:B------:R-:W-:Y:S01]  /*55230*/  STL.64 [R1+0x378], R18 ;  /* 0x0003781201007387 */ /* 0x000fe20000100a00 */
[----:B------:R-:W-:-:S03]  /*55240*/  IMAD.MOV.U32 R26, RZ, RZ, R5 ;  /* 0x000000ffff1a7224 */ /* 0x000fc600078e0005 */
[----:B------:R-:W4:Y:S04]  /*55250*/  LDL.LU R4, [R1+0x340] ;  /* 0x0003400001047983 */ /* 0x000f280000300800 */
[----:B------:R-:W4:Y:S04]  /*55260*/  LDL.LU R5, [R1+0x344] ;  /* 0x0003440001057983 */ /* 0x000f280000300800 */
[----:B------:R-:W4:Y:S04]  /*55270*/  LDL.LU R6, [R1+0x348] ;  /* 0x0003480001067983 */ /* 0x000f280000300800 */
[----:B------:R-:W4:Y:S04]  /*55280*/  LDL.LU R7, [R1+0x34c] ;  /* 0x00034c0001077983 */ /* 0x000f280000300800 */
[----:B------:R-:W4:Y:S04]  /*55290*/  LDL.LU.64 R10, [R1+0x68] ;  /* 0x00006800010a7983 */ /* 0x000f280000300a00 */
[----:B------:R-:W-:Y:S04]  /*552a0*/  STL.64 [R1+0x7218], R26 ;  /* 0x0072181a01007387 */ /* 0x000fe80000100a00 */
[----:B------:R0:W-:Y:S04]  /*552b0*/  STL.64 [R1+0x71c0], R22 ;  /* 0x0071c01601007387 */ /* 0x0001e80000100a00 */
[----:B0-----:R-:W2:Y:S04]  /*552c0*/  LDL.LU.64 R22, [R1+0x38] ;  /* 0x0000380001167983 */ /* 0x001ea80000300a00 */
[----:B--2---:R0:W-:Y:S04]  /*552d0*/  STL.64 [R1+0x71d8], R22 ;  /* 0x0071d81601007387 */ /* 0x0041e80000100a00 */
[----:B------:R-:W2:Y:S04]  /*552e0*/  LDL.LU R20, [R1+0x260] ;  /* 0x0002600001147983 */ /* 0x000ea80000300800 */
[----:B------:R-:W2:Y:S04]  /*552f0*/  LDL.LU R21, [R1+0x264] ;  /* 0x0002640001157983 */ /* 0x000ea80000300800 */
[----:B0-----:R-:W2:Y:S04]  /*55300*/  LDL.LU R22, [R1+0x268] ;  /* 0x0002680001167983 */ /* 0x001ea80000300800 */
[----:B------:R-:W2:Y:S04]  /*55310*/  LDL.LU R23, [R1+0x26c] ;  /* 0x00026c0001177983 */ /* 0x000ea80000300800 */
[----:B--2---:R-:W-:Y:S04]  /*55320*/  STL.64 [R1+0x71f8], R22 ;  /* 0x0071f81601007387 */ /* 0x004fe80000100a00 */
[----:B------:R0:W-:Y:S04]  /*55330*/  STL.64 [R1+0x71f0], R20 ;  /* 0x0071f01401007387 */ /* 0x0001e80000100a00 */
[----:B0-----:R-:W2:Y:S04]  /*55340*/  LDL.LU R20, [R1+0x270] ;  /* 0x0002700001147983 */ /* 0x001ea80000300800 */
[----:B------:R-:W2:Y:S04]  /*55350*/  LDL.LU R21, [R1+0x274] ;  /* 0x0002740001157983 */ /* 0x000ea80000300800 */
[----:B------:R-:W2:Y:S04]  /*55360*/  LDL.LU R22, [R1+0x278] ;  /* 0x0002780001167983 */ /* 0x000ea80000300800 */
[----:B------:R-:W2:Y:S04]  /*55370*/  LDL.LU R23, [R1+0x27c] ;  /* 0x00027c0001177983 */ /* 0x000ea80000300800 */
[----:B------:R-:W3:Y:S04]  /*55380*/  LDL.LU R16, [R1+0x2a0] ;  /* 0x0002a00001107983 */ /* 0x000ee80000300800 */
[----:B------:R-:W3:Y:S04]  /*55390*/  LDL.LU R17, [R1+0x2a4] ;  /* 0x0002a40001117983 */ /* 0x000ee80000300800 */
[----:B------:R-:W3:Y:S04]  /*553a0*/  LDL.LU R18, [R1+0x2a8] ;  /* 0x0002a80001127983 */ /* 0x000ee80000300800 */
[----:B------:R-:W3:Y:S04]  /*553b0*/  LDL.LU R19, [R1+0x2ac] ;  /* 0x0002ac0001137983 */ /* 0x000ee80000300800 */
[----:B--2---:R-:W-:Y:S04]  /*553c0*/  STL.64 [R1+0x7210], R22 ;  /* 0x0072101601007387 */ /* 0x004fe80000100a00 */
[----:B------:R0:W-:Y:S04]  /*553d0*/  STL.64 [R1+0x7208], R20 ;  /* 0x0072081401007387 */ /* 0x0001e80000100a00 */
[----:B0-----:R-:W2:Y:S04]  /*553e0*/  LDL.LU R20, [R1+0x280] ;  /* 0x0002800001147983 */ /* 0x001ea80000300800 */
[----:B------:R-:W2:Y:S04]  /*553f0*/  LDL.LU R21, [R1+0x284] ;  /* 0x0002840001157983 */ /* 0x000ea80000300800 */
[----:B------:R-:W2:Y:S04]  /*55400*/  LDL.LU R22, [R1+0x288] ;  /* 0x0002880001167983 */ /* 0x000ea80000300800 */
[----:B------:R-:W2:Y:S01]  /*55410*/  LDL.LU R23, [R1+0x28c] ;  /* 0x00028c0001177983 */ /* 0x000ea20000300800 */
[----:B----4-:R-:W-:Y:S01]  /*55420*/  HMMA.16816.F32 R4, R12, R10, R4 ;  /* 0x0000000a0c04723c */ /* 0x010fe20000001804 */
        /* <DEDUP_REMOVED lines=8> */
[----:B------:R0:W-:Y:S04]  /*554b0*/  STL.64 [R1+0x360], R4 ;  /* 0x0003600401007387 */ /* 0x0001e80000100a00 */
[----:B------:R1:W-:Y:S01]  /*554c0*/  STL.64 [R1+0x368], R6 ;  /* 0x0003680601007387 */ /* 0x0003e20000100a00 */
[----:B0-----:R-:W-:-:S03]  /*554d0*/  IMAD.MOV.U32 R5, RZ, RZ, R10 ;  /* 0x000000ffff057224 */ /* 0x001fc600078e000a */
[----:B-1----:R-:W3:Y:S01]  /*554e0*/  LDL.LU.64 R6, [R1+0x7240] ;  /* 0x0072400001067983 */ /* 0x002ee20000300a00 */
[----:B------:R-:W-:-:S03]  /*554f0*/  IMAD.MOV.U32 R4, RZ, RZ, R11 ;  /* 0x000000ffff047224 */ /* 0x000fc600078e000b */
[----:B------:R-:W4:Y:S04]  /*55500*/  LDL.LU R8, [R1+0x170] ;  /* 0x0001700001087983 */ /* 0x000f280000300800 */
        /* <DEDUP_REMOVED lines=9> */
[----:B---3--:R-:W-:Y:S03]  /*555a0*/  HMMA.16816.F32 R12, R12, R6, R16 ;  /* 0x000000060c0c723c */ /* 0x008fe60000001810 */
[----:B----4-:R-:W-:Y:S04]  /*555b0*/  STL.64 [R1+0x71d0], R10 ;  /* 0x0071d00a01007387 */ /* 0x010fe80000100a00 */
[----:B--2---:R0:W-:Y:S04]  /*555c0*/  STL.64 [R1+0x71c8], R8 ;  /* 0x0071c80801007387 */ /* 0x0041e80000100a00 */
[----:B0-----:R-:W2:Y:S04]  /*555d0*/  LDL.LU R8, [R1+0x250] ;  /* 0x0002500001087983 */ /* 0x001ea80000300800 */
[----:B------:R-:W2:Y:S04]  /*555e0*/  LDL.LU R9, [R1+0x254] ;  /* 0x0002540001097983 */ /* 0x000ea80000300800 */
[----:B------:R-:W2:Y:S04]  /*555f0*/  LDL.LU R10, [R1+0x258] ;  /* 0x00025800010a7983 */ /* 0x000ea80000300800 */
[----:B------:R-:W2:Y:S04]  /*55600*/  LDL.LU R11, [R1+0x25c] ;  /* 0x00025c00010b7983 */ /* 0x000ea80000300800 */
[----:B------:R-:W3:Y:S04]  /*55610*/  LDL.LU.64 R18, [R1+0x7238] ;  /* 0x0072380001127983 */ /* 0x000ee80000300a00 */
[----:B------:R-:W3:Y:S04]  /*55620*/  LDL.LU.64 R16, [R1+0x7230] ;  /* 0x0072300001107983 */ /* 0x000ee80000300a00 */
[----:B------:R-:W-:Y:S04]  /*55630*/  STL.64 [R1+0x2a0], R12 ;  /* 0x0002a00c01007387 */ /* 0x000fe80000100a00 */
[----:B------:R-:W-:Y:S01]  /*55640*/  STL.64 [R1+0x2a8], R14 ;  /* 0x0002a80e01007387 */ /* 0x000fe20000100a00 */
        /* <DEDUP_REMOVED lines=21> */
[----:B------:R-:W4:Y:S01]  /*557a0*/  LDL.LU.64 R24, [R1+0x71e0] ;  /* 0x0071e00001187983 */ /* 0x000f220000300a00 */
[C---:B---3--:R-:W-:Y:S11]  /*557b0*/  HMMA.16816.F32 R20, R16.reuse, R26, R20 ;  /* 0x0000001a1014723c */ /* 0x048ff60000001814 */
[----:B------:R-:W-:Y:S11]  /*557c0*/  @!UPT UIADD3 URZ, URZ, URZ, URZ ;  /* 0x0000003f3f3ff290 */ /* 0x000ff6000fffe03f */
[----:B------:R-:W-:Y:S01]  /*557d0*/  @!UPT UIADD3 URZ, URZ, URZ, URZ ;  /* 0x0000003f3f3ff290 */ /* 0x000fe2000fffe03f */
[----:B------:R-:W-:Y:S04]  /*557e0*/  STL.64 [R1+0x260], R20 ;  /* 0x0002601401007387 */ /* 0x000fe80000100a00 */
[----:B------:R0:W-:Y:S04]  /*557f0*/  STL.64 [R1+0x268], R22 ;  /* 0x0002681601007387 */ /* 0x0001e80000100a00 */
[----:B0-----:R-:W2:Y:S04]  /*55800*/  LDL.LU.64 R22, [R1+0x71d8] ;  /* 0x0071d80001167983 */ /* 0x001ea80000300a00 */
[----:B------:R0:W-:Y:S04]  /*55810*/  STL.64 [R1+0x7160], R26 ;  /* 0x0071601a01007387 */ /* 0x0001e80000100a00 */
[----:B----4-:R-:W-:Y:S04]  /*55820*/  STL.64 [R1+0x7158], R24 ;  /* 0x0071581801007387 */ /* 0x010fe80000100a00 */
[----:B0-----:R-:W3:Y:S04]  /*55830*/  LDL.LU.64 R26, [R1+0x8] ;  /* 0x00000800011a7983 */ /* 0x001ee80000300a00 */
[----:B---3--:R0:W-:Y:S04]  /*55840*/  STL.64 [R1+0x7168], R26 ;  /* 0x0071681a01007387 */ /* 0x0081e80000100a00 */
[----:B0-----:R-:W3:Y:S01]  /*55850*/  LDL.LU.64 R26, [R1+0x18] ;  /* 0x00001800011a7983 */ /* 0x001ee20000300a00 */
[----:B--2---:R-:W-:Y:S01]  /*55860*/  HMMA.16816.F32 R8, R16, R22, R8 ;  /* 0x000000161008723c */ /* 0x004fe20000001808 */
[----:B------:R-:W-:-:S02]  /*55870*/  IMAD.MOV.U32 R25, RZ, RZ, R22 ;  /* 0x000000ffff197224 */ /* 0x000fc400078e0016 */
[----:B------:R-:W-:Y:S01]  /*55880*/  IMAD.MOV.U32 R24, RZ, RZ, R23 ;  /* 0x000000ffff187224 */ /* 0x000fe200078e0017 */
[----:B---3--:R0:W-:Y:S04]  /*55890*/  STL.64 [R1+0x7178], R26 ;  /* 0x0071781a01007387 */ /* 0x0081e80000100a00 */
[----:B0-----:R-:W2:Y:S11]  /*558a0*/  LDL.LU.64 R26, [R1+0x28] ;  /* 0x00002800011a7983 */ /* 0x001eb60000300a00 */
[----:B------:R-:W-:Y:S04]  /*558b0*/  @!UPT UIADD3 URZ, URZ, URZ, URZ ;  /* 0x0000003f3f3ff290 */ /* 0x000fe8000fffe03f */
[----:B------:R-:W-:Y:S04]  /*558c0*/  STL.64 [R1+0x250], R8 ;  /* 0x0002500801007387 */ /* 0x000fe80000100a00 */
[----:B------:R0:W-:Y:S04]  /*558d0*/  STL.64 [R1+0x258], R10 ;  /* 0x0002580a01007387 */ /* 0x0001e80000100a00 */
[----:B0-----:R-:W3:Y:S04]  /*558e0*/  LDL.LU.64 R10, [R1+0x71d0] ;  /* 0x0071d000010a7983 */ /* 0x001ee80000300a00 */
[----:B------:R-:W3:Y:S04]  /*558f0*/  LDL.LU.64 R8, [R1+0x71c8] ;  /* 0x0071c80001087983 */ /* 0x000ee80000300a00 */
[----:B------:R-:W3:Y:S02]  /*55900*/  LDL.LU.64 R22, [R1+0x71c0] ;  /* 0x0071c00001167983 */ /* 0x000ee40000300a00 */
[----:B---3--:R-:W-:Y:S02]  /*55910*/  HMMA.16816.F32 R20, R16, R22, R8 ;  /* 0x000000161014723c */ /* 0x008fe40000001808 */
[----:B------:R-:W2:Y:S04]  /*55920*/  LDL.LU.64 R10, [R1+0x71b8] ;  /* 0x0071b800010a7983 */ /* 0x000ea80000300a00 */
[----:B------:R-:W2:Y:S11]  /*55930*/  LDL.LU.64 R8, [R1+0x71b0] ;  /* 0x0071b00001087983 */ /* 0x000eb60000300a00 */
[----:B------:R-:W-:Y:S06]  /*55940*/  @!UPT UIADD3 URZ, URZ, URZ, URZ ;  /* 0x0000003f3f3ff290 */ /* 0x000fec000fffe03f */
[----:B------:R-:W-:Y:S04]  /*55950*/  STL.64 [R1+0x240], R20 ;  /* 0x0002401401007387 */ /* 0x000fe80000100a00 */
[----:B------:R0:W-:Y:S04]  /*55960*/  STL.64 [R1+0x248], R22 ;  /* 0x0002481601007387 */ /* 0x0001e80000100a00 */
[----:B0-----:R-:W3:Y:S04]  /*55970*/  LDL.LU.64 R22, [R1+0x71a8] ;  /* 0x0071a80001167983 */ /* 0x001ee80000300a00 */
[----:B------:R-:W3:Y:S01]  /*55980*/  LDL.LU.64 R20, [R1+0x71a0] ;  /* 0x0071a00001147983 */ /* 0x000ee20000300a00 */
[----:B------:R-:W-:-:S02]  /*55990*/  IMAD.MOV.U32 R14, RZ, RZ, R5 ;  /* 0x000000ffff0e7224 */ /* 0x000fc400078e0005 */
[----:B------:R-:W-:-:S07]  /*559a0*/  IMAD.MOV.U32 R15, RZ, RZ, R4 ;  /* 0x000000ffff0f7224 */ /* 0x000fce00078e0004 */
[C---:B---3--:R-:W-:Y:S11]  /*559b0*/  HMMA.16816.F32 R20, R16.reuse, R14, R20 ;  /* 0x0000000e1014723c */ /* 0x048ff60000001814 */
[----:B------:R-:W-:Y:S11]  /*559c0*/  @!UPT UIADD3 URZ, URZ, URZ, URZ ;  /* 0x0000003f3f3ff290 */ /* 0x000ff6000fffe03f */
[----:B------:R-:W-:Y:S01]  /*559d0*/  @!UPT UIADD3 URZ, URZ, URZ, URZ ;  /* 0x0000003f3f3ff290 */ /* 0x000fe2000fffe03f */
[----:B------:R-:W-:Y:S04]  /*559e0*/  STL.64 [R1+0x230], R20 ;  /* 0x0002301401007387 */ /* 0x000fe80000100a00 */
[----:B------:R0:W-:Y:S04]  /*559f0*/  STL.64 [R1+0x238], R22 ;  /* 0x0002381601007387 */ /* 0x0001e80000100a00 */
[----:B0-----:R-:W3:Y:S04]  /*55a00*/  LDL.LU.64 R22, [R1+0x7198] ;  /* 0x0071980001167983 */ /* 0x001ee80000300a00 */
[----:B------:R-:W3:Y:S04]  /*55a10*/  LDL.LU.64 R20, [R1+0x7190] ;  /* 0x0071900001147983 */ /* 0x000ee80000300a00 */
[----:B------:R0:W-:Y:S04]  /*55a20*/  STL.64 [R1+0x7170], R14 ;  /* 0x0071700e01007387 */ /* 0x0001e80000100a00 */
[----:B------:R-:W4:Y:S04]  /*55a30*/  LDL.LU R12, [R1+0x160] ;  /* 0x00016000010c7983 */ /* 0x000f280000300800 */
[----:B------:R-:W4:Y:S04]  /*55a40*/  LDL.LU R13, [R1+0x164] ;  /* 0x00016400010d7983 */ /* 0x000f280000300800 */
[----:B0-----:R-:W4:Y:S04]  /*55a50*/  LDL.LU R14, [R1+0x168] ;  /* 0x00016800010e7983 */ /* 0x001f280000300800 */
[----:B------:R-:W4:Y:S01]  /*55a60*/  LDL.LU R15, [R1+0x16c] ;  /* 0x00016c00010f7983 */ /* 0x000f220000300800 */
[----:B---3--:R-:W-:Y:S03]  /*55a70*/  HMMA.16816.F32 R16, R16, R6, R20 ;  /* 0x000000061010723c */ /* 0x008fe60000001814 */
[----:B------:R-:W2:Y:S04]  /*55a80*/  LDL.LU.64 R22, [R1+0x7188] ;  /* 0x0071880001167983 */ /* 0x000ea80000300a00 */
[----:B------:R-:W2:Y:S04]  /*55a90*/  LDL.LU.64 R20, [R1+0x7180] ;  /* 0x0071800001147983 */ /* 0x000ea80000300a00 */
[----:B------:R0:W-:Y:S04]  /*55aa0*/  STL.64 [R1+0x7128], R6 ;  /* 0x0071280601007387 */ /* 0x0001e80000100a00 */
[----:B------:R-:W3:Y:S08]  /*55ab0*/  LDL.LU R4, [R1+0x150] ;  /* 0x0001500001047983 */ /* 0x000ef00000300800 */
[----:B------:R-:W-:Y:S04]  /*55ac0*/  STL.64 [R1+0x180], R16 ;  /* 0x0001801001007387 */ /* 0x000fe80000100a00 */
[----:B------:R-:W-:Y:S04]  /*55ad0*/  STL.64 [R1+0x188], R18 ;  /* 0x0001881201007387 */ /* 0x000fe80000100a00 */
[----:B------:R-:W3:Y:S04]  /*55ae0*/  LDL.LU R5, [R1+0x154] ;  /* 0x0001540001057983 */ /* 0x000ee80000300800 */
[----:B0-----:R-:W3:Y:S04]  /*55af0*/  LDL.LU R6, [R1+0x158] ;  /* 0x0001580001067983 */ /* 0x001ee80000300800 */
[----:B------:R-:W3:Y:S01]  /*55b00*/  LDL.LU R7, [R1+0x15c] ;  /* 0x00015c0001077983 */ /* 0x000ee20000300800 */
[C---:B--2---:R-:W-:Y:S11]  /*55b10*/  HMMA.16816.F32 R8, R20.reuse, R26, R8 ;  /* 0x0000001a1408723c */ /* 0x044ff60000001808 */
[----:B------:R-:W-:Y:S11]  /*55b20*/  @!UPT UIADD3 URZ, URZ, URZ, URZ ;  /* 0x0000003f3f3ff290 */ /* 0x000ff6000fffe03f */
[----:B------:R-:W-:Y:S01]  /*55b30*/  @!UPT UIADD3 URZ, URZ, URZ, URZ ;  /* 0x0000003f3f3ff290 */ /* 0x000fe2000fffe03f */
[----:B------:R0:W-:Y:S04]  /*55b40*/  STL.64 [R1+0x170], R8 ;  /* 0x0001700801007387 */ /* 0x0001e80000100a00 */
[----:B------:R1:W-:Y:S01]  /*55b50*/  STL.64 [R1+0x178], R10 ;  /* 0x0001780a01007387 */ /* 0x0003e20000100a00 */
[----:B0-----:R-:W-:Y:S02]  /*55b60*/  IMAD.MOV.U32 R9, RZ, RZ, R26 ;  /* 0x000000ffff097224 */ /* 0x001fe400078e001a */
[----:B------:R-:W-:Y:S02]  /*55b70*/  IMAD.MOV.U32 R8, RZ, RZ, R27 ;  /* 0x000000ffff087224 */ /* 0x000fe400078e001b */
[----:B------:R-:W4:Y:S02]  /*55b80*/  LDL.LU.64 R26, [R1+0x7178] ;  /* 0x00717800011a7983 */ /* 0x000f240000300a00 */
[----:B----4-:R-:W-:Y:S01]  /*55b90*/  HMMA.16816.F32 R12, R20, R26, R12 ;  /* 0x0000001a140c723c */ /* 0x010fe2000000180c */
[----:B-1----:R-:W-:Y:S11]  /*55ba0*/  IMAD.MOV.U32 R11, RZ, RZ, R27 ;  /* 0x000000ffff0b7224 */ /* 0x002ff600078e001b */
[----:B------:R-:W-:Y:S11]  /*55bb0*/  @!UPT UIADD3 URZ, URZ, URZ, URZ ;  /* 0x0000003f3f3ff290 */ /* 0x000ff6000fffe03f */
[----:B------:R0:W-:Y:S04]  /*55bc0*/  STL.64 [R1+0x160], R12 ;  /* 0x0001600c01007387 */ /* 0x0001e80000100a00 */
[----:B------:R1:W-:Y:S01]  /*55bd0*/  STL.64 [R1+0x168], R14 ;  /* 0x0001680e01007387 */ /* 0x0003e20000100a00 */
[----:B0-----:R-:W-:-:S03]  /*55be0*/  IMAD.MOV.U32 R13, RZ, RZ, R26 ;  /* 0x000000ffff0d7224 */ /* 0x001fc600078e001a */
[----:B-1----:R-:W2:Y:S04]  /*55bf0*/  LDL.LU.64 R14, [R1+0x7170] ;  /* 0x00717000010e7983 */ /* 0x002ea80000300a00 */
[----:B------:R-:W3:Y:S01]  /*55c00*/  LDL.LU.64 R26, [R1+0x7168] ;  /* 0x00716800011a7983 */ /* 0x000ee20000300a00 */
[----:B------:R-:W-:Y:S02]  /*55c10*/  IMAD.MOV.U32 R18, RZ, RZ, R25 ;  /* 0x000000ffff127224 */ /* 0x000fe400078e0019 */
[----:B------:R-:W-:Y:S01]  /*55c20*/  IMAD.MOV.U32 R19, RZ, RZ, R24 ;  /* 0x000000ffff137224 */ /* 0x000fe200078e0018 */
[----:B---3--:R-:W-:Y:S01]  /*55c30*/  HMMA.16816.F32 R4, R20, R26, R4 ;  /* 0x0000001a1404723c */ /* 0x008fe20000001804 */
[----:B--2---:R-:W-:Y:S04]  /*55c40*/  STL.64 [R1+0x7138], R14 ;  /* 0x0071380e01007387 */ /* 0x004fe80000100a00 */
[----:B------:R0:W-:Y:S04]  /*55c50*/  STL [R1+0x7134], R13 ;  /* 0x0071340d01007387 */ /* 0x0001e80000100800 */
[----:B------:R-:W2:Y:S04]  /*55c60*/  LDL.LU R12, [R1+0x140] ;  /* 0x00014000010c7983 */ /* 0x000ea80000300800 */
[----:B0-----:R-:W2:Y:S04]  /*55c70*/  LDL.LU R13, [R1+0x144] ;  /* 0x00014400010d7983 */ /* 0x001ea80000300800 */
[----:B------:R-:W2:Y:S04]  /*55c80*/  LDL.LU R14, [R1+0x148] ;  /* 0x00014800010e7983 */ /* 0x000ea80000300800 */
[----:B------:R-:W2:Y:S04]  /*55c90*/  LDL.LU R15, [R1+0x14c] ;  /* 0x00014c00010f7983 */ /* 0x000ea80000300800 */
[----:B------:R-:W-:Y:S04]  /*55ca0*/  STL [R1+0x7130], R11 ;  /* 0x0071300b01007387 */ /* 0x000fe80000100800 */
[----:B------:R0:W-:Y:S04]  /*55cb0*/  STL.64 [R1+0x150], R4 ;  /* 0x0001500401007387 */ /* 0x0001e80000100a00 */
[----:B------:R-:W-:Y:S01]  /*55cc0*/  STL.64 [R1+0x158], R6 ;  /* 0x0001580601007387 */ /* 0x000fe20000100a00 */
[----:B0-----:R-:W-:-:S02]  /*55cd0*/  IMAD.MOV.U32 R5, RZ, RZ, R26 ;  /* 0x000000ffff057224 */ /* 0x001fc400078e001a */
[----:B------:R-:W-:Y:S02]  /*55ce0*/  IMAD.MOV.U32 R4, RZ, RZ, R27 ;  /* 0x000000ffff047224 */ /* 0x000fe400078e001b */
[----:B------:R-:W2:Y:S04]  /*55cf0*/  LDL.LU.64 R26, [R1+0x7160] ;  /* 0x00716000011a7983 */ /* 0x000ea80000300a00 */
[----:B------:R-:W3:Y:S01]  /*55d00*/  LDL.LU.64 R24, [R1+0x7158] ;  /* 0x0071580001187983 */ /* 0x000ee20000300a00 */
[----:B--2---:R-:W-:Y:S03]  /*55d10*/  HMMA.16816.F32 R12, R20, R26, R12 ;  /* 0x0000001a140c723c */ /* 0x004fe6000000180c */
[----:B------:R0:W-:Y:S04]  /*55d20*/  STL.64 [R1+0x70d0], R26 ;  /* 0x0070d01a01007387 */ /* 0x0001e80000100a00 */
[----:B---3--:R1:W-:Y:S01]  /*55d30*/  STL.64 [R1+0x70c8], R24 ;  /* 0x0070c81801007387 */ /* 0x0083e20000100a00 */
[----:B0-----:R-:W-:-:S02]  /*55d40*/  IMAD.MOV.U32 R26, RZ, RZ, R5 ;  /* 0x000000ffff1a7224 */ /* 0x001fc400078e0005 */
[----:B------:R-:W-:Y:S11]  /*55d50*/  IMAD.MOV.U32 R27, RZ, RZ, R4 ;  /* 0x000000ffff1b7224 */ /* 0x000ff600078e0004 */
[----:B------:R-:W-:Y:S02]  /*55d60*/  @!UPT UIADD3 URZ, URZ, URZ, URZ ;  /* 0x0000003f3f3ff290 */ /* 0x000fe4000fffe03f */
[----:B------:R-:W-:Y:S04]  /*55d70*/  STL.64 [R1+0x140], R12 ;  /* 0x0001400c01007387 */ /* 0x000fe80000100a00 */
[----:B------:R-:W-:Y:S04]  /*55d80*/  STL.64 [R1+0x148], R14 ;  /* 0x0001480e01007387 */ /* 0x000fe80000100a00 */
[----:B------:R0:W-:Y:S04]  /*55d90*/  STL.64 [R1+0x70e8], R26 ;  /* 0x0070e81a01007387 */ /* 0x0001e80000100a00 */
[----:B-1----:R-:W2:Y:S04]  /*55da0*/  LDL.LU R24, [R1+0x90] ;  /* 0x0000900001187983 */ /* 0x002ea80000300800 */
[----:B------:R-:W2:Y:S04]  /*55db0*/  LDL.LU R25, [R1+0x94] ;  /* 0x0000940001197983 */ /* 0x000ea80000300800 */
[----:B0-----:R-:W3:Y:S04]  /*55dc0*/  LDL.LU R26, [R1+0x98] ;  /* 0x00009800011a7983 */ /* 0x001ee80000300800 */
[----:B------:R-:W3:Y:S04]  /*55dd0*/  LDL.LU R27, [R1+0x9c] ;  /* 0x00009c00011b7983 */ /* 0x000ee80000300800 */
        /* <DEDUP_REMOVED lines=8> */
[----:B------:R-:W2:Y:S04]  /*55e60*/  LDL.LU R14, [R1+0x138] ;  /* 0x00013800010e7983 */ /* 0x000ea80000300800 */
[----:B------:R-:W2:Y:S04]  /*55e70*/  LDL.LU R15, [R1+0x13c] ;  /* 0x00013c00010f7983 */ /* 0x000ea80000300800 */
[----:B------:R-:W4:Y:S04]  /*55e80*/  LDL.LU.64 R10, [R1+0x58] ;  /* 0x00005800010a7983 */ /* 0x000f280000300a00 */
[----:B------:R-:W4:Y:S04]  /*55e90*/  LDL.LU R4, [R1+0x110] ;  /* 0x0001100001047983 */ /* 0x000f280000300800 */
[----:B------:R-:W4:Y:S04]  /*55ea0*/  LDL.LU R5, [R1+0x114] ;  /* 0x0001140001057983 */ /* 0x000f280000300800 */
[----:B------:R-:W4:Y:S04]  /*55eb0*/  LDL.LU R6, [R1+0x118] ;  /* 0x0001180001067983 */ /* 0x000f280000300800 */
[----:B------:R-:W4:Y:S04]  /*55ec0*/  LDL.LU R7, [R1+0x11c] ;  /* 0x00011c0001077983 */ /* 0x000f280000300800 */
[----:B---3--:R0:W-:Y:S04]  /*55ed0*/  STL.64 [R1+0x70f8], R26 ;  /* 0x0070f81a01007387 */ /* 0x0081e80000100a00 */
[----:B------:R1:W-:Y:S01]  /*55ee0*/  STL.64 [R1+0x70f0], R24 ;  /* 0x0070f01801007387 */ /* 0x0003e20000100a00 */
[----:B0-----:R-:W-:-:S02]  /*55ef0*/  IMAD.MOV.U32 R26, RZ, RZ, R9 ;  /* 0x000000ffff1a7224 */ /* 0x001fc400078e0009 */
[----:B------:R-:W-:-:S05]  /*55f00*/  IMAD.MOV.U32 R27, RZ, RZ, R8 ;  /* 0x000000ffff1b7224 */ /* 0x000fca00078e0008 */
[----:B------:R0:W-:Y:S04]  /*55f10*/  STL.64 [R1+0x7120], R26 ;  /* 0x0071201a01007387 */ /* 0x0001e80000100a00 */
[----:B-1----:R-:W3:Y:S04]  /*55f20*/  LDL.LU R24, [R1+0xb0] ;  /* 0x0000b00001187983 */ /* 0x002ee80000300800 */
[----:B------:R-:W3:Y:S04]  /*55f30*/  LDL.LU R25, [R1+0xb4] ;  /* 0x0000b40001197983 */ /* 0x000ee80000300800 */
[----:B0-----:R-:W3:Y:S04]  /*55f40*/  LDL.LU R26, [R1+0xb8] ;  /* 0x0000b800011a7983 */ /* 0x001ee80000300800 */
[----:B------:R-:W3:Y:S01]  /*55f50*/  LDL.LU R27, [R1+0xbc] ;  /* 0x0000bc00011b7983 */ /* 0x000ee20000300800 */
[----:B--2---:R-:W-:Y:S11]  /*55f60*/  HMMA.16816.F32 R12, R20, R18, R12 ;  /* 0x00000012140c723c */ /* 0x004ff6000000180c */
[----:B------:R-:W-:Y:S11]  /*55f70*/  @!UPT UIADD3 URZ, URZ, URZ, URZ ;  /* 0x0000003f3f3ff290 */ /* 0x000ff6000fffe03f */
[----:B------:R-:W-:Y:S01]  /*55f80*/  @!UPT UIADD3 URZ, URZ, URZ, URZ ;  /* 0x0000003f3f3ff290 */ /* 0x000fe2000fffe03f */
[----:B------:R-:W-:Y:S04]  /*55f90*/  STL.64 [R1+0x130], R12 ;  /* 0x0001300c01007387 */ /* 0x000fe80000100a00 */
[----:B------:R0:W-:Y:S04]  /*55fa0*/  STL.64 [R1+0x138], R14 ;  /* 0x0001380e01007387 */ /* 0x0001e80000100a00 */
[----:B0-----:R-:W4:Y:S04]  /*55fb0*/  LDL.LU.64 R14, [R1+0x7150] ;  /* 0x00715000010e7983 */ /* 0x001f280000300a00 */
[----:B------:R-:W4:Y:S04]  /*55fc0*/  LDL.LU.64 R12, [R1+0x7148] ;  /* 0x00714800010c7983 */ /* 0x000f280000300a00 */
[----:B------:R0:W-:Y:S04]  /*55fd0*/  STL.64 [R1+0x70c0], R18 ;  /* 0x0070c01201007387 */ /* 0x0001e80000100a00 */
[----:B------:R-:W2:Y:S04]  /*55fe0*/  LDL.LU R16, [R1+0x40] ;  /* 0x0000400001107983 */ /* 0x000ea80000300800 */
[----:B------:R-:W2:Y:S04]  /*55ff0*/  LDL.LU R17, [R1+0x44] ;  /* 0x0000440001117983 */ /* 0x000ea80000300800 */
[----:B0-----:R-:W2:Y:S04]  /*56000*/  LDL.LU R18, [R1+0x48] ;  /* 0x0000480001127983 */ /* 0x001ea80000300800 */
[----:B------:R-:W2:Y:S04]  /*56010*/  LDL.LU R19, [R1+0x4c] ;  /* 0x00004c0001137983 */ /* 0x000ea80000300800 */
[----:B--2---:R0:W-:Y:S04]  /*56020*/  STL.64 [R1+0x70e0], R18 ;  /* 0x0070e01201007387 */ /* 0x0041e80000100a00 */
[----:B------:R1:W-:Y:S01]  /*56030*/  STL.64 [R1+0x70d8], R16 ;  /* 0x0070d81001007387 */ /* 0x0003e20000100a00 */
[----:B0-----:R-:W-:-:S03]  /*56040*/  IMAD.MOV.U32 R18, RZ, RZ, R28 ;  /* 0x000000ffff127224 */ /* 0x001fc600078e001c */
[----:B-1----:R-:W2:Y:S04]  /*56050*/  LDL.LU R16, [R1+0x80] ;  /* 0x0000800001107983 */ /* 0x002ea80000300800 */
[----:B------:R-:W2:Y:S04]  /*56060*/  LDL.LU R17, [R1+0x84] ;  /* 0x0000840001117983 */ /* 0x000ea80000300800 */
[----:B------:R-:W2:Y:S04]  /*56070*/  LDL.LU R28, [R1+0x7144] ;  /* 0x00714400011c7983 */ /* 0x000ea80000300800 */
[----:B------:R-:W2:Y:S01]  /*56080*/  LDL.LU R19, [R1+0x8c] ;  /* 0x00008c0001137983 */ /* 0x000ea20000300800 */
[----:B----4-:R-:W-:Y:S03]  /*56090*/  HMMA.16816.F32 R12, R20, R10, R12 ;  /* 0x0000000a140c723c */ /* 0x010fe6000000180c */
[----:B--2---:R0:W-:Y:S04]  /*560a0*/  STL.64 [R1+0x7108], R18 ;  /* 0x0071081201007387 */ /* 0x0041e80000100a00 */
[----:B------:R1:W-:Y:S01]  /*560b0*/  STL.64 [R1+0x7100], R16 ;  /* 0x0071001001007387 */ /* 0x0003e20000100a00 */
[----:B0-----:R-:W-:-:S03]  /*560c0*/  IMAD.MOV.U32 R19, RZ, RZ, R28 ;  /* 0x000000ffff137224 */ /* 0x001fc600078e001c */
[----:B-1----:R-:W2:Y:S04]  /*560d0*/  LDL.LU R16, [R1+0xa0] ;  /* 0x0000a00001107983 */ /* 0x002ea80000300800 */
[----:B------:R-:W2:Y:S04]  /*560e0*/  LDL.LU R17, [R1+0xa4] ;  /* 0x0000a40001117983 */ /* 0x000ea80000300800 */
[----:B------:R-:W2:Y:S04]  /*560f0*/  LDL.LU R18, [R1+0xa8] ;  /* 0x0000a80001127983 */ /* 0x000ea80000300800 */
[----:B------:R-:W4:Y:S04]  /*56100*/  LDL.LU R28, [R1+0x7140] ;  /* 0x00714000011c7983 */ /* 0x000f280000300800 */
[----:B------:R-:W-:Y:S04]  /*56110*/  STL.64 [R1+0x120], R12 ;  /* 0x0001200c01007387 */ /* 0x000fe80000100a00 */
[----:B------:R0:W-:Y:S04]  /*56120*/  STL.64 [R1+0x128], R14 ;  /* 0x0001280e01007387 */ /* 0x0001e80000100a00 */
[----:B0-----:R-:W2:Y:S01]  /*56130*/  LDL.LU.64 R14, [R1+0x7138] ;  /* 0x00713800010e7983 */ /* 0x001ea20000300a00 */
[----:B------:R-:W-:-:S02]  /*56140*/  IMAD.MOV.U32 R12, RZ, RZ, R10 ;  /* 0x000000ffff0c7224 */ /* 0x000fc400078e000a */
[----:B------:R-:W-:Y:S01]  /*56150*/  IMAD.MOV.U32 R10, RZ, RZ, R11 ;  /* 0x000000ffff0a7224 */ /* 0x000fe200078e000b */
[----:B------:R-:W3:Y:S04]  /*56160*/  LDL.LU R13, [R1+0x7134] ;  /* 0x00713400010d7983 */ /* 0x000ee80000300800 */
[----:B------:R-:W3:Y:S01]  /*56170*/  LDL.LU R11, [R1+0x7130] ;  /* 0x00713000010b7983 */ /* 0x000ee20000300800 */
[C---:B--2---:R-:W-:Y:S11]  /*56180*/  HMMA.16816.F32 R4, R20.reuse, R14, R4 ;  /* 0x0000000e1404723c */ /* 0x044ff60000001804 */
[----:B------:R-:W-:Y:S11]  /*56190*/  @!UPT UIADD3 URZ, URZ, URZ, URZ ;  /* 0x0000003f3f3ff290 */ /* 0x000ff6000fffe03f */
[----:B------:R-:W-:Y:S01]  /*561a0*/  @!UPT UIADD3 URZ, URZ, URZ, URZ ;  /* 0x0000003f3f3ff290 */ /* 0x000fe2000fffe03f */
[----:B------:R-:W-:Y:S04]  /*561b0*/  STL.64 [R1+0x110], R4 ;  /* 0x0001100401007387 */ /* 0x000fe80000100a00 */
[----:B------:R0:W-:Y:S04]  /*561c0*/  STL.64 [R1+0x118], R6 ;  /* 0x0001180601007387 */ /* 0x0001e80000100a00 */
[----:B0-----:R-:W3:Y:S04]  /*561d0*/  LDL.LU.64 R6, [R1+0x7128] ;  /* 0x0071280001067983 */ /* 0x001ee80000300a00 */
[----:B------:R-:W-:Y:S01]  /*561e0*/  STL.64 [R1+0x70a8], R14 ;  /* 0x0070a80e01007387 */ /* 0x000fe20000100a00 */
[----:B---3--:R-:W-:Y:S03]  /*561f0*/  HMMA.16816.F32 R20, R20, R6, R24 ;  /* 0x000000061414723c */ /* 0x008fe60000001818 */
[----:B------:R-:W2:Y:S01]  /*56200*/  LDL.LU.64 R26, [R1+0x7120] ;  /* 0x00712000011a7983 */ /* 0x000ea20000300a00 */
[----:B------:R-:W-:-:S02]  /*56210*/  IMAD.MOV.U32 R9, RZ, RZ, R6 ;  /* 0x000000ffff097224 */ /* 0x000fc400078e0006 */
[----:B------:R-:W-:Y:S11]  /*56220*/  IMAD.MOV.U32 R8, RZ, RZ, R7 ;  /* 0x000000ffff087224 */ /* 0x000ff600078e0007 */
[----:B------:R-:W-:Y:S06]  /*56230*/  @!UPT UIADD3 URZ, URZ, URZ, URZ ;  /* 0x0000003f3f3ff290 */ /* 0x000fec000fffe03f */
[----:B------:R-:W-:Y:S04]  /*56240*/  STL.64 [R1+0xb0], R20 ;  /* 0x0000b01401007387 */ /* 0x000fe80000100a00 */
[----:B------:R-:W-:Y:S04]  /*56250*/  STL.64 [R1+0xb8], R22 ;  /* 0x0000b81601007387 */ /* 0x000fe80000100a00 */
[----:B------:R-:W2:Y:S04]  /*56260*/  LDL.LU.64 R6, [R1+0x7118] ;  /* 0x0071180001067983 */ /* 0x000ea80000300a00 */
[----:B------:R-:W2:Y:S02]  /*56270*/  LDL.LU.64 R4, [R1+0x7110] ;  /* 0x0071100001047983 */ /* 0x000ea40000300a00 */
[----:B--2---:R-:W-:Y:S02]  /*56280*/  HMMA.16816.F32 R24, R4, R26, R16 ;  /* 0x0000001a0418723c */ /* 0x004fe40000001810 */
        /* <DEDUP_REMOVED lines=9> */
[C---:B---3--:R-:W-:Y:S01]  /*56320*/  HMMA.16816.F32 R20, R4.reuse, R22, R24 ;  /* 0x000000160414723c */ /* 0x048fe20000001818 */
[----:B------:R-:W2:Y:S11]  /*56330*/  LDL.LU.64 R26, [R1+0x70e8] ;  /* 0x0070e800011a7983 */ /* 0x000eb60000300a00 */
[----:B------:R-:W-:Y:S11]  /*56340*/  @!UPT UIADD3 URZ, URZ, URZ, URZ ;  /* 0x0000003f3f3ff290 */ /* 0x000ff6000fffe03f */
[----:B------:R0:W-:Y:S04]  /*56350*/  STL.64 [R1+0x90], R20 ;  /* 0x0000901401007387 */ /* 0x0001e80000100a00 */
[----:B------:R1:W-:Y:S04]  /*56360*/  STL.64 [R1+0x98], R22 ;  /* 0x0000981601007387 */ /* 0x0003e80000100a00 */
[----:B0-----:R-:W3:Y:S04]  /*56370*/  LDL.LU R20, [R1+0x220] ;  /* 0x0002200001147983 */ /* 0x001ee80000300800 */
[----:B------:R-:W3:Y:S04]  /*56380*/  LDL.LU R21, [R1+0x224] ;  /* 0x0002240001157983 */ /* 0x000ee80000300800 */
[----:B-1----:R-:W3:Y:S04]  /*56390*/  LDL.LU R22, [R1+0x228] ;  /* 0x0002280001167983 */ /* 0x002ee80000300800 */
[----:B------:R-:W3:Y:S01]  /*563a0*/  LDL.LU R23, [R1+0x22c] ;  /* 0x00022c0001177983 */ /* 0x000ee20000300800 */
[C---:B--2---:R-:W-:Y:S03]  /*563b0*/  HMMA.16816.F32 R24, R4.reuse, R26, R16 ;  /* 0x0000001a0418723c */ /* 0x044fe60000001810 */
[----:B------:R-:W2:Y:S04]  /*563c0*/  LDL.LU.64 R18, [R1+0x70e0] ;  /* 0x0070e00001127983 */ /* 0x000ea80000300a00 */
[----:B------:R-:W2:Y:S11]  /*563d0*/  LDL.LU.64 R16, [R1+0x70d8] ;  /* 0x0070d80001107983 */ /* 0x000eb60000300a00 */
[----:B------:R-:W-:Y:S05]  /*563e0*/  @!UPT UIADD3 URZ, URZ, URZ, URZ ;  /* 0x0000003f3f3ff290 */ /* 0x000fea000fffe03f */
[----:B------:R-:W-:Y:S04]  /*563f0*/  STL.64 [R1+0x80], R24 ;  /* 0x0000801801007387 */ /* 0x000fe80000100a00 */
[----:B------:R0:W-:Y:S04]  /*56400*/  STL.64 [R1+0x88], R26 ;  /* 0x0000881a01007387 */ /* 0x0001e80000100a00 */
[----:B0-----:R-:W2:Y:S04]  /*56410*/  LDL.LU.64 R26, [R1+0x70d0] ;  /* 0x0070d000011a7983 */ /* 0x001ea80000300a00 */
[----:B------:R-:W3:Y:S04]  /*56420*/  LDL.LU.64 R24, [R1+0x70c8] ;  /* 0x0070c80001187983 */ /* 0x000ee80000300a00 */
[----:B------:R-:W0:Y:S01]  /*56430*/  S2R R11, SR_TID.X ;  /* 0x00000000000b7919 */ /* 0x000e220000002100 */
[----:B--2---:R-:W-:Y:S03]  /*56440*/  HMMA.16816.F32 R16, R4, R26, R16 ;  /* 0x0000001a0410723c */ /* 0x004fe60000001810 */
[----:B---3--:R1:W-:Y:S04]  /*56450*/  STL.64 [R1+0x7088], R24 ;  /* 0x0070881801007387 */ /* 0x0083e80000100a00 */
[----:B------:R-:W-:-:S02]  /*56460*/  IMAD.MOV.U32 R26, RZ, RZ, R9 ;  /* 0x000000ffff1a7224 */ /* 0x000fc400078e0009 */
[----:B------:R-:W-:Y:S11]  /*56470*/  IMAD.MOV.U32 R27, RZ, RZ, R8 ;  /* 0x000000ffff1b7224 */ /* 0x000ff600078e0008 */
[----:B------:R-:W-:Y:S03]  /*56480*/  @!UPT UIADD3 URZ, URZ, URZ, URZ ;  /* 0x0000003f3f3ff290 */ /* 0x000fe6000fffe03f */
[----:B------:R-:W-:Y:S04]  /*56490*/  STL.64 [R1+0x470], R16 ;  /* 0x0004701001007387 */ /* 0x000fe80000100a00 */
[----:B------:R-:W-:Y:S04]  /*564a0*/  STL.64 [R1+0x478], R18 ;  /* 0x0004781201007387 */ /* 0x000fe80000100a00 */
[----:B------:R2:W-:Y:S04]  /*564b0*/  STL.64 [R1+0x70a0], R26 ;  /* 0x0070a01a01007387 */ /* 0x0005e80000100a00 */
[----:B-1----:R-:W3:Y:S04]  /*564c0*/  LDL.LU R24, [R1+0x450] ;  /* 0x0004500001187983 */ /* 0x002ee80000300800 */
[----:B------:R-:W3:Y:S04]  /*564d0*/  LDL.LU R25, [R1+0x454] ;  /* 0x0004540001197983 */ /* 0x000ee80000300800 */
[----:B--2---:R-:W2:Y:S04]  /*564e0*/  LDL.LU R26, [R1+0x458] ;  /* 0x00045800011a7983 */ /* 0x004ea80000300800 */
[----:B------:R-:W2:Y:S01]  /*564f0*/  LDL.LU R27, [R1+0x45c] ;  /* 0x00045c00011b7983 */ /* 0x000ea20000300800 */
[----:B0-----:R-:W-:-:S02]  /*56500*/  IMAD.SHL.U32 R11, R11, 0x2, RZ ;  /* 0x000000020b0b7824 */ /* 0x001fc400078e00ff */
[----:B------:R-:W-:-:S03]  /*56510*/  IMAD.MOV.U32 R15, RZ, RZ, R10 ;  /* 0x000000ffff0f7224 */ /* 0x000fc600078e000a */
[----:B----4-:R-:W-:Y:S02]  /*56520*/  LOP3.LUT R28, R28, 0x30, R11, 0x78, !PT ;  /* 0x000000301c1c7812 */ /* 0x010fe400078e780b */
[----:B------:R-:W0:Y:S02]  /*56530*/  LDSM.16.MT88.4 R8, [R29+0x8000] ;  /* 0x008000001d08783b */ /* 0x000e240000004200 */
[----:B------:R-:W-:-:S05]  /*56540*/  LOP3.LUT R28, R28, 0x40, RZ, 0x3c, !PT ;  /* 0x000000401c1c7812 */ /* 0x000fca00078e3cff */
[----:B------:R-:W1:Y:S04]  /*56550*/  LDSM.16.M88.4 R16, [R28+0x40000] ;  /* 0x040000001c10783b */ /* 0x000e680000000200 */
[----:B--2---:R-:W-:Y:S04]  /*56560*/  STL.64 [R1+0x70b8], R26 ;  /* 0x0070b81a01007387 */ /* 0x004fe80000100a00 */
[----:B---3--:R2:W-:Y:S04]  /*56570*/  STL.64 [R1+0x70b0], R24 ;  /* 0x0070b01801007387 */ /* 0x0085e80000100a00 */
[----:B--2---:R-:W2:Y:S04]  /*56580*/  LDL.LU R24, [R1+0x330] ;  /* 0x0003300001187983 */ /* 0x004ea80000300800 */
[----:B------:R-:W2:Y:S04]  /*56590*/  LDL.LU R25, [R1+0x334] ;  /* 0x0003340001197983 */ /* 0x000ea80000300800 */
[----:B------:R-:W2:Y:S04]  /*565a0*/  LDL.LU R26, [R1+0x338] ;  /* 0x00033800011a7983 */ /* 0x000ea80000300800 */
[----:B------:R-:W2:Y:S04]  /*565b0*/  LDL.LU R27, [R1+0x33c] ;  /* 0x00033c00011b7983 */ /* 0x000ea80000300800 */
[----:B0-----:R-:W-:Y:S04]  /*565c0*/  STL.64 [R1+0x7098], R10 ;  /* 0x0070980a01007387 */ /* 0x001fe80000100a00 */
[----:B------:R0:W-:Y:S04]  /*565d0*/  STL.64 [R1+0x7090], R8 ;  /* 0x0070900801007387 */ /* 0x0001e80000100a00 */
[----:B0-----:R-:W3:Y:S04]  /*565e0*/  LDL.LU R8, [R1+0x460] ;  /* 0x0004600001087983 */ /* 0x001ee80000300800 */
[----:B------:R-:W3:Y:S04]  /*565f0*/  LDL.LU R9, [R1+0x464] ;  /* 0x0004640001097983 */ /* 0x000ee80000300800 */
[----:B------:R-:W3:Y:S04]  /*56600*/  LDL.LU R10, [R1+0x468] ;  /* 0x00046800010a7983 */ /* 0x000ee80000300800 */
[----:B------:R-:W3:Y:S04]  /*56610*/  LDL.LU R11, [R1+0x46c] ;  /* 0x00046c00010b7983 */ /* 0x000ee80000300800 */
[----:B-1----:R-:W-:Y:S04]  /*56620*/  STL.64 [R1+0x40], R16 ;  /* 0x0000401001007387 */ /* 0x002fe80000100a00 */
[----:B------:R0:W-:Y:S04]  /*56630*/  STL.64 [R1+0x48], R18 ;  /* 0x0000481201007387 */ /* 0x0001e80000100a00 */
[----:B0-----:R-:W4:Y:S01]  /*56640*/  LDL.LU.64 R18, [R1+0x70c0] ;  /* 0x0070c00001127983 */ /* 0x001f220000300a00 */
[----:B------:R-:W-:-:S02]  /*56650*/  IMAD.MOV.U32 R14, RZ, RZ, R12 ;  /* 0x000000ffff0e7224 */ /* 0x000fc400078e000c */
[----:B------:R-:W-:Y:S02]  /*56660*/  IMAD.MOV.U32 R13, RZ, RZ, R16 ;  /* 0x000000ffff0d7224 */ /* 0x000fe400078e0010 */
[----:B------:R-:W-:Y:S02]  /*56670*/  IMAD.MOV.U32 R12, RZ, RZ, R17 ;  /* 0x000000ffff0c7224 */ /* 0x000fe400078e0011 */
[----:B----4-:R-:W-:Y:S01]  /*56680*/  HMMA.16816.F32 R16, R4, R18, R20 ;  /* 0x000000120410723c */ /* 0x010fe20000001814 */
[----:B------:R-:W4:Y:S11]  /*56690*/  LDL.LU R20, [R1+0x310] ;  /* 0x0003100001147983 */ /* 0x000f360000300800 */
[----:B------:R-:W-:Y:S11]  /*566a0*/  @!UPT UIADD3 URZ, URZ, URZ, URZ ;  /* 0x0000003f3f3ff290 */ /* 0x000ff6000fffe03f */
[----:B------:R-:W-:Y:S04]  /*566b0*/  STL.64 [R1+0x220], R16 ;  /* 0x0002201001007387 */ /* 0x000fe80000100a00 */
[----:B------:R-:W-:Y:S04]  /*566c0*/  STL.64 [R1+0x228], R18 ;  /* 0x0002281201007387 */ /* 0x000fe80000100a00 */
[----:B------:R-:W4:Y:S04]  /*566d0*/  LDL.LU R21, [R1+0x314] ;  /* 0x0003140001157983 */ /* 0x000f280000300800 */
[----:B------:R-:W2:Y:S04]  /*566e0*/  LDL.LU R22, [R1+0x318] ;  /* 0x0003180001167983 */ /* 0x000ea80000300800 */
[----:B------:R-:W2:Y:S04]  /*566f0*/  LDL.LU R23, [R1+0x31c] ;  /* 0x00031c0001177983 */ /* 0x000ea80000300800 */
[----:B------:R-:W-:Y:S04]  /*56700*/  LDSM.16.M88.4 R16, [R28+0x41000] ;  /* 0x041000001c10783b */ /* 0x000fe80000000200 */
[----:B--2---:R-:W-:Y:S04]  /*56710*/  STL.64 [R1+0x7078], R22 ;  /* 0x0070781601007387 */ /* 0x004fe80000100a00 */
[----:B----4-:R0:W-:Y:S02]  /*56720*/  STL.64 [R1+0x7070], R20 ;  /* 0x0070701401007387 */ /* 0x0101e40000100a00 */
[----:B0-----:R-:W-:-:S02]  /*56730*/  IMAD.MOV.U32 R20, RZ, RZ, R13 ;  /* 0x000000ffff147224 */ /* 0x001fc400078e000d */
[----:B------:R-:W-:Y:S02]  /*56740*/  IMAD.MOV.U32 R21, RZ, RZ, R12 ;  /* 0x000000ffff157224 */ /* 0x000fe400078e000c */
[----:B------:R-:W-:Y:S01]  /*56750*/  HMMA.16816.F32 R12, R4, R14, R24 ;  /* 0x0000000e040c723c */ /* 0x000fe20000001818 */
[----:B------:R-:W2:Y:S04]  /*56760*/  LDL.LU.64 R26, [R1+0x70b8] ;  /* 0x0070b800011a7983 */ /* 0x000ea80000300a00 */
[----:B------:R-:W2:Y:S11]  /*56770*/  LDL.LU.64 R24, [R1+0x70b0] ;  /* 0x0070b00001187983 */ /* 0x000eb60000300a00 */
[----:B------:R-:W-:Y:S07]  /*56780*/  @!UPT UIADD3 URZ, URZ, URZ, URZ ;  /* 0x0000003f3f3ff290 */ /* 0x000fee000fffe03f */
[----:B------:R-:W-:Y:S04]  /*56790*/  STL.64 [R1+0x340], R12 ;  /* 0x0003400c01007387 */ /* 0x000fe80000100a00 */
[----:B------:R-:W-:Y:S04]  /*567a0*/  STL.64 [R1+0x348], R14 ;  /* 0x0003480e01007387 */ /* 0x000fe80000100a00 */
[----:B------:R-:W0:Y:S04]  /*567b0*/  LDSM.16.M88.4 R12, [R28+0x42000] ;  /* 0x042000001c0c783b */ /* 0x000e280000000200 */
[----:B0-----:R-:W-:Y:S04]  /*567c0*/  STL.64 [R1+0x10], R12 ;  /* 0x0000100c01007387 */ /* 0x001fe80000100a00 */
[----:B------:R-:W-:Y:S04]  /*567d0*/  STL.64 [R1+0x18], R14 ;  /* 0x0000180e01007387 */ /* 0x000fe80000100a00 */
[----:B------:R-:W0:Y:S04]  /*567e0*/  LDSM.16.M88.4 R12, [R28+0x43000] ;  /* 0x043000001c0c783b */ /* 0x000e280000000200 */
[----:B0-----:R-:W-:Y:S04]  /*567f0*/  STL.64 [R1], R12 ;  /* 0x0000000c01007387 */ /* 0x001fe80000100a00 */
[----:B------:R0:W-:Y:S04]  /*56800*/  STL.64 [R1+0x8], R14 ;  /* 0x0000080e01007387 */ /* 0x0001e80000100a00 */
[----:B0-----:R-:W2:Y:S04]  /*56810*/  LDL.LU.64 R14, [R1+0x70a8] ;  /* 0x0070a800010e7983 */ /* 0x001ea80000300a00 */
[----:B------:R-:W-:Y:S04]  /*56820*/  STL.64 [R1+0x20], R16 ;  /* 0x0000201001007387 */ /* 0x000fe80000100a00 */
[----:B------:R-:W-:Y:S01]  /*56830*/  STL.64 [R1+0x28], R18 ;  /* 0x0000281201007387 */ /* 0x000fe20000100a00 */
[----:B------:R-:W-:-:S03]  /*56840*/  IMAD.MOV.U32 R23, RZ, RZ, R12 ;  /* 0x000000ffff177224 */ /* 0x000fc600078e000c */
[----:B------:R0:W-:Y:S01]  /*56850*/  STL.64 [R1+0x7080], R16 ;  /* 0x0070801001007387 */ /* 0x0001e20000100a00 */
[----:B------:R-:W-:-:S03]  /*56860*/  IMAD.MOV.U32 R22, RZ, RZ, R13 ;  /* 0x000000ffff167224 */ /* 0x000fc600078e000d */
[----:B0-----:R-:W4:Y:S04]  /*56870*/  LDL.LU R16, [R1+0x320] ;  /* 0x0003200001107983 */ /* 0x001f280000300800 */
[----:B------:R-:W4:Y:S04]  /*56880*/  LDL.LU R17, [R1+0x324] ;  /* 0x0003240001117983 */ /* 0x000f280000300800 */
[----:B------:R-:W4:Y:S04]  /*56890*/  LDL.LU R18, [R1+0x328] ;  /* 0x0003280001127983 */ /* 0x000f280000300800 */
[----:B------:R-:W4:Y:S01]  /*568a0*/  LDL.LU R19, [R1+0x32c] ;  /* 0x00032c0001137983 */ /* 0x000f220000300800 */
[C---:B--2---:R-:W-:Y:S03]  /*568b0*/  HMMA.16816.F32 R12, R4.reuse, R14, R24 ;  /* 0x0000000e040c723c */ /* 0x044fe60000001818 */
[----:B------:R-:W3:Y:S11]  /*568c0*/  LDL.LU.64 R26, [R1+0x70a0] ;  /* 0x0070a000011a7983 */ /* 0x000ef60000300a00 */
[----:B------:R-:W-:Y:S09]  /*568d0*/  @!UPT UIADD3 URZ, URZ, URZ, URZ ;  /* 0x0000003f3f3ff290 */ /* 0x000ff2000fffe03f */
[----:B------:R-:W-:Y:S04]  /*568e0*/  STL.64 [R1+0x350], R12 ;  /* 0x0003500c01007387 */ /* 0x000fe80000100a00 */
[----:B------:R-:W-:Y:S04]  /*568f0*/  STL.64 [R1+0x358], R14 ;  /* 0x0003580e01007387 */ /* 0x000fe80000100a00 */
[----:B------:R-:W-:Y:S01]  /*56900*/  LDSM.16.M88.4 R12, [R28+0x44000] ;  /* 0x044000001c0c783b */ /* 0x000fe20000000200 */
[----:B---3--:R-:W-:Y:S03]  /*56910*/  HMMA.16816.F32 R4, R4, R26, R8 ;  /* 0x0000001a0404723c */ /* 0x008fe60000001808 */
[----:B------:R-:W4:Y:S04]  /*56920*/  LDL.LU.64 R10, [R1+0x7098] ;  /* 0x00709800010a7983 */ /* 0x000f280000300a00 */
[----:B------:R-:W4:Y:S04]  /*56930*/  LDL.LU.64 R8, [R1+0x7090] ;  /* 0x0070900001087983 */ /* 0x000f280000300a00 */
[----:B------:R-:W2:Y:S11]  /*56940*/  LDL.LU.64 R24, [R1+0x7088] ;  /* 0x0070880001187983 */ /* 0x000eb60000300a00 */
[----:B------:R-:W-:Y:S01]  /*56950*/  @!UPT UIADD3 URZ, URZ, URZ, URZ ;  /* 0x0000003f3f3ff290 */ /* 0x000fe2000fffe03f */
[----:B------:R0:W-:Y:S04]  /*56960*/  STL.64 [R1+0x330], R4 ;  /* 0x0003300401007387 */ /* 0x0001e80000100a00 */
[----:B------:R-:W-:Y:S01]  /*56970*/  STL.64 [R1+0x338], R6 ;  /* 0x0003380601007387 */ /* 0x000fe20000100a00 */
[----:B0-----:R-:W-:Y:S02]  /*56980*/  IMAD.MOV.U32 R4, RZ, RZ, R23 ;  /* 0x000000ffff047224 */ /* 0x001fe400078e0017 */
[----:B------:R-:W-:-:S05]  /*56990*/  IMAD.MOV.U32 R5, RZ, RZ, R22 ;  /* 0x000000ffff057224 */ /* 0x000fca00078e0016 */
[----:B------:R0:W-:Y:S04]  /*569a0*/  STL.64 [R1+0x7058], R4 ;  /* 0x0070580401007387 */ /* 0x0001e80000100a00 */
[----:B0-----:R-:W3:Y:S04]  /*569b0*/  LDL.LU R4, [R1+0x300] ;  /* 0x0003000001047983 */ /* 0x001ee80000300800 */
[----:B------:R-:W3:Y:S01]  /*569c0*/  LDL.LU R5, [R1+0x304] ;  /* 0x0003040001057983 */ /* 0x000ee20000300800 */
[----:B--2---:R-:W-:Y:S02]  /*569d0*/  IMAD.MOV.U32 R6, RZ, RZ, R25 ;  /* 0x000000ffff067224 */ /* 0x004fe400078e0019 */
[----:B------:R-:W-:-:S02]  /*569e0*/  IMAD.MOV.U32 R7, RZ, RZ, R24 ;  /* 0x000000ffff077224 */ /* 0x000fc400078e0018 */
[----:B------:R-:W0:Y:S04]  /*569f0*/  LDSM.16.M88.4 R24, [R28+0x45000] ;  /* 0x045000001c18783b */ /* 0x000e280000000200 */
[----:B0-----:R-:W-:Y:S04]  /*56a00*/  STL [R1+0x6c54], R26 ;  /* 0x006c541a01007387 */ /* 0x001fe80000100800 */
[----:B------:R-:W-:Y:S04]  /*56a10*/  STL.64 [R1+0x30], R12 ;  /* 0x0000300c01007387 */ /* 0x000fe80000100a00 */
[----:B------:R-:W-:Y:S04]  /*56a20*/  STL.64 [R1+0x38], R14 ;  /* 0x0000380e01007387 */ /* 0x000fe80000100a00 */
[----:B------:R0:W-:Y:S04]  /*56a30*/  STL.64 [R1+0x7050], R12 ;  /* 0x0070500c01007387 */ /* 0x0001e80000100a00 */
[----:B0-----:R-:W2:Y:S04]  /*56a40*/  LDL.LU R12, [R1+0x2f0] ;  /* 0x0002f000010c7983 */ /* 0x001ea80000300800 */
[----:B------:R-:W2:Y:S04]  /*56a50*/  LDL.LU R13, [R1+0x2f4] ;  /* 0x0002f400010d7983 */ /* 0x000ea80000300800 */
[----:B------:R-:W2:Y:S01]  /*56a60*/  LDL.LU R14, [R1+0x2f8] ;  /* 0x0002f800010e7983 */ /* 0x000ea20000300800 */
[----:B----4-:R-:W-:Y:S01]  /*56a70*/  HMMA.16816.F32 R20, R8, R20, R16 ;  /* 0x000000140814723c */ /* 0x010fe20000001810 */
[----:B------:R-:W-:-:S05]  /*56a80*/  IMAD.MOV.U32 R15, RZ, RZ, R0 ;  /* 0x000000ffff0f7224 */ /* 0x000fca00078e0000 */
[----:B--2---:R-:W-:Y:S04]  /*56a90*/  STL.64 [R1+0x7068], R14 ;  /* 0x0070680e01007387 */ /* 0x004fe80000100a00 */
[----:B------:R0:W-:Y:S04]  /*56aa0*/  STL.64 [R1+0x7060], R12 ;  /* 0x0070600c01007387 */ /* 0x0001e80000100a00 */
[----:B0-----:R-:W3:Y:S04]  /*56ab0*/  LDL.64 R12, [R1+0x10] ;  /* 0x00001000010c7983 */ /* 0x001ee80000100a00 */
[----:B------:R-:W-:Y:S04]  /*56ac0*/  STL [R1+0x6c50], R27 ;  /* 0x006c501b01007387 */ /* 0x000fe80000100800 */
[----:B------:R-:W2:Y:S04]  /*56ad0*/  LDL.LU.64 R16, [R1+0x7080] ;  /* 0x0070800001107983 */ /* 0x000ea80000300a00 */
[----:B------:R-:W-:Y:S04]  /*56ae0*/  STL.64 [R1+0x320], R20 ;  /* 0x0003201401007387 */ /* 0x000fe80000100a00 */
[----:B------:R-:W-:Y:S04]  /*56af0*/  STL.64 [R1+0x328], R22 ;  /* 0x0003281601007387 */ /* 0x000fe80000100a00 */
[----:B------:R-:W0:Y:S04]  /*56b00*/  LDSM.16.M88.4 R20, [R28+0x46000] ;  /* 0x046000001c14783b */ /* 0x000e280000000200 */
[----:B0-----:R-:W-:Y:S04]  /*56b10*/  STL.64 [R1+0x50], R20 ;  /* 0x0000501401007387 */ /* 0x001fe80000100a00 */
[----:B------:R0:W-:Y:S04]  /*56b20*/  STL.64 [R1+0x58], R22 ;  /* 0x0000581601007387 */ /* 0x0001e80000100a00 */
[----:B0-----:R-:W2:Y:S04]  /*56b30*/  LDL.LU.64 R22, [R1+0x7078] ;  /* 0x0070780001167983 */ /* 0x001ea80000300a00 */
[----:B------:R-:W2:Y:S02]  /*56b40*/  LDL.LU.64 R20, [R1+0x7070] ;  /* 0x0070700001147983 */ /* 0x000ea40000300a00 */
[----:B--2---:R-:W-:Y:S02]  /*56b50*/  HMMA.16816.F32 R16, R8, R16, R20 ;  /* 0x000000100810723c */ /* 0x004fe40000001814 */
[----:B------:R-:W0:Y:S11]  /*56b60*/  LDSM.16.M88.4 R20, [R28+0x47000] ;  /* 0x047000001c14783b */ /* 0x000e360000000200 */
[----:B------:R-:W-:Y:S10]  /*56b70*/  @!UPT UIADD3 URZ, URZ, URZ, URZ ;  /* 0x0000003f3f3ff290 */ /* 0x000ff4000fffe03f */
[----:B------:R1:W-:Y:S01]  /*56b80*/  STL.64 [R1+0x310], R16 ;  /* 0x0003101001007387 */ /* 0x0003e20000100a00 */
[----:B------:R-:W-:-:S03]  /*56b90*/  IMAD.MOV.U32 R0, RZ, RZ, R19 ;  /* 0x000000ffff007224 */ /* 0x000fc600078e0013 */
[----:B------:R2:W-:Y:S04]  /*56ba0*/  STL [R1+0x318], R18 ;  /* 0x0003181201007387 */ /* 0x0005e80000100800 */
[----:B-1----:R-:W4:Y:S04]  /*56bb0*/  LDL.LU R16, [R1+0x2d0] ;  /* 0x0002d00001107983 */ /* 0x002f280000300800 */
[----:B------:R-:W4:Y:S04]  /*56bc0*/  LDL.LU R17, [R1+0x2d4] ;  /* 0x0002d40001117983 */ /* 0x000f280000300800 */
[----:B--2---:R-:W2:Y:S04]  /*56bd0*/  LDL.LU R18, [R1+0x2d8] ;  /* 0x0002d80001127983 */ /* 0x004ea80000300800 */
[----:B------:R-:W2:Y:S01]  /*56be0*/  LDL.LU R19, [R1+0x2dc] ;  /* 0x0002dc0001137983 */ /* 0x000ea20000300800 */
[----:B---3--:R-:W-:Y:S01]  /*56bf0*/  HMMA.16816.F32 R4, R8, R12, R4 ;  /* 0x0000000c0804723c */ /* 0x008fe20000001804 */
[----:B0-----:R-:W-:-:S02]  /*56c00*/  IMAD.MOV.U32 R27, RZ, RZ, R21 ;  /* 0x000000ffff1b7224 */ /* 0x001fc400078e0015 */
[----:B------:R-:W-:Y:S01]  /*56c10*/  IMAD.MOV.U32 R26, RZ, RZ, R12 ;  /* 0x000000ffff1a7224 */ /* 0x000fe200078e000c */
[----:B--2---:R-:W-:Y:S04]  /*56c20*/  STL.64 [R1+0x7048], R18 ;  /* 0x0070481201007387 */ /* 0x004fe80000100a00 */
[----:B----4-:R0:W-:Y:S04]  /*56c30*/  STL.64 [R1+0x7040], R16 ;  /* 0x0070401001007387 */ /* 0x0101e80000100a00 */
[----:B0-----:R-:W2:Y:S04]  /*56c40*/  LDL.LU R16, [R1+0x2e0] ;  /* 0x0002e00001107983 */ /* 0x001ea80000300800 */
[----:B------:R-:W2:Y:S04]  /*56c50*/  LDL.LU R17, [R1+0x2e4] ;  /* 0x0002e40001117983 */ /* 0x000ea80000300800 */
[----:B------:R-:W2:Y:S04]  /*56c60*/  LDL.LU R18, [R1+0x2e8] ;  /* 0x0002e80001127983 */ /* 0x000ea80000300800 */
[----:B------:R-:W2:Y:S04]  /*56c70*/  LDL.LU R19, [R1+0x2ec] ;  /* 0x0002ec0001137983 */ /* 0x000ea80000300800 */
[----:B------:R0:W-:Y:S04]  /*56c80*/  STL [R1+0x6d40], R0 ;  /* 0x006d400001007387 */ /* 0x0001e80000100800 */
[----:B------:R1:W-:Y:S04]  /*56c90*/  STL.64 [R1+0x60], R20 ;  /* 0x0000601401007387 */ /* 0x0003e80000100a00 */
[----:B------:R-:W-:Y:S01]  /*56ca0*/  STL.64 [R1+0x68], R22 ;  /* 0x0000681601007387 */ /* 0x000fe20000100a00 */
[----:B0-----:R-:W-:-:S03]  /*56cb0*/  IMAD.MOV.U32 R0, RZ, RZ, R13 ;  /* 0x000000ffff007224 */ /* 0x001fc600078e000d */
[----:B-1----:R-:W3:Y:S04]  /*56cc0*/  LDL.LU R20, [R1+0x2c0] ;  /* 0x0002c00001147983 */ /* 0x002ee80000300800 */
[----:B------:R-:W3:Y:S04]  /*56cd0*/  LDL.LU R21, [R1+0x2c4] ;  /* 0x0002c40001157983 */ /* 0x000ee80000300800 */
[----:B------:R-:W-:Y:S04]  /*56ce0*/  STL [R1+0x6190], R28 ;  /* 0x0061901c01007387 */ /* 0x000fe80000100800 */
[----:B------:R-:W4:Y:S04]  /*56cf0*/  LDL.LU.64 R14, [R1+0x7068] ;  /* 0x00706800010e7983 */ /* 0x000f280000300a00 */
[----:B------:R-:W4:Y:S04]  /*56d00*/  LDL.LU.64 R12, [R1+0x7060] ;  /* 0x00706000010c7983 */ /* 0x000f280000300a00 */
[----:B------:R0:W-:Y:S04]  /*56d10*/  STL.64 [R1+0x300], R4 ;  /* 0x0003000401007387 */ /* 0x0001e80000100a00 */
[----:B0-----:R-:W4:Y:S01]  /*56d20*/  LDL.LU.64 R4, [R1+0x7058] ;  /* 0x0070580001047983 */ /* 0x001f220000300a00 */
[----:B------:R-:W-:-:S02]  /*56d30*/  IMAD.MOV.U32 R23, RZ, RZ, R2 ;  /* 0x000000ffff177224 */ /* 0x000fc400078e0002 */
[----:B------:R-:W-:Y:S02]  /*56d40*/  IMAD.MOV.U32 R22, RZ, RZ, R3 ;  /* 0x000000ffff167224 */ /* 0x000fe400078e0003 */
[----:B------:R-:W-:Y:S02]  /*56d50*/  IMAD.MOV.U32 R2, RZ, RZ, R7 ;  /* 0x000000ffff027224 */ /* 0x000fe400078e0007 */
[----:B------:R-:W-:-:S03]  /*56d60*/  IMAD.MOV.U32 R3, RZ, RZ, R6 ;  /* 0x000000ffff037224 */ /* 0x000fc600078e0006 */
[----:B------:R-:W-:Y:S04]  /*56d70*/  STL [R1+0x6d48], R2 ;  /* 0x006d480201007387 */ /* 0x000fe80000100800 */
[----:B------:R-:W-:Y:S01]  /*56d80*/  STL [R1+0x6d44], R3 ;  /* 0x006d440301007387 */ /* 0x000fe20000100800 */
[C---:B----4-:R-:W-:Y:S03]  /*56d90*/  HMMA.16816.F32 R4, R8.reuse, R4, R12 ;  /* 0x000000040804723c */ /* 0x050fe6000000180c */
[----:B------:R-:W2:Y:S11]  /*56da0*/  LDL.LU.64 R12, [R1+0x7050] ;  /* 0x00705000010c7983 */ /* 0x000eb60000300a00 */
[----:B------:R-:W-:Y:S09]  /*56db0*/  @!UPT UIADD3 URZ, URZ, URZ, URZ ;  /* 0x0000003f3f3ff290 */ /* 0x000ff2000fffe03f */
[----:B------:R-:W-:Y:S04]  /*56dc0*/  STL.64 [R1+0x2f0], R4 ;  /* 0x0002f00401007387 */ /* 0x000fe80000100a00 */
[----:B------:R-:W-:Y:S04]  /*56dd0*/  STL.64 [R1+0x2f8], R6 ;  /* 0x0002f80601007387 */ /* 0x000fe80000100a00 */
[----:B------:R-:W0:Y:S04]  /*56de0*/  LDSM.16.MT88.4 R4, [R29+0x8080] ;  /* 0x008080001d04783b */ /* 0x000e280000004200 */
[----:B0-----:R-:W-:Y:S04]  /*56df0*/  STL.64 [R1+0x7038], R6 ;  /* 0x0070380601007387 */ /* 0x001fe80000100a00 */
[----:B------:R0:W-:Y:S04]  /*56e00*/  STL.64 [R1+0x7030], R4 ;  /* 0x0070300401007387 */ /* 0x0001e80000100a00 */
[----:B0-----:R-:W4:Y:S04]  /*56e10*/  LDL.LU R4, [R1+0x210] ;  /* 0x0002100001047983 */ /* 0x001f280000300800 */
[----:B------:R-:W4:Y:S04]  /*56e20*/  LDL.LU R5, [R1+0x214] ;  /* 0x0002140001057983 */ /* 0x000f280000300800 */
[----:B------:R-:W4:Y:S04]  /*56e30*/  LDL.LU R6, [R1+0x218] ;  /* 0x0002180001067983 */ /* 0x000f280000300800 */
[----:B------:R-:W4:Y:S01]  /*56e40*/  LDL.LU R7, [R1+0x21c] ;  /* 0x00021c0001077983 */ /* 0x000f220000300800 */
[----:B--2---:R-:W-:Y:S01]  /*56e50*/  HMMA.16816.F32 R16, R8, R12, R16 ;  /* 0x0000000c0810723c */ /* 0x004fe20000001810 */
[----:B------:R-:W-:-:S02]  /*56e60*/  IMAD.MOV.U32 R3, RZ, RZ, R12 ;  /* 0x000000ffff037224 */ /* 0x000fc400078e000c */
[----:B------:R-:W-:Y:S02]  /*56e70*/  IMAD.MOV.U32 R2, RZ, RZ, R13 ;  /* 0x000000ffff027224 */ /* 0x000fe400078e000d */
[----:B------:R-:W0:Y:S11]  /*56e80*/  LDSM.16.MT88.4 R12, [R29+0x8100] ;  /* 0x008100001d0c783b */ /* 0x000e360000004200 */
[----:B------:R-:W-:Y:S07]  /*56e90*/  @!UPT UIADD3 URZ, URZ, URZ, URZ ;  /* 0x0000003f3f3ff290 */ /* 0x000fee000fffe03f */
[----:B------:R-:W-:Y:S04]  /*56ea0*/  STL.64 [R1+0x2e0], R16 ;  /* 0x0002e01001007387 */ /* 0x000fe80000100a00 */
[----:B------:R1:W-:Y:S04]  /*56eb0*/  STL.64 [R1+0x2e8], R18 ;  /* 0x0002e81201007387 */ /* 0x0003e80000100a00 */
[----:B-1----:R-:W2:Y:S04]  /*56ec0*/  LDL.LU.64 R18, [R1+0x7048] ;  /* 0x0070480001127983 */ /* 0x002ea80000300a00 */
[----:B------:R-:W2:Y:S04]  /*56ed0*/  LDL.LU.64 R16, [R1+0x7040] ;  /* 0x0070400001107983 */ /* 0x000ea80000300a00 */
[----:B0-----:R-:W-:Y:S04]  /*56ee0*/  STL.64 [R1+0x6fc8], R14 ;  /* 0x006fc80e01007387 */ /* 0x001fe80000100a00 */
[----:B------:R0:W-:Y:S04]  /*56ef0*/  STL.64 [R1+0x6fc0], R12 ;  /* 0x006fc00c01007387 */ /* 0x0001e80000100a00 */
[----:B0-----:R-:W3:Y:S04]  /*56f00*/  LDL.64 R12, [R1+0x50] ;  /* 0x00005000010c7983 */ /* 0x001ee80000100a00 */
[----:B------:R-:W-:Y:S01]  /*56f10*/  STL.64 [R1+0x7028], R24 ;  /* 0x0070281801007387 */ /* 0x000fe20000100a00 */
[C---:B--2---:R-:W-:Y:S11]  /*56f20*/  HMMA.16816.F32 R16, R8.reuse, R24, R16 ;  /* 0x000000180810723c */ /* 0x044ff60000001810 */
[----:B------:R-:W-:Y:S11]  /*56f30*/  @!UPT UIADD3 URZ, URZ, URZ, URZ ;  /* 0x0000003f3f3ff290 */ /* 0x000ff6000fffe03f */
[----:B------:R-:W-:Y:S01]  /*56f40*/  @!UPT UIADD3 URZ, URZ, URZ, URZ ;  /* 0x0000003f3f3ff290 */ /* 0x000fe2000fffe03f */
[----:B------:R-:W-:Y:S04]  /*56f50*/  STL.64 [R1+0x2d0], R16 ;  /* 0x0002d01001007387 */ /* 0x000fe80000100a00 */
[----:B------:R-:W-:Y:S04]  /*56f60*/  STL.64 [R1+0x2d8], R18 ;  /* 0x0002d81201007387 */ /* 0x000fe80000100a00 */
[----:B------:R-:W0:Y:S01]  /*56f70*/  LDSM.16.MT88.4 R16, [R29+0x8180] ;  /* 0x008180001d10783b */ /* 0x000e220000004200 */
[----:B---3--:R-:W-:Y:S03]  /*56f80*/  HMMA.16816.F32 R20, R8, R12, R20 ;  /* 0x0000000c0814723c */ /* 0x008fe60000001814 */
[----:B0-----:R-:W-:Y:S04]  /*56f90*/  STL.64 [R1+0x6f50], R18 ;  /* 0x006f501201007387 */ /* 0x001fe80000100a00 */
[----:B------:R0:W-:Y:S04]  /*56fa0*/  STL.64 [R1+0x6f48], R16 ;  /* 0x006f481001007387 */ /* 0x0001e80000100a00 */
[----:B0-----:R-:W2:Y:S04]  /*56fb0*/  LDL R16, [R1+0x40] ;  /* 0x0000400001107983 */ /* 0x001ea80000100800 */
[----:B------:R-:W2:Y:S04]  /*56fc0*/  LDL R17, [R1+0x44] ;  /* 0x0000440001117983 */ /* 0x000ea80000100800 */
[----:B------:R0:W-:Y:S04]  /*56fd0*/  STL.64 [R1+0x6fe0], R12 ;  /* 0x006fe00c01007387 */ /* 0x0001e80000100a00 */
[----:B0-----:R-:W2:Y:S04]  /*56fe0*/  LDL.LU R12, [R1+0x200] ;  /* 0x00020000010c7983 */ /* 0x001ea80000300800 */
[----:B------:R-:W-:Y:S04]  /*56ff0*/  STL.64 [R1+0x2c0], R20 ;  /* 0x0002c01401007387 */ /* 0x000fe80000100a00 */
[----:B------:R-:W-:Y:S04]  /*57000*/  STL.64 [R1+0x2c8], R22 ;  /* 0x0002c81601007387 */ /* 0x000fe80000100a00 */
[----:B------:R-:W0:Y:S04]  /*57010*/  LDSM.16.MT88.4 R20, [R29+0x8200] ;  /* 0x008200001d14783b */ /* 0x000e280000004200 */
[----:B------:R-:W2:Y:S04]  /*57020*/  LDL.LU R13, [R1+0x204] ;  /* 0x00020400010d7983 */ /* 0x000ea80000300800 */
[----:B------:R-:W2:Y:S04]  /*57030*/  LDL.LU R14, [R1+0x208] ;  /* 0x00020800010e7983 */ /* 0x000ea80000300800 */
[----:B------:R-:W2:Y:S04]  /*57040*/  LDL.LU R15, [R1+0x20c] ;  /* 0x00020c00010f7983 */ /* 0x000ea80000300800 */
[----:B0-----:R-:W-:Y:S04]  /*57050*/  STL.64 [R1+0x6eb8], R22 ;  /* 0x006eb81601007387 */ /* 0x001fe80000100a00 */
[----:B------:R0:W-:Y:S04]  /*57060*/  STL.64 [R1+0x6eb0], R20 ;  /* 0x006eb01401007387 */ /* 0x0001e80000100a00 */
[----:B0-----:R-:W4:Y:S01]  /*57070*/  LDL R20, [R1+0x60] ;  /* 0x0000600001147983 */ /* 0x001f220000100800 */
[----:B------:R-:W-:-:S07]  /*57080*/  IMAD.MOV.U32 R21, RZ, RZ, R27 ;  /* 0x000000ffff157224 */ /* 0x000fce00078e001b */
[----:B----4-:R-:W-:Y:S01]  /*57090*/  HMMA.16816.F32 R20, R8, R20, R4 ;  /* 0x000000140814723c */ /* 0x010fe20000001804 */
[----:B------:R-:W0:Y:S04]  /*570a0*/  LDSM.16.MT88.4 R8, [R29+0x8280] ;  /* 0x008280001d08783b */ /* 0x000e280000004200 */
[----:B------:R-:W2:Y:S04]  /*570b0*/  LDL.LU.64 R6, [R1+0x7038] ;  /* 0x0070380001067983 */ /* 0x000ea80000300a00 */
[----:B------:R-:W2:Y:S04]  /*570c0*/  LDL.LU.64 R4, [R1+0x7030] ;  /* 0x0070300001047983 */ /* 0x000ea80000300a00 */
[----:B0-----:R-:W-:Y:S10]  /*570d0*/  STL.64 [R1+0x6e60], R10 ;  /* 0x006e600a01007387 */ /* 0x001ff40000100a00 */
[----:B------:R-:W-:Y:S04]  /*570e0*/  STL.64 [R1+0x210], R20 ;  /* 0x0002101401007387 */ /* 0x000fe80000100a00 */
[----:B------:R-:W-:Y:S04]  /*570f0*/  STL.64 [R1+0x218], R22 ;  /* 0x0002181601007387 */ /* 0x000fe80000100a00 */
[----:B------:R0:W-:Y:S04]  /*57100*/  STL.64 [R1+0x6e58], R8 ;  /* 0x006e580801007387 */ /* 0x0001e80000100a00 */
[----:B0-----:R-:W3:Y:S04]  /*57110*/  LDL.64 R8, [R1+0x60] ;  /* 0x0000600001087983 */ /* 0x001ee80000100a00 */
[----:B---3--:R2:W-:Y:S02]  /*57120*/  STL.64 [R1+0x7010], R8 ;  /* 0x0070100801007387 */ /* 0x0085e40000100a00 */
[----:B--2---:R-:W-:Y:S02]  /*57130*/  HMMA.16816.F32 R8, R4, R16, R12 ;  /* 0x000000100408723c */ /* 0x004fe4000000180c */
[----:B------:R-:W2:Y:S11]  /*57140*/  LDL.LU R16, [R1+0x2b0] ;  /* 0x0002b00001107983 */ /* 0x000eb60000300800 */
[----:B------:R-:W-:Y:S10]  /*57150*/  @!UPT UIADD3 URZ, URZ, URZ, URZ ;  /* 0x0000003f3f3ff290 */ /* 0x000ff4000fffe03f */
[----:B------:R-:W-:Y:S04]  /*57160*/  STL.64 [R1+0x200], R8 ;  /* 0x0002000801007387 */ /* 0x000fe80000100a00 */
[----:B------:R-:W-:Y:S04]  /*57170*/  STL.64 [R1+0x208], R10 ;  /* 0x0002080a01007387 */ /* 0x000fe80000100a00 */
[----:B------:R-:W2:Y:S04]  /*57180*/  LDL.LU R17, [R1+0x2b4] ;  /* 0x0002b40001117983 */ /* 0x000ea80000300800 */
[----:B------:R-:W3:Y:S04]  /*57190*/  LDL.LU R18, [R1+0x2b8] ;  /* 0x0002b80001127983 */ /* 0x000ee80000300800 */
[----:B------:R-:W3:Y:S04]  /*571a0*/  LDL.LU R19, [R1+0x2bc] ;  /* 0x0002bc0001137983 */ /* 0x000ee80000300800 */
[----:B------:R-:W4:Y:S04]  /*571b0*/  LDL.64 R24, [R1+0x20] ;  /* 0x0000200001187983 */ /* 0x000f280000100a00 */
        /* <DEDUP_REMOVED lines=16> */
[----:B------:R-:W2:Y:S04]  /*572c0*/  LDL.LU R8, [R1+0x1d0] ;  /* 0x0001d00001087983 */ /* 0x000ea80000300800 */
[----:B------:R-:W2:Y:S01]  /*572d0*/  LDL.LU R9, [R1+0x1d4] ;  /* 0x0001d40001097983 */ /* 0x000ea20000300800 */
[----:B0-----:R-:W-:-:S03]  /*572e0*/  IMAD.MOV.U32 R12, RZ, RZ, R3 ;  /* 0x000000ffff0c7224 */ /* 0x001fc600078e0003 */
[----:B------:R-:W2:Y:S01]  /*572f0*/  LDL.LU R10, [R1+0x1d8] ;  /* 0x0001d800010a7983 */ /* 0x000ea20000300800 */
[----:B------:R-:W-:-:S03]  /*57300*/  IMAD.MOV.U32 R13, RZ, RZ, R2 ;  /* 0x000000ffff0d7224 */ /* 0x000fc600078e0002 */
[----:B------:R-:W2:Y:S04]  /*57310*/  LDL.LU R11, [R1+0x1dc] ;  /* 0x0001dc00010b7983 */ /* 0x000ea80000300800 */
[----:B------:R0:W-:Y:S04]  /*57320*/  STL.64 [R1+0x7008], R12 ;  /* 0x0070080c01007387 */ /* 0x0001e80000100a00 */
[----:B0-----:R-:W2:Y:S04]  /*57330*/  LDL.64 R12, [R1] ;  /* 0x00000000010c7983 */ /* 0x001ea80000100a00 */
[----:B---3--:R-:W-:Y:S04]  /*57340*/  STL.64 [R1+0x6f68], R18 ;  /* 0x006f681201007387 */ /* 0x008fe80000100a00 */
[----:B------:R0:W-:Y:S04]  /*57350*/  STL.64 [R1+0x6f60], R16 ;  /* 0x006f601001007387 */ /* 0x0001e80000100a00 */
[----:B0-----:R-:W3:Y:S04]  /*57360*/  LDL.LU R16, [R1+0xc0] ;  /* 0x0000c00001107983 */ /* 0x001ee80000300800 */
[----:B------:R-:W3:Y:S04]  /*57370*/  LDL.LU R17, [R1+0xc4] ;  /* 0x0000c40001117983 */ /* 0x000ee80000300800 */
[----:B------:R-:W3:Y:S04]  /*57380*/  LDL.LU R18, [R1+0xc8] ;  /* 0x0000c80001127983 */ /* 0x000ee80000300800 */
[----:B------:R-:W3:Y:S01]  /*57390*/  LDL.LU R19, [R1+0xcc] ;  /* 0x0000cc0001137983 */ /* 0x000ee20000300800 */
[----:B----4-:R-:W-:Y:S01]  /*573a0*/  IMAD.MOV.U32 R2, RZ, RZ, R24 ;  /* 0x000000ffff027224 */ /* 0x010fe200078e0018 */
[----:B--2---:R-:W-:Y:S11]  /*573b0*/  HMMA.16816.F32 R20, R4, R24, R20 ;  /* 0x000000180414723c */ /* 0x004ff60000001814 */
[----:B------:R-:W-:Y:S11]  /*573c0*/  @!UPT UIADD3 URZ, URZ, URZ, URZ ;  /* 0x0000003f3f3ff290 */ /* 0x000ff6000fffe03f */
[----:B------:R-:W-:Y:S02]  /*573d0*/  @!UPT UIADD3 URZ, URZ, URZ, URZ ;  /* 0x0000003f3f3ff290 */ /* 0x000fe4000fffe03f */
[----:B------:R-:W-:Y:S01]  /*573e0*/  IMAD.MOV.U32 R27, RZ, RZ, R23 ;  /* 0x000000ffff1b7224 */ /* 0x000fe200078e0017 */
[----:B---3--:R-:W-:Y:S04]  /*573f0*/  STL.64 [R1+0x6f78], R18 ;  /* 0x006f781201007387 */ /* 0x008fe80000100a00 */
[----:B------:R0:W-:Y:S02]  /*57400*/  STL.64 [R1+0x6f70], R16 ;  /* 0x006f701001007387 */ /* 0x0001e40000100a00 */
[----:B0-----:R-:W-:Y:S02]  /*57410*/  IMAD.MOV.U32 R17, RZ, RZ, R0 ;  /* 0x000000ffff117224 */ /* 0x001fe400078e0000 */
[----:B------:R-:W-:Y:S02]  /*57420*/  IMAD.MOV.U32 R0, RZ, RZ, R25 ;  /* 0x000000ffff007224 */ /* 0x000fe400078e0019 */
[----:B------:R-:W-:Y:S01]  /*57430*/  IMAD.MOV.U32 R16, RZ, RZ, R26 ;  /* 0x000000ffff107224 */ /* 0x000fe200078e001a */
[----:B------:R-:W2:Y:S01]  /*57440*/  LDL.LU.64 R24, [R1+0x7028] ;  /* 0x0070280001187983 */ /* 0x000ea20000300a00 */
[----:B------:R-:W-:-:S03]  /*57450*/  IMAD.MOV.U32 R26, RZ, RZ, R22 ;  /* 0x000000ffff1a7224 */ /* 0x000fc600078e0016 */
[----:B------:R0:W-:Y:S04]  /*57460*/  STL.64 [R1+0x1f0], R20 ;  /* 0x0001f01401007387 */ /* 0x0001e80000100a00 */
[----:B------:R-:W3:Y:S04]  /*57470*/  LDL.LU.64 R22, [R1+0x7020] ;  /* 0x0070200001167983 */ /* 0x000ee80000300a00 */
[----:B0-----:R-:W3:Y:S04]  /*57480*/  LDL.LU.64 R20, [R1+0x7018] ;  /* 0x0070180001147983 */ /* 0x001ee80000300a00 */
[----:B------:R-:W-:Y:S01]  /*57490*/  STL.64 [R1+0x7000], R26 ;  /* 0x0070001a01007387 */ /* 0x000fe20000100a00 */
[C---:B---3--:R-:W-:Y:S03]  /*574a0*/  HMMA.16816.F32 R20, R4.reuse, R16, R20 ;  /* 0x000000100414723c */ /* 0x048fe60000001814 */
[----:B--2---:R0:W-:Y:S04]  /*574b0*/  STL.64 [R1+0x6ff8], R24 ;  /* 0x006ff81801007387 */ /* 0x0041e80000100a00 */
[----:B0-----:R-:W2:Y:S04]  /*574c0*/  LDL.LU R24, [R1+0x1c0] ;  /* 0x0001c00001187983 */ /* 0x001ea80000300800 */
[----:B------:R-:W2:Y:S04]  /*574d0*/  LDL.LU R25, [R1+0x1c4] ;  /* 0x0001c40001197983 */ /* 0x000ea80000300800 */
[----:B------:R-:W2:Y:S04]  /*574e0*/  LDL.LU R26, [R1+0x1c8] ;  /* 0x0001c800011a7983 */ /* 0x000ea80000300800 */
[----:B------:R-:W2:Y:S04]  /*574f0*/  LDL.LU R27, [R1+0x1cc] ;  /* 0x0001cc00011b7983 */ /* 0x000ea80000300800 */
[----:B------:R0:W-:Y:S04]  /*57500*/  STL.64 [R1+0x1e0], R20 ;  /* 0x0001e01401007387 */ /* 0x0001e80000100a00 */
[----:B------:R1:W-:Y:S04]  /*57510*/  STL.64 [R1+0x1e8], R22 ;  /* 0x0001e81601007387 */ /* 0x0003e80000100a00 */
[----:B0-----:R-:W3:Y:S04]  /*57520*/  LDL.LU R20, [R1+0x100] ;  /* 0x0001000001147983 */ /* 0x001ee80000300800 */
[----:B------:R-:W3:Y:S04]  /*57530*/  LDL.LU R21, [R1+0x104] ;  /* 0x0001040001157983 */ /* 0x000ee80000300800 */
[----:B-1----:R-:W4:Y:S04]  /*57540*/  LDL.LU R22, [R1+0x108] ;  /* 0x0001080001167983 */ /* 0x002f280000300800 */
[----:B------:R-:W4:Y:S01]  /*57550*/  LDL.LU R23, [R1+0x10c] ;  /* 0x00010c0001177983 */ /* 0x000f220000300800 */
[----:B------:R-:W-:Y:S01]  /*57560*/  HMMA.16816.F32 R8, R4, R12, R8 ;  /* 0x0000000c0408723c */ /* 0x000fe20000001808 */
[----:B------:R-:W-:-:S02]  /*57570*/  IMAD.MOV.U32 R3, RZ, RZ, R13 ;  /* 0x000000ffff037224 */ /* 0x000fc400078e000d */
[----:B----4-:R-:W-:Y:S04]  /*57580*/  STL.64 [R1+0x6fd8], R22 ;  /* 0x006fd81601007387 */ /* 0x010fe80000100a00 */
[----:B---3--:R0:W-:Y:S04]  /*57590*/  STL.64 [R1+0x6fd0], R20 ;  /* 0x006fd01401007387 */ /* 0x0081e80000100a00 */
[----:B0-----:R-:W3:Y:S04]  /*575a0*/  LDL.LU R20, [R1+0x1a0] ;  /* 0x0001a00001147983 */ /* 0x001ee80000300800 */
[----:B------:R-:W3:Y:S04]  /*575b0*/  LDL.LU R21, [R1+0x1a4] ;  /* 0x0001a40001157983 */ /* 0x000ee80000300800 */
[----:B------:R-:W3:Y:S04]  /*575c0*/  LDL.LU R22, [R1+0x1a8] ;  /* 0x0001a80001167983 */ /* 0x000ee80000300800 */
[----:B------:R-:W3:Y:S04]  /*575d0*/  LDL.LU R23, [R1+0x1ac] ;  /* 0x0001ac0001177983 */ /* 0x000ee80000300800 */
[----:B------:R0:W-:Y:S02]  /*575e0*/  STL.64 [R1+0x6f90], R16 ;  /* 0x006f901001007387 */ /* 0x0001e40000100a00 */
[----:B0-----:R-:W-:-:S02]  /*575f0*/  IMAD.MOV.U32 R16, RZ, RZ, R2 ;  /* 0x000000ffff107224 */ /* 0x001fc400078e0002 */
[----:B------:R-:W-:-:S05]  /*57600*/  IMAD.MOV.U32 R17, RZ, RZ, R0 ;  /* 0x000000ffff117224 */ /* 0x000fca00078e0000 */
[----:B------:R0:W-:Y:S04]  /*57610*/  STL.64 [R1+0x6fa8], R16 ;  /* 0x006fa81001007387 */ /* 0x0001e80000100a00 */
[----:B0-----:R-:W4:Y:S04]  /*57620*/  LDL.64 R16, [R1+0x40] ;  /* 0x0000400001107983 */ /* 0x001f280000100a00 */
[----:B------:R0:W-:Y:S04]  /*57630*/  STL.64 [R1+0x1d0], R8 ;  /* 0x0001d00801007387 */ /* 0x0001e80000100a00 */
[----:B------:R1:W-:Y:S04]  /*57640*/  STL.64 [R1+0x1d8], R10 ;  /* 0x0001d80a01007387 */ /* 0x0003e80000100a00 */
[----:B0-----:R-:W2:Y:S01]  /*57650*/  LDL.LU.64 R8, [R1+0x7010] ;  /* 0x0070100001087983 */ /* 0x001ea20000300a00 */
[----:B-1----:R-:W-:-:S03]  /*57660*/  IMAD.MOV.U32 R10, RZ, RZ, R12 ;  /* 0x000000ffff0a7224 */ /* 0x002fc600078e000c */
[----:B------:R-:W2:Y:S02]  /*57670*/  LDL.LU.64 R12, [R1+0x7008] ;  /* 0x00700800010c7983 */ /* 0x000ea40000300a00 */
[C---:B--2---:R-:W-:Y:S02]  /*57680*/  HMMA.16816.F32 R12, R4.reuse, R12, R24 ;  /* 0x0000000c040c723c */ /* 0x044fe40000001818 */
[----:B------:R-:W2:Y:S04]  /*57690*/  LDL.LU.64 R26, [R1+0x7000] ;  /* 0x00700000011a7983 */ /* 0x000ea80000300a00 */
[----:B------:R-:W2:Y:S11]  /*576a0*/  LDL.LU.64 R24, [R1+0x6ff8] ;  /* 0x006ff80001187983 */ /* 0x000eb60000300a00 */
[----:B------:R-:W-:Y:S06]  /*576b0*/  @!UPT UIADD3 URZ, URZ, URZ, URZ ;  /* 0x0000003f3f3ff290 */ /* 0x000fec000fffe03f */
[----:B------:R-:W-:Y:S04]  /*576c0*/  STL.64 [R1+0x1c0], R12 ;  /* 0x0001c00c01007387 */ /* 0x000fe80000100a00 */
[----:B------:R0:W-:Y:S04]  /*576d0*/  STL.64 [R1+0x1c8], R14 ;  /* 0x0001c80e01007387 */ /* 0x0001e80000100a00 */
[----:B0-----:R-:W2:Y:S04]  /*576e0*/  LDL.LU.64 R14, [R1+0x6ff0] ;  /* 0x006ff000010e7983 */ /* 0x001ea80000300a00 */
[----:B------:R-:W2:Y:S02]  /*576f0*/  LDL.LU.64 R12, [R1+0x6fe8] ;  /* 0x006fe800010c7983 */ /* 0x000ea40000300a00 */
[C---:B--2---:R-:W-:Y:S11]  /*57700*/  HMMA.16816.F32 R12, R4.reuse, R24, R12 ;  /* 0x00000018040c723c */ /* 0x044ff6000000180c */
[----:B------:R-:W-:Y:S11]  /*57710*/  @!UPT UIADD3 URZ, URZ, URZ, URZ ;  /* 0x0000003f3f3ff290 */ /* 0x000ff6000fffe03f */
[----:B------:R-:W-:Y:S01]  /*57720*/  @!UPT UIADD3 URZ, URZ, URZ, URZ ;  /* 0x0000003f3f3ff290 */ /* 0x000fe2000fffe03f */
[----:B------:R0:W-:Y:S04]  /*57730*/  STL.64 [R1+0x1b0], R12 ;  /* 0x0001b00c01007387 */ /* 0x0001e80000100a00 */
[----:B------:R-:W-:Y:S04]  /*57740*/  STL.64 [R1+0x1b8], R14 ;  /* 0x0001b80e01007387 */ /* 0x000fe80000100a00 */
        /* <DEDUP_REMOVED lines=13> */
[----:B---3--:R-:W-:Y:S03]  /*57820*/  HMMA.16816.F32 R20, R4, R12, R20 ;  /* 0x0000000c0414723c */ /* 0x008fe60000001814 */
[----:B--2---:R-:W-:Y:S04]  /*57830*/  STL.64 [R1+0x6fb8], R26 ;  /* 0x006fb81a01007387 */ /* 0x004fe80000100a00 */
[----:B------:R0:W-:Y:S04]  /*57840*/  STL.64 [R1+0x6fb0], R24 ;  /* 0x006fb01801007387 */ /* 0x0001e80000100a00 */
[----:B0-----:R-:W4:Y:S04]  /*57850*/  LDL.LU R24, [R1+0xf0] ;  /* 0x0000f00001187983 */ /* 0x001f280000300800 */
[----:B------:R-:W4:Y:S04]  /*57860*/  LDL.LU R25, [R1+0xf4] ;  /* 0x0000f40001197983 */ /* 0x000f280000300800 */
[----:B------:R-:W4:Y:S04]  /*57870*/  LDL.LU R26, [R1+0xf8] ;  /* 0x0000f800011a7983 */ /* 0x000f280000300800 */
[----:B------:R-:W4:Y:S04]  /*57880*/  LDL.LU R27, [R1+0xfc] ;  /* 0x0000fc00011b7983 */ /* 0x000f280000300800 */
[----:B------:R-:W-:Y:S04]  /*57890*/  STL.64 [R1+0x1a0], R20 ;  /* 0x0001a01401007387 */ /* 0x000fe80000100a00 */
[----:B------:R0:W-:Y:S04]  /*578a0*/  STL.64 [R1+0x1a8], R22 ;  /* 0x0001a81601007387 */ /* 0x0001e80000100a00 */
[----:B0-----:R-:W2:Y:S04]  /*578b0*/  LDL.LU.64 R22, [R1+0x6fd8] ;  /* 0x006fd80001167983 */ /* 0x001ea80000300a00 */
[----:B------:R-:W2:Y:S01]  /*578c0*/  LDL.LU.64 R20, [R1+0x6fd0] ;  /* 0x006fd00001147983 */ /* 0x000ea20000300a00 */
[----:B------:R-:W-:-:S02]  /*578d0*/  IMAD.MOV.U32 R2, RZ, RZ, R12 ;  /* 0x000000ffff027224 */ /* 0x000fc400078e000c */
[----:B------:R-:W-:Y:S01]  /*578e0*/  IMAD.MOV.U32 R0, RZ, RZ, R13 ;  /* 0x000000ffff007224 */ /* 0x000fe200078e000d */
[----:B------:R-:W4:Y:S04]  /*578f0*/  LDL.LU.64 R14, [R1+0x6fc8] ;  /* 0x006fc800010e7983 */ /* 0x000f280000300a00 */
[----:B------:R-:W4:Y:S04]  /*57900*/  LDL.LU.64 R12, [R1+0x6fc0] ;  /* 0x006fc000010c7983 */ /* 0x000f280000300a00 */
[----:B------:R0:W-:Y:S01]  /*57910*/  STL.64 [R1+0x6f58], R8 ;  /* 0x006f580801007387 */ /* 0x0001e20000100a00 */
[----:B--2---:R-:W-:Y:S03]  /*57920*/  HMMA.16816.F32 R4, R4, R8, R20 ;  /* 0x000000080404723c */ /* 0x004fe60000001814 */
[----:B0-----:R-:W2:Y:S11]  /*57930*/  LDL.64 R8, [R1+0x30] ;  /* 0x0000300001087983 */ /* 0x001eb60000100a00 */
[----:B------:R-:W-:Y:S09]  /*57940*/  @!UPT UIADD3 URZ, URZ, URZ, URZ ;  /* 0x0000003f3f3ff290 */ /* 0x000ff2000fffe03f */
[----:B------:R0:W-:Y:S04]  /*57950*/  STL.64 [R1+0x100], R4 ;  /* 0x0001000401007387 */ /* 0x0001e80000100a00 */
[----:B------:R-:W-:Y:S04]  /*57960*/  STL.64 [R1+0x108], R6 ;  /* 0x0001080601007387 */ /* 0x000fe80000100a00 */
[----:B------:R-:W3:Y:S04]  /*57970*/  LDL.LU R20, [R1+0x3d0] ;  /* 0x0003d00001147983 */ /* 0x000ee80000300800 */
[----:B------:R-:W3:Y:S04]  /*57980*/  LDL.LU R21, [R1+0x3d4] ;  /* 0x0003d40001157983 */ /* 0x000ee80000300800 */
[----:B------:R-:W2:Y:S04]  /*57990*/  LDL.LU R22, [R1+0x3d8] ;  /* 0x0003d80001167983 */ /* 0x000ea80000300800 */
[----:B------:R-:W2:Y:S01]  /*579a0*/  LDL.LU R23, [R1+0x3dc] ;  /* 0x0003dc0001177983 */ /* 0x000ea20000300800 */
[----:B----4-:R-:W-:Y:S01]  /*579b0*/  HMMA.16816.F32 R24, R12, R16, R24 ;  /* 0x000000100c18723c */ /* 0x010fe20000001818 */
[----:B0-----:R-:W-:-:S02]  /*579c0*/  IMAD.MOV.U32 R5, RZ, RZ, R3 ;  /* 0x000000ffff057224 */ /* 0x001fc400078e0003 */
[----:B------:R-:W-:Y:S01]  /*579d0*/  IMAD.MOV.U32 R3, RZ, RZ, R17 ;  /* 0x000000ffff037224 */ /* 0x000fe200078e0011 */
[----:B--2---:R0:W-:Y:S04]  /*579e0*/  STL.64 [R1+0x6ec8], R22 ;  /* 0x006ec81601007387 */ /* 0x0041e80000100a00 */
[----:B---3--:R-:W-:Y:S11]  /*579f0*/  STL.64 [R1+0x6ec0], R20 ;  /* 0x006ec01401007387 */ /* 0x008ff60000100a00 */
[----:B------:R-:W-:Y:S04]  /*57a00*/  @!UPT UIADD3 URZ, URZ, URZ, URZ ;  /* 0x0000003f3f3ff290 */ /* 0x000fe8000fffe03f */
[----:B------:R-:W-:Y:S04]  /*57a10*/  STL.64 [R1+0xf0], R24 ;  /* 0x0000f01801007387 */ /* 0x000fe80000100a00 */
[----:B------:R1:W-:Y:S01]  /*57a20*/  STL.64 [R1+0xf8], R26 ;  /* 0x0000f81a01007387 */ /* 0x0003e20000100a00 */
[----:B0-----:R-:W-:-:S03]  /*57a30*/  IMAD.MOV.U32 R22, RZ, RZ, R16 ;  /* 0x000000ffff167224 */ /* 0x001fc600078e0010 */
[----:B-1----:R-:W2:Y:S04]  /*57a40*/  LDL.LU.64 R26, [R1+0x6fb8] ;  /* 0x006fb800011a7983 */ /* 0x002ea80000300a00 */
[----:B------:R-:W2:Y:S04]  /*57a50*/  LDL.LU.64 R24, [R1+0x6fb0] ;  /* 0x006fb00001187983 */ /* 0x000ea80000300a00 */
[----:B------:R-:W2:Y:S02]  /*57a60*/  LDL.LU.64 R16, [R1+0x6fa8] ;  /* 0x006fa80001107983 */ /* 0x000ea40000300a00 */
[C---:B--2---:R-:W-:Y:S02]  /*57a70*/  HMMA.16816.F32 R16, R12.reuse, R16, R24 ;  /* 0x000000100c10723c */ /* 0x044fe40000001818 */
[----:B------:R-:W2:Y:S04]  /*57a80*/  LDL.LU.64 R26, [R1+0x6fa0] ;  /* 0x006fa000011a7983 */ /* 0x000ea80000300a00 */
[----:B------:R-:W2:Y:S11]  /*57a90*/  LDL.LU.64 R24, [R1+0x6f98] ;  /* 0x006f980001187983 */ /* 0x000eb60000300a00 */
[----:B------:R-:W-:Y:S06]  /*57aa0*/  @!UPT UIADD3 URZ, URZ, URZ, URZ ;  /* 0x0000003f3f3ff290 */ /* 0x000fec000fffe03f */
[----:B------:R0:W-:Y:S04]  /*57ab0*/  STL.64 [R1+0xe0], R16 ;  /* 0x0000e01001007387 */ /* 0x0001e80000100a00 */
[----:B------:R2:W-:Y:S04]  /*57ac0*/  STL.64 [R1+0xe8], R18 ;  /* 0x0000e81201007387 */ /* 0x0005e80000100a00 */
[----:B0-----:R-:W2:Y:S02]  /*57ad0*/  LDL.LU.64 R16, [R1+0x6f90] ;  /* 0x006f900001107983 */ /* 0x001ea40000300a00 */
[----:B--2---:R-:W-:Y:S02]  /*57ae0*/  HMMA.16816.F32 R16, R12, R16, R24 ;  /* 0x000000100c10723c */ /* 0x004fe40000001818 */
[----:B------:R-:W2:Y:S04]  /*57af0*/  LDL.LU.64 R26, [R1+0x6f88] ;  /* 0x006f8800011a7983 */ /* 0x000ea80000300a00 */
[----:B------:R-:W3:Y:S11]  /*57b00*/  LDL.LU.64 R24, [R1+0x6f80] ;  /* 0x006f800001187983 */ /* 0x000ef60000300a00 */
[----:B------:R-:W-:Y:S06]  /*57b10*/  @!UPT UIADD3 URZ, URZ, URZ, URZ ;  /* 0x0000003f3f3ff290 */ /* 0x000fec000fffe03f */
[----:B------:R-:W-:Y:S04]  /*57b20*/  STL.64 [R1+0xd0], R16 ;  /* 0x0000d01001007387 */ /* 0x000fe80000100a00 */
[----:B------:R0:W-:Y:S04]  /*57b30*/  STL.64 [R1+0xd8], R18 ;  /* 0x0000d81201007387 */ /* 0x0001e80000100a00 */
[----:B0-----:R-:W4:Y:S04]  /*57b40*/  LDL.LU.64 R18, [R1+0x6f78] ;  /* 0x006f780001127983 */ /* 0x001f280000300a00 */
[----:B------:R-:W4:Y:S01]  /*57b50*/  LDL.LU.64 R16, [R1+0x6f70] ;  /* 0x006f700001107983 */ /* 0x000f220000300a00 */
[----:B------:R-:W-:-:S07]  /*57b60*/  IMAD.MOV.U32 R4, RZ, RZ, R10 ;  /* 0x000000ffff047224 */ /* 0x000fce00078e000a */
[----:B----4-:R-:W-:Y:S11]  /*57b70*/  HMMA.16816.F32 R16, R12, R4, R16 ;  /* 0x000000040c10723c */ /* 0x010ff60000001810 */
[----:B------:R-:W-:Y:S11]  /*57b80*/  @!UPT UIADD3 URZ, URZ, URZ, URZ ;  /* 0x0000003f3f3ff290 */ /* 0x000ff6000fffe03f */
[----:B------:R-:W-:Y:S01]  /*57b90*/  @!UPT UIADD3 URZ, URZ, URZ, URZ ;  /* 0x0000003f3f3ff290 */ /* 0x000fe2000fffe03f */
[----:B------:R-:W-:Y:S04]  /*57ba0*/  STL.64 [R1+0xc0], R16 ;  /* 0x0000c01001007387 */ /* 0x000fe80000100a00 */
[----:B------:R0:W-:Y:S04]  /*57bb0*/  STL.64 [R1+0xc8], R18 ;  /* 0x0000c81201007387 */ /* 0x0001e80000100a00 */
[----:B0-----:R-:W3:Y:S04]  /*57bc0*/  LDL.LU.64 R18, [R1+0x6f68] ;  /* 0x006f680001127983 */ /* 0x001ee80000300a00 */
[----:B------:R-:W3:Y:S04]  /*57bd0*/  LDL.LU.64 R16, [R1+0x6f60] ;  /* 0x006f600001107983 */ /* 0x000ee80000300a00 */
[----:B------:R0:W-:Y:S04]  /*57be0*/  STL.64 [R1+0x6f28], R4 ;  /* 0x006f280401007387 */ /* 0x0001e80000100a00 */
[----:B0-----:R-:W4:Y:S04]  /*57bf0*/  LDL.LU R4, [R1+0x190] ;  /* 0x0001900001047983 */ /* 0x001f280000300800 */
[----:B------:R-:W4:Y:S04]  /*57c00*/  LDL.LU R5, [R1+0x194] ;  /* 0x0001940001057983 */ /* 0x000f280000300800 */
[----:B------:R-:W4:Y:S04]  /*57c10*/  LDL.LU R6, [R1+0x198] ;  /* 0x0001980001067983 */ /* 0x000f280000300800 */
[----:B------:R-:W4:Y:S01]  /*57c20*/  LDL.LU R7, [R1+0x19c] ;  /* 0x00019c0001077983 */ /* 0x000f220000300800 */
[----:B------:R-:W-:-:S02]  /*57c30*/  IMAD.MOV.U32 R20, RZ, RZ, R2 ;  /* 0x000000ffff147224 */ /* 0x000fc400078e0002 */
[----:B------:R-:W-:Y:S02]  /*57c40*/  IMAD.MOV.U32 R2, RZ, RZ, R8 ;  /* 0x000000ffff027224 */ /* 0x000fe400078e0008 */
[----:B------:R-:W-:Y:S02]  /*57c50*/  IMAD.MOV.U32 R21, RZ, RZ, R0 ;  /* 0x000000ffff157224 */ /* 0x000fe400078e0000 */
[----:B------:R-:W-:Y:S01]  /*57c60*/  IMAD.MOV.U32 R0, RZ, RZ, R9 ;  /* 0x000000ffff007224 */ /* 0x000fe200078e0009 */
[C---:B----4-:R-:W-:Y:S11]  /*57c70*/  HMMA.16816.F32 R4, R12.reuse, R8, R4 ;  /* 0x000000080c04723c */ /* 0x050ff60000001804 */
[----:B------:R-:W-:Y:S11]  /*57c80*/  @!UPT UIADD3 URZ, URZ, URZ, URZ ;  /* 0x0000003f3f3ff290 */ /* 0x000ff6000fffe03f */
[----:B------:R-:W-:Y:S01]  /*57c90*/  @!UPT UIADD3 URZ, URZ, URZ, URZ ;  /* 0x0000003f3f3ff290 */ /* 0x000fe2000fffe03f */
[----:B------:R-:W-:Y:S04]  /*57ca0*/  STL.64 [R1+0x190], R4 ;  /* 0x0001900401007387 */ /* 0x000fe80000100a00 */
[----:B------:R3:W-:Y:S04]  /*57cb0*/  STL.64 [R1+0x198], R6 ;  /* 0x0001980601007387 */ /* 0x0007e80000100a00 */
[----:B------:R-:W4:Y:S01]  /*57cc0*/  LDL.LU R8, [R1+0x4c0] ;  /* 0x0004c00001087983 */ /* 0x000f220000300800 */
[C---:B---3--:R-:W-:Y:S11]  /*57cd0*/  HMMA.16816.F32 R4, R12.reuse, R24, R16 ;  /* 0x000000180c04723c */ /* 0x048ff60000001810 */
[----:B------:R-:W-:Y:S11]  /*57ce0*/  @!UPT UIADD3 URZ, URZ, URZ, URZ ;  /* 0x0000003f3f3ff290 */ /* 0x000ff6000fffe03f */
[----:B------:R-:W-:Y:S01]  /*57cf0*/  @!UPT UIADD3 URZ, URZ, URZ, URZ ;  /* 0x0000003f3f3ff290 */ /* 0x000fe2000fffe03f */
[----:B------:R-:W-:Y:S04]  /*57d00*/  STL.64 [R1+0x2b0], R4 ;  /* 0x0002b00401007387 */ /* 0x000fe80000100a00 */
[----:B------:R-:W-:Y:S04]  /*57d10*/  STL.64 [R1+0x2b8], R6 ;  /* 0x0002b80601007387 */ /* 0x000fe80000100a00 */
[----:B------:R-:W4:Y:S04]  /*57d20*/  LDL.LU R9, [R1+0x4c4] ;  /* 0x0004c40001097983 */ /* 0x000f280000300800 */
[----:B------:R-:W4:Y:S04]  /*57d30*/  LDL.LU R10, [R1+0x4c8] ;  /* 0x0004c800010a7983 */ /* 0x000f280000300800 */
[----:B------:R-:W4:Y:S04]  /*57d40*/  LDL.LU R11, [R1+0x4cc] ;  /* 0x0004cc00010b7983 */ /* 0x000f280000300800 */
[----:B--2---:R-:W-:Y:S04]  /*57d50*/  STL.64 [R1+0x6ee8], R26 ;  /* 0x006ee81a01007387 */ /* 0x004fe80000100a00 */
[----:B------:R0:W-:Y:S04]  /*57d60*/  STL.64 [R1+0x6ee0], R24 ;  /* 0x006ee01801007387 */ /* 0x0001e80000100a00 */
[----:B0-----:R-:W2:Y:S04]  /*57d70*/  LDL.LU R24, [R1+0x420] ;  /* 0x0004200001187983 */ /* 0x001ea80000300800 */
[----:B------:R-:W2:Y:S04]  /*57d80*/  LDL.LU R25, [R1+0x424] ;  /* 0x0004240001197983 */ /* 0x000ea80000300800 */
[----:B------:R-:W3:Y:S04]  /*57d90*/  LDL.LU R26, [R1+0x428] ;  /* 0x00042800011a7983 */ /* 0x000ee80000300800 */
[----:B------:R-:W3:Y:S04]  /*57da0*/  LDL.LU R27, [R1+0x42c] ;  /* 0x00042c00011b7983 */ /* 0x000ee80000300800 */
[----:B------:R-:W2:Y:S04]  /*57db0*/  LDL.LU R4, [R1+0x480] ;  /* 0x0004800001047983 */ /* 0x000ea80000300800 */
[----:B------:R-:W2:Y:S04]  /*57dc0*/  LDL.LU R5, [R1+0x484] ;  /* 0x0004840001057983 */ /* 0x000ea80000300800 */
[----:B------:R-:W2:Y:S04]  /*57dd0*/  LDL.LU R6, [R1+0x488] ;  /* 0x0004880001067983 */ /* 0x000ea80000300800 */
[----:B------:R-:W2:Y:S04]  /*57de0*/  LDL.LU R7, [R1+0x48c] ;  /* 0x00048c0001077983 */ /* 0x000ea80000300800 */
[----:B------:R-:W3:Y:S04]  /*57df0*/  LDL.LU R16, [R1+0x4b0] ;  /* 0x0004b00001107983 */ /* 0x000ee80000300800 */
[----:B------:R-:W3:Y:S04]  /*57e00*/  LDL.LU R17, [R1+0x4b4] ;  /* 0x0004b40001117983 */ /* 0x000ee80000300800 */
[----:B------:R-:W4:Y:S04]  /*57e10*/  LDL.LU R18, [R1+0x4b8] ;  /* 0x0004b80001127983 */ /* 0x000f280000300800 */
[----:B------:R-:W4:Y:S04]  /*57e20*/  LDL.LU R19, [R1+0x4bc] ;  /* 0x0004bc0001137983 */ /* 0x000f280000300800 */
[----:B--2---:R-:W-:Y:S04]  /*57e30*/  STL.64 [R1+0x6f38], R6 ;  /* 0x006f380601007387 */ /* 0x004fe80000100a00 */
[----:B------:R-:W-:Y:S04]  /*57e40*/  STL.64 [R1+0x6f30], R4 ;  /* 0x006f300401007387 */ /* 0x000fe80000100a00 */
[----:B---3--:R-:W-:Y:S04]  /*57e50*/  STL.64 [R1+0x6ef8], R26 ;  /* 0x006ef81a01007387 */ /* 0x008fe80000100a00 */
[----:B------:R0:W-:Y:S04]  /*57e60*/  STL.64 [R1+0x6ef0], R24 ;  /* 0x006ef01801007387 */ /* 0x0001e80000100a00 */
[----:B0-----:R-:W2:Y:S04]  /*57e70*/  LDL.LU R24, [R1+0x430] ;  /* 0x0004300001187983 */ /* 0x001ea80000300800 */
[----:B------:R-:W2:Y:S04]  /*57e80*/  LDL.LU R25, [R1+0x434] ;  /* 0x0004340001197983 */ /* 0x000ea80000300800 */
[----:B------:R-:W3:Y:S04]  /*57e90*/  LDL.LU R26, [R1+0x438] ;  /* 0x00043800011a7983 */ /* 0x000ee80000300800 */
[----:B------:R-:W3:Y:S04]  /*57ea0*/  LDL.LU R27, [R1+0x43c] ;  /* 0x00043c00011b7983 */ /* 0x000ee80000300800 */
[----:B---3--:R-:W-:Y:S04]  /*57eb0*/  STL.64 [R1+0x6f08], R26 ;  /* 0x006f081a01007387 */ /* 0x008fe80000100a00 */
[----:B--2---:R0:W-:Y:S04]  /*57ec0*/  STL.64 [R1+0x6f00], R24 ;  /* 0x006f001801007387 */ /* 0x0041e80000100a00 */
[----:B0-----:R-:W2:Y:S01]  /*57ed0*/  LDL.64 R24, [R1+0x10] ;  /* 0x0000100001187983 */ /* 0x001ea20000100a00 */
[----:B----4-:R-:W-:Y:S03]  /*57ee0*/  HMMA.16816.F32 R8, R12, R20, R8 ;  /* 0x000000140c08723c */ /* 0x010fe60000001808 */
[----:B--2---:R0:W-:Y:S04]  /*57ef0*/  STL.64 [R1+0x6f20], R24 ;  /* 0x006f201801007387 */ /* 0x0041e80000100a00 */
[----:B0-----:R-:W2:Y:S01]  /*57f00*/  LDL.64 R24, [R1+0x20] ;  /* 0x0000200001187983 */ /* 0x001ea20000100a00 */
[----:B------:R-:W-:-:S03]  /*57f10*/  IMAD.MOV.U32 R4, RZ, RZ, R22 ;  /* 0x000000ffff047224 */ /* 0x000fc600078e0016 */
[----:B--2---:R0:W-:Y:S04]  /*57f20*/  STL.64 [R1+0x6f40], R24 ;  /* 0x006f401801007387 */ /* 0x0041e80000100a00 */
[----:B0-----:R-:W2:Y:S04]  /*57f30*/  LDL.LU R24, [R1+0x4a0] ;  /* 0x0004a00001187983 */ /* 0x001ea80000300800 */
[----:B------:R-:W2:Y:S04]  /*57f40*/  LDL.LU R25, [R1+0x4a4] ;  /* 0x0004a40001197983 */ /* 0x000ea80000300800 */
[----:B------:R-:W2:Y:S04]  /*57f50*/  LDL.LU R26, [R1+0x4a8] ;  /* 0x0004a800011a7983 */ /* 0x000ea80000300800 */
[----:B------:R-:W2:Y:S04]  /*57f60*/  LDL.LU R27, [R1+0x4ac] ;  /* 0x0004ac00011b7983 */ /* 0x000ea80000300800 */
[----:B------:R0:W-:Y:S04]  /*57f70*/  STL.64 [R1+0x3f0], R8 ;  /* 0x0003f00801007387 */ /* 0x0001e80000100a00 */
[----:B------:R-:W-:Y:S04]  /*57f80*/  STL.64 [R1+0x3f8], R10 ;  /* 0x0003f80a01007387 */ /* 0x000fe80000100a00 */
[----:B0-----:R-:W3:Y:S04]  /*57f90*/  LDL.LU.64 R8, [R1+0x6f58] ;  /* 0x006f580001087983 */ /* 0x001ee80000300a00 */
[----:B------:R0:W-:Y:S04]  /*57fa0*/  STL.64 [R1+0x6ed8], R20 ;  /* 0x006ed81401007387 */ /* 0x0001e80000100a00 */
[----:B0-----:R-:W4:Y:S04]  /*57fb0*/  LDL.LU R20, [R1+0x410] ;  /* 0x0004100001147983 */ /* 0x001f280000300800 */
[----:B------:R-:W4:Y:S04]  /*57fc0*/  LDL.LU R21, [R1+0x414] ;  /* 0x0004140001157983 */ /* 0x000f280000300800 */
[----:B------:R-:W2:Y:S04]  /*57fd0*/  LDL.LU R22, [R1+0x418] ;  /* 0x0004180001167983 */ /* 0x000ea80000300800 */
[----:B------:R-:W2:Y:S01]  /*57fe0*/  LDL.LU R23, [R1+0x41c] ;  /* 0x00041c0001177983 */ /* 0x000ea20000300800 */
[----:B---3--:R-:W-:Y:S03]  /*57ff0*/  HMMA.16816.F32 R12, R12, R8, R16 ;  /* 0x000000080c0c723c */ /* 0x008fe60000001810 */
[----:B--2---:R-:W-:Y:S04]  /*58000*/  STL.64 [R1+0x6f18], R22 ;  /* 0x006f181601007387 */ /* 0x004fe80000100a00 */
[----:B----4-:R0:W-:Y:S04]  /*58010*/  STL.64 [R1+0x6f10], R20 ;  /* 0x006f101401007387 */ /* 0x0101e80000100a00 */
[----:B0-----:R-:W2:Y:S04]  /*58020*/  LDL.LU R20, [R1+0x440] ;  /* 0x0004400001147983 */ /* 0x001ea80000300800 */
[----:B------:R-:W2:Y:S04]  /*58030*/  LDL.LU R21, [R1+0x444] ;  /* 0x0004440001157983 */ /* 0x000ea80000300800 */
[----:B------:R-:W2:Y:S04]  /*58040*/  LDL.LU R22, [R1+0x448] ;  /* 0x0004480001167983 */ /* 0x000ea80000300800 */
[----:B------:R-:W2:Y:S04]  /*58050*/  LDL.LU R23, [R1+0x44c] ;  /* 0x00044c0001177983 */ /* 0x000ea80000300800 */
[----:B------:R-:W3:Y:S04]  /*58060*/  LDL.LU.64 R18, [R1+0x6f50] ;  /* 0x006f500001127983 */ /* 0x000ee80000300a00 */
[----:B------:R-:W3:Y:S01]  /*58070*/  LDL.LU.64 R16, [R1+0x6f48] ;  /* 0x006f480001107983 */ /* 0x000ee20000300a00 */
[----:B------:R-:W-:-:S03]  /*58080*/  IMAD.MOV.U32 R5, RZ, RZ, R3 ;  /* 0x000000ffff057224 */ /* 0x000fc600078e0003 */
[----:B------:R0:W-:Y:S04]  /*58090*/  STL.64 [R1+0x6ed0], R8 ;  /* 0x006ed00801007387 */ /* 0x0001e80000100a00 */
[----:B0-----:R-:W4:Y:S04]  /*580a0*/  LDL.LU R8, [R1+0x400] ;  /* 0x0004000001087983 */ /* 0x001f280000300800 */
[----:B------:R-:W-:Y:S04]  /*580b0*/  STL.64 [R1+0x3e0], R12 ;  /* 0x0003e00c01007387 */ /* 0x000fe80000100a00 */
[----:B------:R-:W-:Y:S04]  /*580c0*/  STL.64 [R1+0x3e8], R14 ;  /* 0x0003e80e01007387 */ /* 0x000fe80000100a00 */
[----:B------:R-:W4:Y:S04]  /*580d0*/  LDL.LU R9, [R1+0x404] ;  /* 0x0004040001097983 */ /* 0x000f280000300800 */
[----:B------:R-:W4:Y:S04]  /*580e0*/  LDL.LU R10, [R1+0x408] ;  /* 0x00040800010a7983 */ /* 0x000f280000300800 */
[----:B------:R-:W4:Y:S01]  /*580f0*/  LDL.LU R11, [R1+0x40c] ;  /* 0x00040c00010b7983 */ /* 0x000f220000300800 */
[C---:B---3--:R-:W-:Y:S03]  /*58100*/  HMMA.16816.F32 R4, R16.reuse, R4, R24 ;  /* 0x000000041004723c */ /* 0x048fe60000001818 */
[----:B------:R-:W3:Y:S11]  /*58110*/  LDL.LU.64 R24, [R1+0x6f40] ;  /* 0x006f400001187983 */ /* 0x000ef60000300a00 */
[----:B------:R-:W-:Y:S09]  /*58120*/  @!UPT UIADD3 URZ, URZ, URZ, URZ ;  /* 0x0000003f3f3ff290 */ /* 0x000ff2000fffe03f */
[----:B------:R-:W-:Y:S04]  /*58130*/  STL.64 [R1+0x460], R4 ;  /* 0x0004600401007387 */ /* 0x000fe80000100a00 */
[----:B------:R0:W-:Y:S04]  /*58140*/  STL.64 [R1+0x468], R6 ;  /* 0x0004680601007387 */ /* 0x0001e80000100a00 */
[----:B0-----:R-:W3:Y:S04]  /*58150*/  LDL.LU.64 R6, [R1+0x6f38] ;  /* 0x006f380001067983 */ /* 0x001ee80000300a00 */
[----:B------:R-:W3:Y:S02]  /*58160*/  LDL.LU.64 R4, [R1+0x6f30] ;  /* 0x006f300001047983 */ /* 0x000ee40000300a00 */
[----:B---3--:R-:W-:Y:S11]  /*58170*/  HMMA.16816.F32 R4, R16, R24, R4 ;  /* 0x000000181004723c */ /* 0x008ff60000001804 */
[----:B------:R-:W-:Y:S11]  /*58180*/  @!UPT UIADD3 URZ, URZ, URZ, URZ ;  /* 0x0000003f3f3ff290 */ /* 0x000ff6000fffe03f */
[----:B------:R-:W-:Y:S01]  /*58190*/  @!UPT UIADD3 URZ, URZ, URZ, URZ ;  /* 0x0000003f3f3ff290 */ /* 0x000fe2000fffe03f */
[----:B------:R0:W-:Y:S04]  /*581a0*/  STL.64 [R1+0x450], R4 ;  /* 0x0004500401007387 */ /* 0x0001e80000100a00 */
[----:B------:R1:W-:Y:S04]  /*581b0*/  STL.64 [R1+0x458], R6 ;  /* 0x0004580601007387 */ /* 0x0003e80000100a00 */
[----:B0-----:R-:W3:Y:S01]  /*581c0*/  LDL.LU.64 R4, [R1+0x6f28] ;  /* 0x006f280001047983 */ /* 0x001ee20000300a00 */
[----:B-1----:R-:W-:Y:S02]  /*581d0*/  IMAD.MOV.U32 R7, RZ, RZ, R24 ;  /* 0x000000ffff077224 */ /* 0x002fe400078e0018 */
[----:B------:R-:W-:-:S02]  /*581e0*/  IMAD.MOV.U32 R6, RZ, RZ, R25 ;  /* 0x000000ffff067224 */ /* 0x000fc400078e0019 */
[----:B------:R-:W2:Y:S02]  /*581f0*/  LDL.LU.64 R24, [R1+0x6f20] ;  /* 0x006f200001187983 */ /* 0x000ea40000300a00 */
[C---:B--2---:R-:W-:Y:S01]  /*58200*/  HMMA.16816.F32 R20, R16.reuse, R24, R20 ;  /* 0x000000181014723c */ /* 0x044fe20000001814 */
[----:B------:R-:W-:Y:S02]  /*58210*/  IMAD.MOV.U32 R28, RZ, RZ, R24 ;  /* 0x000000ffff1c7224 */ /* 0x000fe400078e0018 */
[----:B------:R-:W-:Y:S11]  /*58220*/  IMAD.MOV.U32 R3, RZ, RZ, R25 ;  /* 0x000000ffff037224 */ /* 0x000ff600078e0019 */
[----:B------:R-:W-:Y:S09]  /*58230*/  @!UPT UIADD3 URZ, URZ, URZ, URZ ;  /* 0x0000003f3f3ff290 */ /* 0x000ff2000fffe03f */
[----:B------:R-:W-:Y:S04]  /*58240*/  STL.64 [R1+0x440], R20 ;  /* 0x0004401401007387 */ /* 0x000fe80000100a00 */
[----:B------:R0:W-:Y:S04]  /*58250*/  STL.64 [R1+0x448], R22 ;  /* 0x0004481601007387 */ /* 0x0001e80000100a00 */
[----:B0-----:R-:W2:Y:S04]  /*58260*/  LDL.LU.64 R22, [R1+0x6f18] ;  /* 0x006f180001167983 */ /* 0x001ea80000300a00 */
[----:B------:R-:W2:Y:S04]  /*58270*/  LDL.LU.64 R20, [R1+0x6f10] ;  /* 0x006f100001147983 */ /* 0x000ea80000300a00 */
[----:B------:R-:W3:Y:S04]  /*58280*/  LDL.LU.64 R26, [R1+0x6f08] ;  /* 0x006f0800011a7983 */ /* 0x000ee80000300a00 */
[----:B------:R-:W3:Y:S02]  /*58290*/  LDL.LU.64 R24, [R1+0x6f00] ;  /* 0x006f000001187983 */ /* 0x000ee40000300a00 */
        /* <DEDUP_REMOVED lines=9> */
[----:B------:R-:W-:Y:S06]  /*58330*/  STL.64 [R1+0x6ea8], R4 ;  /* 0x006ea80401007387 */ /* 0x000fec0000100a00 */
[C---:B---3--:R-:W-:Y:S11]  /*58340*/  HMMA.16816.F32 R24, R16.reuse, R12, R24 ;  /* 0x0000000c1018723c */ /* 0x048ff60000001818 */
[----:B------:R-:W-:Y:S11]  /*58350*/  @!UPT UIADD3 URZ, URZ, URZ, URZ ;  /* 0x0000003f3f3ff290 */ /* 0x000ff6000fffe03f */
[----:B------:R-:W-:Y:S01]  /*58360*/  @!UPT UIADD3 URZ, URZ, URZ, URZ ;  /* 0x0000003f3f3ff290 */ /* 0x000fe2000fffe03f */
[----:B------:R-:W-:Y:S04]  /*58370*/  STL.64 [R1+0x420], R24 ;  /* 0x0004201801007387 */ /* 0x000fe80000100a00 */
[----:B------:R0:W-:Y:S04]  /*58380*/  STL.64 [R1+0x428], R26 ;  /* 0x0004281a01007387 */ /* 0x0001e80000100a00 */
[----:B0-----:R-:W3:Y:S04]  /*58390*/  LDL.LU.64 R26, [R1+0x6ee8] ;  /* 0x006ee800011a7983 */ /* 0x001ee80000300a00 */
[----:B------:R-:W2:Y:S04]  /*583a0*/  LDL.LU.64 R24, [R1+0x6ee0] ;  /* 0x006ee00001187983 */ /* 0x000ea80000300a00 */
        /* <DEDUP_REMOVED lines=8> */
[----:B---3--:R-:W-:Y:S04]  /*58430*/  STL.64 [R1+0x6e98], R26 ;  /* 0x006e981a01007387 */ /* 0x008fe80000100a00 */
[----:B------:R0:W-:Y:S04]  /*58440*/  STL.64 [R1+0x6e90], R24 ;  /* 0x006e901801007387 */ /* 0x0001e80000100a00 */
[----:B0-----:R-:W2:Y:S04]  /*58450*/  LDL.LU R24, [R1+0x3c0] ;  /* 0x0003c00001187983 */ /* 0x001ea80000300800 */
[----:B------:R-:W2:Y:S04]  /*58460*/  LDL.LU R25, [R1+0x3c4] ;  /* 0x0003c40001197983 */ /* 0x000ea80000300800 */
[----:B------:R-:W2:Y:S04]  /*58470*/  LDL.LU R26, [R1+0x3c8] ;  /* 0x0003c800011a7983 */ /* 0x000ea80000300800 */
[----:B------:R-:W2:Y:S01]  /*58480*/  LDL.LU R27, [R1+0x3cc] ;  /* 0x0003cc00011b7983 */ /* 0x000ea20000300800 */
[C---:B----4-:R-:W-:Y:S03]  /*58490*/  HMMA.16816.F32 R20, R16.reuse, R20, R8 ;  /* 0x000000141014723c */ /* 0x050fe60000001808 */
[----:B------:R-:W3:Y:S11]  /*584a0*/  LDL.LU.64 R8, [R1+0x6ed0] ;  /* 0x006ed00001087983 */ /* 0x000ef60000300a00 */
[----:B------:R-:W-:Y:S09]  /*584b0*/  @!UPT UIADD3 URZ, URZ, URZ, URZ ;  /* 0x0000003f3f3ff290 */ /* 0x000ff2000fffe03f */
[----:B------:R-:W-:Y:S04]  /*584c0*/  STL.64 [R1+0x400], R20 ;  /* 0x0004001401007387 */ /* 0x000fe80000100a00 */
[----:B------:R0:W-:Y:S04]  /*584d0*/  STL.64 [R1+0x408], R22 ;  /* 0x0004081601007387 */ /* 0x0001e80000100a00 */
[----:B0-----:R-:W3:Y:S04]  /*584e0*/  LDL.LU.64 R22, [R1+0x6ec8] ;  /* 0x006ec80001167983 */ /* 0x001ee80000300a00 */
[----:B------:R-:W3:Y:S02]  /*584f0*/  LDL.LU.64 R20, [R1+0x6ec0] ;  /* 0x006ec00001147983 */ /* 0x000ee40000300a00 */
[----:B---3--:R-:W-:Y:S02]  /*58500*/  HMMA.16816.F32 R16, R16, R8, R20 ;  /* 0x000000081010723c */ /* 0x008fe40000001814 */
[----:B------:R-:W2:Y:S04]  /*58510*/  LDL.LU.64 R22, [R1+0x6eb8] ;  /* 0x006eb80001167983 */ /* 0x000ea80000300a00 */
[----:B------:R-:W2:Y:S04]  /*58520*/  LDL.LU.64 R20, [R1+0x6eb0] ;  /* 0x006eb00001147983 */ /* 0x000ea80000300a00 */
[----:B------:R2:W-:Y:S11]  /*58530*/  STL.64 [R1+0x6e70], R8 ;  /* 0x006e700801007387 */ /* 0x0005f60000100a00 */
[----:B------:R-:W-:Y:S02]  /*58540*/  @!UPT UIADD3 URZ, URZ, URZ, URZ ;  /* 0x0000003f3f3ff290 */ /* 0x000fe4000fffe03f */
[----:B------:R0:W-:Y:S04]  /*58550*/  STL.64 [R1+0x3d0], R16 ;  /* 0x0003d01001007387 */ /* 0x0001e80000100a00 */
[----:B------:R1:W-:Y:S01]  /*58560*/  STL.64 [R1+0x3d8], R18 ;  /* 0x0003d81201007387 */ /* 0x0003e20000100a00 */
[----:B--2---:R-:W-:Y:S11]  /*58570*/  HMMA.16816.F32 R8, R20, R12, R24 ;  /* 0x0000000c1408723c */ /* 0x004ff60000001818 */
[----:B------:R-:W-:Y:S11]  /*58580*/  @!UPT UIADD3 URZ, URZ, URZ, URZ ;  /* 0x0000003f3f3ff290 */ /* 0x000ff6000fffe03f */
[----:B------:R-:W-:Y:S01]  /*58590*/  @!UPT UIADD3 URZ, URZ, URZ, URZ ;  /* 0x0000003f3f3ff290 */ /* 0x000fe2000fffe03f */
[----:B------:R-:W-:Y:S04]  /*585a0*/  STL.64 [R1+0x3c0], R8 ;  /* 0x0003c00801007387 */ /* 0x000fe80000100a00 */
[----:B------:R-:W-:Y:S04]  /*585b0*/  STL.64 [R1+0x3c8], R10 ;  /* 0x0003c80a01007387 */ /* 0x000fe80000100a00 */
[----:B0-----:R-:W2:Y:S04]  /*585c0*/  LDL.LU R16, [R1+0x240] ;  /* 0x0002400001107983 */ /* 0x001ea80000300800 */
[----:B------:R-:W2:Y:S04]  /*585d0*/  LDL.LU R17, [R1+0x244] ;  /* 0x0002440001117983 */ /* 0x000ea80000300800 */
[----:B-1----:R-:W3:Y:S04]  /*585e0*/  LDL.LU R18, [R1+0x248] ;  /* 0x0002480001127983 */ /* 0x002ee80000300800 */
[----:B------:R-:W3:Y:S01]  /*585f0*/  LDL.LU R19, [R1+0x24c] ;  /* 0x00024c0001137983 */ /* 0x000ee20000300800 */
[----:B------:R-:W-:-:S03]  /*58600*/  IMAD.MOV.U32 R25, RZ, RZ, R6 ;  /* 0x000000ffff197224 */ /* 0x000fc600078e0006 */
[----:B------:R-:W4:Y:S01]  /*58610*/  LDL.LU R4, [R1+0x3a0] ;  /* 0x0003a00001047983 */ /* 0x000f220000300800 */
[----:B------:R-:W-:-:S03]  /*58620*/  IMAD.MOV.U32 R24, RZ, RZ, R7 ;  /* 0x000000ffff187224 */ /* 0x000fc600078e0007 */
[----:B------:R-:W4:Y:S04]  /*58630*/  LDL.LU R5, [R1+0x3a4] ;  /* 0x0003a40001057983 */ /* 0x000f280000300800 */
[----:B------:R-:W4:Y:S04]  /*58640*/  LDL.LU R6, [R1+0x3a8] ;  /* 0x0003a80001067983 */ /* 0x000f280000300800 */
[----:B------:R-:W4:Y:S04]  /*58650*/  LDL.LU R7, [R1+0x3ac] ;  /* 0x0003ac0001077983 */ /* 0x000f280000300800 */
[----:B---3--:R-:W-:Y:S04]  /*58660*/  STL.64 [R1+0x6e08], R18 ;  /* 0x006e081201007387 */ /* 0x008fe80000100a00 */
[----:B--2---:R0:W-:Y:S04]  /*58670*/  STL.64 [R1+0x6e00], R16 ;  /* 0x006e001001007387 */ /* 0x0041e80000100a00 */
[----:B0-----:R-:W2:Y:S04]  /*58680*/  LDL.LU R16, [R1+0x250] ;  /* 0x0002500001107983 */ /* 0x001ea80000300800 */
[----:B------:R-:W2:Y:S04]  /*58690*/  LDL.LU R17, [R1+0x254] ;  /* 0x0002540001117983 */ /* 0x000ea80000300800 */
[----:B------:R-:W3:Y:S04]  /*586a0*/  LDL.LU R18, [R1+0x258] ;  /* 0x0002580001127983 */ /* 0x000ee80000300800 */
[----:B------:R-:W3:Y:S01]  /*586b0*/  LDL.LU R19, [R1+0x25c] ;  /* 0x00025c0001137983 */ /* 0x000ee20000300800 */
[----:B------:R-:W-:-:S02]  /*586c0*/  IMAD.MOV.U32 R2, RZ, RZ, R12 ;  /* 0x000000ffff027224 */ /* 0x000fc400078e000c */
[----:B------:R-:W-:Y:S01]  /*586d0*/  IMAD.MOV.U32 R0, RZ, RZ, R13 ;  /* 0x000000ffff007224 */ /* 0x000fe200078e000d */
[----:B---3--:R-:W-:Y:S04]  /*586e0*/  STL.64 [R1+0x6e18], R18 ;  /* 0x006e181201007387 */ /* 0x008fe80000100a00 */
[----:B--2---:R0:W-:Y:S04]  /*586f0*/  STL.64 [R1+0x6e10], R16 ;  /* 0x006e101001007387 */ /* 0x0041e80000100a00 */
        /* <DEDUP_REMOVED lines=8> */
[----:B------:R-:W2:Y:S04]  /*58780*/  LDL.64 R8, [R1+0x50] ;  /* 0x0000500001087983 */ /* 0x000ea80000100a00 */
[----:B--2---:R0:W-:Y:S04]  /*58790*/  STL.64 [R1+0x6e88], R8 ;  /* 0x006e880801007387 */ /* 0x0041e80000100a00 */
[----:B0-----:R-:W2:Y:S04]  /*587a0*/  LDL.LU R8, [R1+0x3b0] ;  /* 0x0003b00001087983 */ /* 0x001ea80000300800 */
[----:B------:R-:W2:Y:S04]  /*587b0*/  LDL.LU R9, [R1+0x3b4] ;  /* 0x0003b40001097983 */ /* 0x000ea80000300800 */
[----:B------:R-:W2:Y:S04]  /*587c0*/  LDL.LU R10, [R1+0x3b8] ;  /* 0x0003b800010a7983 */ /* 0x000ea80000300800 */
[----:B------:R-:W2:Y:S04]  /*587d0*/  LDL.LU R11, [R1+0x3bc] ;  /* 0x0003bc00010b7983 */ /* 0x000ea80000300800 */
[----:B---3--:R-:W-:Y:S04]  /*587e0*/  STL.64 [R1+0x6e28], R18 ;  /* 0x006e281201007387 */ /* 0x008fe80000100a00 */
[----:B------:R0:W-:Y:S02]  /*587f0*/  STL.64 [R1+0x6e20], R16 ;  /* 0x006e201001007387 */ /* 0x0001e40000100a00 */
[----:B0-----:R-:W-:-:S02]  /*58800*/  IMAD.MOV.U32 R16, RZ, RZ, R28 ;  /* 0x000000ffff107224 */ /* 0x001fc400078e001c */
[----:B------:R-:W-:-:S07]  /*58810*/  IMAD.MOV.U32 R17, RZ, RZ, R3 ;  /* 0x000000ffff117224 */ /* 0x000fce00078e0003 */
[C---:B----4-:R-:W-:Y:S08]  /*58820*/  HMMA.16816.F32 R4, R20.reuse, R16, R4 ;  /* 0x000000101404723c */ /* 0x050ff00000001804 */
[----:B--2---:R-:W-:Y:S01]  /*58830*/  HMMA.16816.F32 R8, R20, R24, R8 ;  /* 0x000000181408723c */ /* 0x004fe20000001808 */
[----:B------:R-:W2:Y:S11]  /*58840*/  LDL.LU R24, [R1+0x380] ;  /* 0x0003800001187983 */ /* 0x000eb60000300800 */
[----:B------:R-:W-:Y:S11]  /*58850*/  @!UPT UIADD3 URZ, URZ, URZ, URZ ;  /* 0x0000003f3f3ff290 */ /* 0x000ff6000fffe03f */
[----:B------:R0:W-:Y:S04]  /*58860*/  STL.64 [R1+0x3b0], R8 ;  /* 0x0003b00801007387 */ /* 0x0001e80000100a00 */
[----:B------:R1:W-:Y:S04]  /*58870*/  STL.64 [R1+0x3b8], R10 ;  /* 0x0003b80a01007387 */ /* 0x0003e80000100a00 */
[----:B------:R-:W2:Y:S04]  /*58880*/  LDL.LU R25, [R1+0x384] ;  /* 0x0003840001197983 */ /* 0x000ea80000300800 */
[----:B------:R-:W2:Y:S04]  /*58890*/  LDL.LU R26, [R1+0x388] ;  /* 0x00038800011a7983 */ /* 0x000ea80000300800 */
[----:B------:R-:W2:Y:S04]  /*588a0*/  LDL.LU R27, [R1+0x38c] ;  /* 0x00038c00011b7983 */ /* 0x000ea80000300800 */
[----:B0-----:R-:W3:Y:S04]  /*588b0*/  LDL.LU R8, [R1+0x370] ;  /* 0x0003700001087983 */ /* 0x001ee80000300800 */
[----:B------:R-:W3:Y:S04]  /*588c0*/  LDL.LU R9, [R1+0x374] ;  /* 0x0003740001097983 */ /* 0x000ee80000300800 */
[----:B-1----:R-:W3:Y:S04]  /*588d0*/  LDL.LU R10, [R1+0x378] ;  /* 0x00037800010a7983 */ /* 0x002ee80000300800 */
[----:B------:R-:W3:Y:S04]  /*588e0*/  LDL.LU R11, [R1+0x37c] ;  /* 0x00037c00010b7983 */ /* 0x000ee80000300800 */
[----:B------:R0:W-:Y:S04]  /*588f0*/  STL.64 [R1+0x3a0], R4 ;  /* 0x0003a00401007387 */ /* 0x0001e80000100a00 */
[----:B------:R-:W-:Y:S04]  /*58900*/  STL.64 [R1+0x3a8], R6 ;  /* 0x0003a80601007387 */ /* 0x000fe80000100a00 */
[----:B0-----:R-:W4:Y:S04]  /*58910*/  LDL.LU.64 R4, [R1+0x6ea8] ;  /* 0x006ea80001047983 */ /* 0x001f280000300a00 */
[----:B------:R0:W-:Y:S04]  /*58920*/  STL.64 [R1+0x6e38], R16 ;  /* 0x006e381001007387 */ /* 0x0001e80000100a00 */
[----:B0-----:R-:W2:Y:S04]  /*58930*/  LDL.64 R16, [R1+0x20] ;  /* 0x0000200001107983 */ /* 0x001ea80000100a00 */
[----:B--2---:R0:W-:Y:S02]  /*58940*/  STL.64 [R1+0x6e40], R16 ;  /* 0x006e401001007387 */ /* 0x0041e40000100a00 */
[----:B0-----:R-:W-:-:S02]  /*58950*/  IMAD.MOV.U32 R16, RZ, RZ, R2 ;  /* 0x000000ffff107224 */ /* 0x001fc400078e0002 */
[----:B------:R-:W-:-:S05]  /*58960*/  IMAD.MOV.U32 R17, RZ, RZ, R0 ;  /* 0x000000ffff117224 */ /* 0x000fca00078e0000 */
[----:B------:R0:W-:Y:S04]  /*58970*/  STL.64 [R1+0x6e68], R16 ;  /* 0x006e681001007387 */ /* 0x0001e80000100a00 */
[----:B0-----:R-:W2:Y:S04]  /*58980*/  LDL.LU R16, [R1+0x2a0] ;  /* 0x0002a00001107983 */ /* 0x001ea80000300800 */
[----:B------:R-:W2:Y:S04]  /*58990*/  LDL.LU R17, [R1+0x2a4] ;  /* 0x0002a40001117983 */ /* 0x000ea80000300800 */
[----:B------:R-:W2:Y:S04]  /*589a0*/  LDL.LU R18, [R1+0x2a8] ;  /* 0x0002a80001127983 */ /* 0x000ea80000300800 */
[----:B------:R-:W2:Y:S01]  /*589b0*/  LDL.LU R19, [R1+0x2ac] ;  /* 0x0002ac0001137983 */ /* 0x000ea20000300800 */
[C---:B----4-:R-:W-:Y:S03]  /*589c0*/  HMMA.16816.F32 R12, R20.reuse, R4, R12 ;  /* 0x00000004140c723c */ /* 0x050fe6000000180c */
[----:B--2---:R-:W-:Y:S04]  /*589d0*/  STL.64 [R1+0x6e80], R18 ;  /* 0x006e801201007387 */ /* 0x004fe80000100a00 */
[----:B------:R0:W-:Y:S04]  /*589e0*/  STL.64 [R1+0x6e78], R16 ;  /* 0x006e781001007387 */ /* 0x0001e80000100a00 */
[----:B0-----:R-:W2:Y:S04]  /*589f0*/  LDL.LU R16, [R1+0x360] ;  /* 0x0003600001107983 */ /* 0x001ea80000300800 */
[----:B------:R-:W2:Y:S04]  /*58a00*/  LDL.LU R17, [R1+0x364] ;  /* 0x0003640001117983 */ /* 0x000ea80000300800 */
[----:B------:R-:W2:Y:S04]  /*58a10*/  LDL.LU R18, [R1+0x368] ;  /* 0x0003680001127983 */ /* 0x000ea80000300800 */
[----:B------:R-:W2:Y:S04]  /*58a20*/  LDL.LU R19, [R1+0x36c] ;  /* 0x00036c0001137983 */ /* 0x000ea80000300800 */
[----:B------:R0:W-:Y:S04]  /*58a30*/  STL.64 [R1+0x390], R12 ;  /* 0x0003900c01007387 */ /* 0x0001e80000100a00 */
[----:B------:R-:W-:Y:S04]  /*58a40*/  STL.64 [R1+0x398], R14 ;  /* 0x0003980e01007387 */ /* 0x000fe80000100a00 */
[----:B0-----:R-:W4:Y:S04]  /*58a50*/  LDL.LU.64 R12, [R1+0x6ea0] ;  /* 0x006ea000010c7983 */ /* 0x001f280000300a00 */
        /* <DEDUP_REMOVED lines=14> */
[----:B0-----:R-:W4:Y:S04]  /*58b40*/  LDL.LU.64 R26, [R1+0x6e98] ;  /* 0x006e9800011a7983 */ /* 0x001f280000300a00 */
[----:B------:R-:W3:Y:S02]  /*58b50*/  LDL.LU.64 R24, [R1+0x6e90] ;  /* 0x006e900001187983 */ /* 0x000ee40000300a00 */
[C---:B---3--:R-:W-:Y:S11]  /*58b60*/  HMMA.16816.F32 R8, R20.reuse, R24, R8 ;  /* 0x000000181408723c */ /* 0x048ff60000001808 */
[----:B------:R-:W-:Y:S11]  /*58b70*/  @!UPT UIADD3 URZ, URZ, URZ, URZ ;  /* 0x0000003f3f3ff290 */ /* 0x000ff6000fffe03f */
[----:B------:R-:W-:Y:S01]  /*58b80*/  @!UPT UIADD3 URZ, URZ, URZ, URZ ;  /* 0x0000003f3f3ff290 */ /* 0x000fe2000fffe03f */
[----:B------:R0:W-:Y:S04]  /*58b90*/  STL.64 [R1+0x370], R8 ;  /* 0x0003700801007387 */ /* 0x0001e80000100a00 */
[----:B------:R-:W-:Y:S04]  /*58ba0*/  STL.64 [R1+0x378], R10 ;  /* 0x0003780a01007387 */ /* 0x000fe80000100a00 */
[----:B0-----:R-:W3:Y:S02]  /*58bb0*/  LDL.LU.64 R8, [R1+0x6e88] ;  /* 0x006e880001087983 */ /* 0x001ee40000300a00 */
[----:B---3--:R-:W-:Y:S01]  /*58bc0*/  HMMA.16816.F32 R16, R20, R8, R16 ;  /* 0x000000081410723c */ /* 0x008fe20000001810 */
[----:B------:R-:W-:-:S02]  /*58bd0*/  IMAD.MOV.U32 R15, RZ, RZ, R8 ;  /* 0x000000ffff0f7224 */ /* 0x000fc400078e0008 */
[----:B------:R-:W-:Y:S11]  /*58be0*/  IMAD.MOV.U32 R14, RZ, RZ, R9 ;  /* 0x000000ffff0e7224 */ /* 0x000ff600078e0009 */
[----:B------:R-:W-:Y:S09]  /*58bf0*/  @!UPT UIADD3 URZ, URZ, URZ, URZ ;  /* 0x0000003f3f3ff290 */ /* 0x000ff2000fffe03f */
[----:B------:R-:W-:Y:S04]  /*58c00*/  STL.64 [R1+0x360], R16 ;  /* 0x0003601001007387 */ /* 0x000fe80000100a00 */
[----:B------:R0:W-:Y:S04]  /*58c10*/  STL.64 [R1+0x368], R18 ;  /* 0x0003681201007387 */ /* 0x0001e80000100a00 */
[----:B0-----:R-:W3:Y:S04]  /*58c20*/  LDL.LU.64 R18, [R1+0x6e80] ;  /* 0x006e800001127983 */ /* 0x001ee80000300a00 */
[----:B------:R-:W3:Y:S04]  /*58c30*/  LDL.LU.64 R16, [R1+0x6e78] ;  /* 0x006e780001107983 */ /* 0x000ee80000300a00 */
[----:B------:R-:W3:Y:S02]  /*58c40*/  LDL.LU.64 R8, [R1+0x6e70] ;  /* 0x006e700001087983 */ /* 0x000ee40000300a00 */
[----:B---3--:R-:W-:Y:S02]  /*58c50*/  HMMA.16816.F32 R20, R20, R8, R16 ;  /* 0x000000081414723c */ /* 0x008fe40000001810 */
[----:B------:R-:W2:Y:S01]  /*58c60*/  LDL.LU.64 R16, [R1+0x6e68] ;  /* 0x006e680001107983 */ /* 0x000ea20000300a00 */
[----:B------:R-:W-:-:S02]  /*58c70*/  IMAD.MOV.U32 R2, RZ, RZ, R8 ;  /* 0x000000ffff027224 */ /* 0x000fc400078e0008 */
[----:B------:R-:W-:Y:S11]  /*58c80*/  IMAD.MOV.U32 R0, RZ, RZ, R9 ;  /* 0x000000ffff007224 */ /* 0x000ff600078e0009 */
[----:B------:R-:W-:Y:S07]  /*58c90*/  @!UPT UIADD3 URZ, URZ, URZ, URZ ;  /* 0x0000003f3f3ff290 */ /* 0x000fee000fffe03f */
[----:B------:R0:W-:Y:S04]  /*58ca0*/  STL.64 [R1+0x2a0], R20 ;  /* 0x0002a01401007387 */ /* 0x0001e80000100a00 */
[----:B------:R1:W-:Y:S04]  /*58cb0*/  STL.64 [R1+0x2a8], R22 ;  /* 0x0002a81601007387 */ /* 0x0003e80000100a00 */
[----:B------:R-:W2:Y:S04]  /*58cc0*/  LDL.LU.64 R10, [R1+0x6e60] ;  /* 0x006e6000010a7983 */ /* 0x000ea80000300a00 */
[----:B------:R-:W2:Y:S04]  /*58cd0*/  LDL.LU.64 R8, [R1+0x6e58] ;  /* 0x006e580001087983 */ /* 0x000ea80000300a00 */
        /* <DEDUP_REMOVED lines=8> */
[----:B------:R0:W-:Y:S04]  /*58d60*/  STL.64 [R1+0x290], R16 ;  /* 0x0002901001007387 */ /* 0x0001e80000100a00 */
[----:B------:R-:W-:Y:S04]  /*58d70*/  STL.64 [R1+0x298], R18 ;  /* 0x0002981201007387 */ /* 0x000fe80000100a00 */
[----:B0-----:R-:W3:Y:S02]  /*58d80*/  LDL.LU.64 R16, [R1+0x6e40] ;  /* 0x006e400001107983 */ /* 0x001ee40000300a00 */
[----:B---3--:R-:W-:Y:S01]  /*58d90*/  HMMA.16816.F32 R20, R8, R16, R20 ;  /* 0x000000100814723c */ /* 0x008fe20000001814 */
[----:B------:R-:W-:Y:S11]  /*58da0*/  IMAD.MOV.U32 R3, RZ, RZ, R17 ;  /* 0x000000ffff037224 */ /* 0x000ff600078e0011 */
[----:B------:R-:W-:Y:S11]  /*58db0*/  @!UPT UIADD3 URZ, URZ, URZ, URZ ;  /* 0x0000003f3f3ff290 */ /* 0x000ff6000fffe03f */
[----:B------:R0:W-:Y:S04]  /*58dc0*/  STL.64 [R1+0x280], R20 ;  /* 0x0002801401007387 */ /* 0x0001e80000100a00 */
[----:B------:R-:W-:Y:S01]  /*58dd0*/  STL.64 [R1+0x288], R22 ;  /* 0x0002881601007387 */ /* 0x000fe20000100a00 */
[----:B0-----:R-:W-:-:S03]  /*58de0*/  IMAD.MOV.U32 R20, RZ, RZ, R16 ;  /* 0x000000ffff147224 */ /* 0x001fc600078e0010 */
[----:B------:R-:W2:Y:S02]  /*58df0*/  LDL.LU.64 R16, [R1+0x6e38] ;  /* 0x006e380001107983 */ /* 0x000ea40000300a00 */
[C---:B--2---:R-:W-:Y:S02]  /*58e00*/  HMMA.16816.F32 R16, R8.reuse, R16, R4 ;  /* 0x000000100810723c */ /* 0x044fe40000001804 */
[----:B------:R-:W2:Y:S11]  /*58e10*/  LDL.LU.64 R4, [R1+0x6e30] ;  /* 0x006e300001047983 */ /* 0x000eb60000300a00 */
[----:B------:R-:W-:Y:S10]  /*58e20*/  @!UPT UIADD3 URZ, URZ, URZ, URZ ;  /* 0x0000003f3f3ff290 */ /* 0x000ff4000fffe03f */
[----:B------:R-:W-:Y:S04]  /*58e30*/  STL.64 [R1+0x270], R16 ;  /* 0x0002701001007387 */ /* 0x000fe80000100a00 */
[----:B------:R0:W-:Y:S04]  /*58e40*/  STL.64 [R1+0x278], R18 ;  /* 0x0002781201007387 */ /* 0x0001e80000100a00 */
[----:B0-----:R-:W2:Y:S04]  /*58e50*/  LDL.LU.64 R18, [R1+0x6e28] ;  /* 0x006e280001127983 */ /* 0x001ea80000300a00 */
[----:B------:R-:W2:Y:S02]  /*58e60*/  LDL.LU.64 R16, [R1+0x6e20] ;  /* 0x006e200001107983 */ /* 0x000ea40000300a00 */
[----:B--2---:R-:W-:Y:S02]  /*58e70*/  HMMA.16816.F32 R4, R8, R4, R16 ;  /* 0x000000040804723c */ /* 0x004fe40000001810 */
[----:B------:R-:W2:Y:S04]  /*58e80*/  LDL.LU.64 R18, [R1+0x6e18] ;  /* 0x006e180001127983 */ /* 0x000ea80000300a00 */
[----:B------:R-:W2:Y:S11]  /*58e90*/  LDL.LU.64 R16, [R1+0x6e10] ;  /* 0x006e100001107983 */ /* 0x000eb60000300a00 */
[----:B------:R-:W-:Y:S06]  /*58ea0*/  @!UPT UIADD3 URZ, URZ, URZ, URZ ;  /* 0x0000003f3f3ff290 */ /* 0x000fec000fffe03f */
[----:B------:R-:W-:Y:S04]  /*58eb0*/  STL.64 [R1+0x260], R4 ;  /* 0x0002600401007387 */ /* 0x000fe80000100a00 */
[----:B------:R-:W-:Y:S04]  /*58ec0*/  STL.64 [R1+0x268], R6 ;  /* 0x0002680601007387 */ /* 0x000fe80000100a00 */
[----:B------:R-:W0:Y:S04]  /*58ed0*/  LDSM.16.MT88.4 R4, [R29+0x8300] ;  /* 0x008300001d04783b */ /* 0x000e280000004200 */
[----:B0-----:R-:W-:Y:S04]  /*58ee0*/  STL.64 [R1+0x6de8], R6 ;  /* 0x006de80601007387 */ /* 0x001fe80000100a00 */
[----:B------:R0:W-:Y:S02]  /*58ef0*/  STL.64 [R1+0x6de0], R4 ;  /* 0x006de00401007387 */ /* 0x0001e40000100a00 */
[----:B0-----:R-:W-:-:S02]  /*58f00*/  IMAD.MOV.U32 R4, RZ, RZ, R15 ;  /* 0x000000ffff047224 */ /* 0x001fc400078e000f */
[----:B------:R-:W-:Y:S02]  /*58f10*/  IMAD.MOV.U32 R5, RZ, RZ, R14 ;  /* 0x000000ffff057224 */ /* 0x000fe400078e000e */
[C---:B--2---:R-:W-:Y:S01]  /*58f20*/  HMMA.16816.F32 R12, R8.reuse, R12, R16 ;  /* 0x0000000c080c723c */ /* 0x044fe20000001810 */
[----:B------:R-:W2:Y:S04]  /*58f30*/  LDL.LU.64 R18, [R1+0x6e08] ;  /* 0x006e080001127983 */ /* 0x000ea80000300a00 */
[----:B------:R-:W2:Y:S11]  /*58f40*/  LDL.LU.64 R16, [R1+0x6e00] ;  /* 0x006e000001107983 */ /* 0x000eb60000300a00 */
[----:B------:R-:W-:Y:S07]  /*58f50*/  @!UPT UIADD3 URZ, URZ, URZ, URZ ;  /* 0x0000003f3f3ff290 */ /* 0x000fee000fffe03f */
[----:B------:R-:W-:Y:S04]  /*58f60*/  STL.64 [R1+0x250], R12 ;  /* 0x0002500c01007387 */ /* 0x000fe80000100a00 */
[----:B------:R-:W-:Y:S04]  /*58f70*/  STL.64 [R1+0x258], R14 ;  /* 0x0002580e01007387 */ /* 0x000fe80000100a00 */
[----:B------:R-:W0:Y:S04]  /*58f80*/  LDSM.16.MT88.4 R12, [R29+0x8380] ;  /* 0x008380001d0c783b */ /* 0x000e280000004200 */
[----:B0-----:R0:W-:Y:S04]  /*58f90*/  STL [R1+0x6d58], R12 ;  /* 0x006d580c01007387 */ /* 0x0011e80000100800 */
[----:B------:R1:W-:Y:S04]  /*58fa0*/  STL [R1+0x6d54], R13 ;  /* 0x006d540d01007387 */ /* 0x0003e80000100800 */
[----:B------:R3:W-:Y:S04]  /*58fb0*/  STL [R1+0x6d50], R14 ;  /* 0x006d500e01007387 */ /* 0x0007e80000100800 */
[----:B------:R3:W-:Y:S04]  /*58fc0*/  STL [R1+0x6d4c], R15 ;  /* 0x006d4c0f01007387 */ /* 0x0007e80000100800 */
[----:B0-----:R-:W2:Y:S04]  /*58fd0*/  LDL.LU R12, [R1+0x230] ;  /* 0x00023000010c7983 */ /* 0x001ea80000300800 */
[----:B-1----:R-:W2:Y:S04]  /*58fe0*/  LDL.LU R13, [R1+0x234] ;  /* 0x00023400010d7983 */ /* 0x002ea80000300800 */
[----:B---3--:R-:W3:Y:S04]  /*58ff0*/  LDL.LU R14, [R1+0x238] ;  /* 0x00023800010e7983 */ /* 0x008ee80000300800 */
[----:B------:R-:W3:Y:S04]  /*59000*/  LDL.LU R15, [R1+0x23c] ;  /* 0x00023c00010f7983 */ /* 0x000ee80000300800 */
[----:B----4-:R-:W-:Y:S04]  /*59010*/  STL.64 [R1+0x6d78], R26 ;  /* 0x006d781a01007387 */ /* 0x010fe80000100a00 */
[----:B------:R-:W-:Y:S01]  /*59020*/  STL.64 [R1+0x6d70], R24 ;  /* 0x006d701801007387 */ /* 0x000fe20000100a00 */
[C---:B--2---:R-:W-:Y:S11]  /*59030*/  HMMA.16816.F32 R16, R8.reuse, R24, R16 ;  /* 0x000000180810723c */ /* 0x044ff60000001810 */
[----:B------:R-:W-:Y:S11]  /*59040*/  @!UPT UIADD3 URZ, URZ, URZ, URZ ;  /* 0x0000003f3f3ff290 */ /* 0x000ff6000fffe03f */
[----:B------:R-:W-:Y:S01]  /*59050*/  @!UPT UIADD3 URZ, URZ, URZ, URZ ;  /* 0x0000003f3f3ff290 */ /* 0x000fe2000fffe03f */
[----:B------:R-:W-:Y:S04]  /*59060*/  STL.64 [R1+0x240], R16 ;  /* 0x0002401001007387 */ /* 0x000fe80000100a00 */
[----:B------:R-:W-:Y:S04]  /*59070*/  STL.64 [R1+0x248], R18 ;  /* 0x0002481201007387 */ /* 0x000fe80000100a00 */
[----:B------:R-:W0:Y:S04]  /*59080*/  LDSM.16.MT88.4 R16, [R29+0xc000] ;  /* 0x00c000001d10783b */ /* 0x000e280000004200 */
[----:B0-----:R-:W-:Y:S04]  /*59090*/  STL.64 [R1+0x6ca0], R18 ;  /* 0x006ca01201007387 */ /* 0x001fe80000100a00 */
[----:B------:R0:W-:Y:S04]  /*590a0*/  STL.64 [R1+0x6c98], R16 ;  /* 0x006c981001007387 */ /* 0x0001e80000100a00 */
[----:B------:R-:W2:Y:S01]  /*590b0*/  LDL.LU.64 R24, [R1+0x30] ;  /* 0x0000300001187983 */ /* 0x000ea20000300a00 */
[----:B---3--:R-:W-:Y:S03]  /*590c0*/  HMMA.16816.F32 R4, R8, R4, R12 ;  /* 0x000000040804723c */ /* 0x008fe6000000180c */
[----:B--2---:R-:W-:Y:S11]  /*590d0*/  STL.64 [R1+0x6d90], R24 ;  /* 0x006d901801007387 */ /* 0x004ff60000100a00 */
[----:B------:R-:W-:Y:S09]  /*590e0*/  @!UPT UIADD3 URZ, URZ, URZ, URZ ;  /* 0x0000003f3f3ff290 */ /* 0x000ff2000fffe03f */
[----:B------:R-:W-:Y:S04]  /*590f0*/  STL.64 [R1+0x230], R4 ;  /* 0x0002300401007387 */ /* 0x000fe80000100a00 */
[----:B------:R-:W-:Y:S04]  /*59100*/  STL.64 [R1+0x238], R6 ;  /* 0x0002380601007387 */ /* 0x000fe80000100a00 */
[----:B0-----:R-:W2:Y:S04]  /*59110*/  LDL.LU R16, [R1+0x110] ;  /* 0x0001100001107983 */ /* 0x001ea80000300800 */
[----:B------:R-:W2:Y:S04]  /*59120*/  LDL.LU R17, [R1+0x114] ;  /* 0x0001140001117983 */ /* 0x000ea80000300800 */
[----:B------:R-:W3:Y:S04]  /*59130*/  LDL.LU R18, [R1+0x118] ;  /* 0x0001180001127983 */ /* 0x000ee80000300800 */
[----:B------:R-:W3:Y:S04]  /*59140*/  LDL.LU R19, [R1+0x11c] ;  /* 0x00011c0001137983 */ /* 0x000ee80000300800 */
[----:B------:R-:W4:Y:S04]  /*59150*/  LDL.LU R12, [R1+0x150] ;  /* 0x00015000010c7983 */ /* 0x000f280000300800 */
[----:B------:R-:W4:Y:S04]  /*59160*/  LDL.LU R13, [R1+0x154] ;  /* 0x00015400010d7983 */ /* 0x000f280000300800 */
[----:B------:R-:W2:Y:S04]  /*59170*/  LDL.LU R14, [R1+0x158] ;  /* 0x00015800010e7983 */ /* 0x000ea80000300800 */
[----:B------:R-:W2:Y:S04]  /*59180*/  LDL.LU R15, [R1+0x15c] ;  /* 0x00015c00010f7983 */ /* 0x000ea80000300800 */
[----:B--2---:R-:W-:Y:S04]  /*59190*/  STL.64 [R1+0x6db8], R14 ;  /* 0x006db80e01007387 */ /* 0x004fe80000100a00 */
[----:B----4-:R0:W-:Y:S02]  /*591a0*/  STL.64 [R1+0x6db0], R12 ;  /* 0x006db00c01007387 */ /* 0x0101e40000100a00 */
[----:B0-----:R-:W-:-:S02]  /*591b0*/  IMAD.MOV.U32 R12, RZ, RZ, R20 ;  /* 0x000000ffff0c7224 */ /* 0x001fc400078e0014 */
[----:B------:R-:W-:Y:S01]  /*591c0*/  IMAD.MOV.U32 R13, RZ, RZ, R3 ;  /* 0x000000ffff0d7224 */ /* 0x000fe200078e0003 */
[----:B------:R-:W0:Y:S04]  /*591d0*/  LDSM.16.MT88.4 R20, [R29+0xc080] ;  /* 0x00c080001d14783b */ /* 0x000e280000004200 */
[----:B------:R-:W-:Y:S04]  /*591e0*/  STL.64 [R1+0x6dc8], R12 ;  /* 0x006dc80c01007387 */ /* 0x000fe80000100a00 */
[----:B------:R-:W2:Y:S04]  /*591f0*/  LDL.LU.64 R24, [R1] ;  /* 0x0000000001187983 */ /* 0x000ea80000300a00 */
[----:B--2---:R1:W-:Y:S04]  /*59200*/  STL.64 [R1+0x6da8], R24 ;  /* 0x006da81801007387 */ /* 0x0043e80000100a00 */
[----:B-1----:R-:W2:Y:S04]  /*59210*/  LDL.LU.64 R24, [R1+0x10] ;  /* 0x0000100001187983 */ /* 0x002ea80000300a00 */
[----:B--2---:R1:W-:Y:S04]  /*59220*/  STL.64 [R1+0x6dc0], R24 ;  /* 0x006dc01801007387 */ /* 0x0043e80000100a00 */
[----:B-1----:R-:W2:Y:S04]  /*59230*/  LDL.LU R24, [R1+0x160] ;  /* 0x0001600001187983 */ /* 0x002ea80000300800 */
[----:B------:R-:W2:Y:S04]  /*59240*/  LDL.LU R25, [R1+0x164] ;  /* 0x0001640001197983 */ /* 0x000ea80000300800 */
[----:B------:R-:W4:Y:S04]  /*59250*/  LDL.LU R26, [R1+0x168] ;  /* 0x00016800011a7983 */ /* 0x000f280000300800 */
[----:B------:R-:W4:Y:S04]  /*59260*/  LDL.LU R27, [R1+0x16c] ;  /* 0x00016c00011b7983 */ /* 0x000f280000300800 */
[----:B----4-:R-:W-:Y:S04]  /*59270*/  STL.64 [R1+0x6dd8], R26 ;  /* 0x006dd81a01007387 */ /* 0x010fe80000100a00 */
        /* <DEDUP_REMOVED lines=9> */
[----:B------:R-:W2:Y:S04]  /*59310*/  LDL.LU R26, [R1+0x188] ;  /* 0x00018800011a7983 */ /* 0x000ea80000300800 */
[----:B------:R-:W2:Y:S04]  /*59320*/  LDL.LU R27, [R1+0x18c] ;  /* 0x00018c00011b7983 */ /* 0x000ea80000300800 */
[----:B------:R-:W4:Y:S04]  /*59330*/  LDL.LU.64 R12, [R1+0x40] ;  /* 0x00004000010c7983 */ /* 0x000f280000300a00 */
[----:B---3--:R-:W-:Y:S04]  /*59340*/  STL.64 [R1+0x6d68], R18 ;  /* 0x006d681201007387 */ /* 0x008fe80000100a00 */
[----:B------:R1:W-:Y:S04]  /*59350*/  STL.64 [R1+0x6d60], R16 ;  /* 0x006d601001007387 */ /* 0x0003e80000100a00 */
[----:B-1----:R-:W3:Y:S04]  /*59360*/  LDL.LU R16, [R1+0x120] ;  /* 0x0001200001107983 */ /* 0x002ee80000300800 */
[----:B------:R-:W3:Y:S04]  /*59370*/  LDL.LU R17, [R1+0x124] ;  /* 0x0001240001117983 */ /* 0x000ee80000300800 */
[----:B------:R-:W2:Y:S04]  /*59380*/  LDL.LU R18, [R1+0x128] ;  /* 0x0001280001127983 */ /* 0x000ea80000300800 */
[----:B------:R-:W2:Y:S04]  /*59390*/  LDL.LU R19, [R1+0x12c] ;  /* 0x00012c0001137983 */ /* 0x000ea80000300800 */
[----:B--2---:R-:W-:Y:S04]  /*593a0*/  STL.64 [R1+0x6d88], R18 ;  /* 0x006d881201007387 */ /* 0x004fe80000100a00 */
[----:B---3--:R1:W-:Y:S04]  /*593b0*/  STL.64 [R1+0x6d80], R16 ;  /* 0x006d801001007387 */ /* 0x0083e80000100a00 */
[----:B-1----:R-:W2:Y:S04]  /*593c0*/  LDL.LU R16, [R1+0x130] ;  /* 0x0001300001107983 */ /* 0x002ea80000300800 */
[----:B------:R-:W2:Y:S04]  /*593d0*/  LDL.LU R17, [R1+0x134] ;  /* 0x0001340001117983 */ /* 0x000ea80000300800 */
[----:B------:R-:W3:Y:S04]  /*593e0*/  LDL.LU R18, [R1+0x138] ;  /* 0x0001380001127983 */ /* 0x000ee80000300800 */
[----:B------:R-:W3:Y:S01]  /*593f0*/  LDL.LU R19, [R1+0x13c] ;  /* 0x00013c0001137983 */ /* 0x000ee20000300800 */
[----:B------:R-:W-:-:S02]  /*59400*/  IMAD.MOV.U32 R4, RZ, RZ, R2 ;  /* 0x000000ffff047224 */ /* 0x000fc400078e0002 */
[----:B------:R-:W-:-:S07]  /*59410*/  IMAD.MOV.U32 R5, RZ, RZ, R0 ;  /* 0x000000ffff057224 */ /* 0x000fce00078e0000 */
[----:B------:R-:W-:Y:S01]  /*59420*/  HMMA.16816.F32 R8, R8, R4, R24 ;  /* 0x000000040808723c */ /* 0x000fe20000001818 */
[----:B---3--:R-:W-:Y:S04]  /*59430*/  STL.64 [R1+0x6da0], R18 ;  /* 0x006da01201007387 */ /* 0x008fe80000100a00 */
[----:B--2---:R1:W-:Y:S04]  /*59440*/  STL.64 [R1+0x6d98], R16 ;  /* 0x006d981001007387 */ /* 0x0043e80000100a00 */
[----:B-1----:R-:W2:Y:S04]  /*59450*/  LDL.LU R16, [R1+0x140] ;  /* 0x0001400001107983 */ /* 0x002ea80000300800 */
        /* <DEDUP_REMOVED lines=9> */
[----:B------:R-:W2:Y:S04]  /*594f0*/  LDL.LU.64 R26, [R1+0x6df8] ;  /* 0x006df800011a7983 */ /* 0x000ea80000300a00 */
[----:B------:R-:W2:Y:S04]  /*59500*/  LDL.LU.64 R24, [R1+0x6df0] ;  /* 0x006df00001187983 */ /* 0x000ea80000300a00 */
[----:B------:R-:W2:Y:S04]  /*59510*/  LDL.LU.64 R6, [R1+0x6de8] ;  /* 0x006de80001067983 */ /* 0x000ea80000300a00 */
[----:B------:R-:W2:Y:S04]  /*59520*/  LDL.LU.64 R4, [R1+0x6de0] ;  /* 0x006de00001047983 */ /* 0x000ea80000300a00 */
[----:B------:R-:W-:Y:S04]  /*59530*/  STL.64 [R1+0x180], R8 ;  /* 0x0001800801007387 */ /* 0x000fe80000100a00 */
[----:B------:R-:W-:Y:S04]  /*59540*/  STL.64 [R1+0x188], R10 ;  /* 0x0001880a01007387 */ /* 0x000fe80000100a00 */
[----:B------:R-:W0:Y:S01]  /*59550*/  LDSM.16.MT88.4 R8, [R29+0xc100] ;  /* 0x00c100001d08783b */ /* 0x000e220000004200 */
[----:B----4-:R-:W-:-:S02]  /*59560*/  IMAD.MOV.U32 R2, RZ, RZ, R12 ;  /* 0x000000ffff027224 */ /* 0x010fc400078e000c */
[----:B------:R-:W-:Y:S01]  /*59570*/  IMAD.MOV.U32 R3, RZ, RZ, R13 ;  /* 0x000000ffff037224 */ /* 0x000fe200078e000d */
[----:B0-----:R-:W-:Y:S04]  /*59580*/  STL.64 [R1+0x6bb8], R10 ;  /* 0x006bb80a01007387 */ /* 0x001fe80000100a00 */
[----:B------:R0:W-:Y:S04]  /*59590*/  STL.64 [R1+0x6bb0], R8 ;  /* 0x006bb00801007387 */ /* 0x0001e80000100a00 */
[----:B0-----:R-:W3:Y:S04]  /*595a0*/  LDL.LU.64 R8, [R1+0x60] ;  /* 0x0000600001087983 */ /* 0x001ee80000300a00 */
[----:B------:R-:W4:Y:S01]  /*595b0*/  LDL.64 R10, [R1+0x68] ;  /* 0x00006800010a7983 */ /* 0x000f220000100a00 */
[C---:B--2---:R-:W-:Y:S11]  /*595c0*/  HMMA.16816.F32 R24, R4.reuse, R12, R24 ;  /* 0x0000000c0418723c */ /* 0x044ff60000001818 */
[----:B------:R-:W-:Y:S11]  /*595d0*/  @!UPT UIADD3 URZ, URZ, URZ, URZ ;  /* 0x0000003f3f3ff290 */ /* 0x000ff6000fffe03f */
[----:B------:R-:W-:Y:S01]  /*595e0*/  @!UPT UIADD3 URZ, URZ, URZ, URZ ;  /* 0x0000003f3f3ff290 */ /* 0x000fe2000fffe03f */
[----:B------:R-:W-:Y:S04]  /*595f0*/  STL.64 [R1+0x170], R24 ;  /* 0x0001701801007387 */ /* 0x000fe80000100a00 */
[----:B------:R0:W-:Y:S04]  /*59600*/  STL.64 [R1+0x178], R26 ;  /* 0x0001781a01007387 */ /* 0x0001e80000100a00 */
[----:B0-----:R-:W2:Y:S04]  /*59610*/  LDL.LU.64 R26, [R1+0x6dd8] ;  /* 0x006dd800011a7983 */ /* 0x001ea80000300a00 */
[----:B------:R-:W2:Y:S04]  /*59620*/  LDL.LU.64 R24, [R1+0x6dd0] ;  /* 0x006dd00001187983 */ /* 0x000ea80000300a00 */
        /* <DEDUP_REMOVED lines=8> */
[C---:B--2---:R-:W-:Y:S11]  /*596b0*/  HMMA.16816.F32 R12, R4.reuse, R24, R12 ;  /* 0x00000018040c723c */ /* 0x044ff6000000180c */
[----:B------:R-:W-:Y:S11]  /*596c0*/  @!UPT UIADD3 URZ, URZ, URZ, URZ ;  /* 0x0000003f3f3ff290 */ /* 0x000ff6000fffe03f */
[----:B------:R-:W-:Y:S01]  /*596d0*/  @!UPT UIADD3 URZ, URZ, URZ, URZ ;  /* 0x0000003f3f3ff290 */ /* 0x000fe2000fffe03f */
[----:B------:R-:W-:Y:S04]  /*596e0*/  STL.64 [R1+0x150], R12 ;  /* 0x0001500c01007387 */ /* 0x000fe80000100a00 */
[----:B------:R0:W-:Y:S02]  /*596f0*/  STL.64 [R1+0x158], R14 ;  /* 0x0001580e01007387 */ /* 0x0001e40000100a00 */
[----:B0-----:R-:W-:Y:S02]  /*59700*/  IMAD.MOV.U32 R14, RZ, RZ, R24 ;  /* 0x000000ffff0e7224 */ /* 0x001fe400078e0018 */
[----:B------:R-:W-:Y:S02]  /*59710*/  IMAD.MOV.U32 R15, RZ, RZ, R25 ;  /* 0x000000ffff0f7224 */ /* 0x000fe400078e0019 */
        /* <DEDUP_REMOVED lines=19> */
[----:B------:R-:W2:Y:S02]  /*59850*/  LDL.LU.64 R24, [R1+0x6d70] ;  /* 0x006d700001187983 */ /* 0x000ea40000300a00 */
[C---:B--2---:R-:W-:Y:S11]  /*59860*/  HMMA.16816.F32 R16, R4.reuse, R24, R16 ;  /* 0x000000180410723c */ /* 0x044ff60000001810 */
[----:B------:R-:W-:Y:S11]  /*59870*/  @!UPT UIADD3 URZ, URZ, URZ, URZ ;  /* 0x0000003f3f3ff290 */ /* 0x000ff6000fffe03f */
[----:B------:R-:W-:Y:S01]  /*59880*/  @!UPT UIADD3 URZ, URZ, URZ, URZ ;  /* 0x0000003f3f3ff290 */ /* 0x000fe2000fffe03f */
[----:B------:R-:W-:Y:S04]  /*59890*/  STL.64 [R1+0x120], R16 ;  /* 0x0001201001007387 */ /* 0x000fe80000100a00 */
[----:B------:R0:W-:Y:S04]  /*598a0*/  STL.64 [R1+0x128], R18 ;  /* 0x0001281201007387 */ /* 0x0001e80000100a00 */
[----:B0-----:R-:W2:Y:S04]  /*598b0*/  LDL.LU.64 R18, [R1+0x6d68] ;  /* 0x006d680001127983 */ /* 0x001ea80000300a00 */
[----:B------:R-:W2:Y:S04]  /*598c0*/  LDL.LU.64 R16, [R1+0x6d60] ;  /* 0x006d600001107983 */ /* 0x000ea80000300a00 */
[----:B------:R-:W-:Y:S04]  /*598d0*/  STL.64 [R1+0x6cd8], R26 ;  /* 0x006cd81a01007387 */ /* 0x000fe80000100a00 */
[----:B------:R0:W-:Y:S04]  /*598e0*/  STL.64 [R1+0x6cd0], R24 ;  /* 0x006cd01801007387 */ /* 0x0001e80000100a00 */
[----:B0-----:R-:W2:Y:S02]  /*598f0*/  LDL.LU.64 R24, [R1+0x50] ;  /* 0x0000500001187983 */ /* 0x001ea40000300a00 */
[C---:B--2---:R-:W-:Y:S08]  /*59900*/  HMMA.16816.F32 R16, R4.reuse, R24, R16 ;  /* 0x000000180410723c */ /* 0x044ff00000001810 */
[----:B---3--:R-:W-:Y:S11]  /*59910*/  HMMA.16816.F32 R4, R4, R8, R20 ;  /* 0x000000080404723c */ /* 0x008ff60000001814 */
[----:B------:R-:W-:Y:S04]  /*59920*/  @!UPT UIADD3 URZ, URZ, URZ, URZ ;  /* 0x0000003f3f3ff290 */ /* 0x000fe8000fffe03f */
[----:B------:R0:W-:Y:S04]  /*59930*/  STL.64 [R1+0x110], R16 ;  /* 0x0001101001007387 */ /* 0x0001e80000100a00 */
[----:B------:R-:W-:Y:S04]  /*59940*/  STL.64 [R1+0x118], R18 ;  /* 0x0001181201007387 */ /* 0x000fe80000100a00 */
[----:B----4-:R-:W-:Y:S01]  /*59950*/  STL.64 [R1+0x6cb0], R10 ;  /* 0x006cb00a01007387 */ /* 0x010fe20000100a00 */
[----:B0-----:R-:W-:Y:S02]  /*59960*/  IMAD.MOV.U32 R17, RZ, RZ, R24 ;  /* 0x000000ffff117224 */ /* 0x001fe400078e0018 */
[----:B------:R-:W-:Y:S01]  /*59970*/  IMAD.MOV.U32 R16, RZ, RZ, R25 ;  /* 0x000000ffff107224 */ /* 0x000fe200078e0019 */
[----:B------:R0:W-:Y:S04]  /*59980*/  STL.64 [R1+0x6ca8], R8 ;  /* 0x006ca80801007387 */ /* 0x0001e80000100a00 */
[----:B------:R-:W-:Y:S04]  /*59990*/  STL.64 [R1+0xb0], R4 ;  /* 0x0000b00401007387 */ /* 0x000fe80000100a00 */
[----:B------:R-:W-:Y:S01]  /*599a0*/  STL.64 [R1+0xb8], R6 ;  /* 0x0000b80601007387 */ /* 0x000fe20000100a00 */
[----:B0-----:R-:W-:-:S03]  /*599b0*/  IMAD.MOV.U32 R8, RZ, RZ, R17 ;  /* 0x000000ffff087224 */ /* 0x001fc600078e0011 */
[----:B------:R-:W2:Y:S01]  /*599c0*/  LDL.LU R20, [R1+0x2f0] ;  /* 0x0002f00001147983 */ /* 0x000ea20000300800 */
[----:B------:R-:W-:-:S03]  /*599d0*/  IMAD.MOV.U32 R9, RZ, RZ, R16 ;  /* 0x000000ffff097224 */ /* 0x000fc600078e0010 */
[----:B------:R-:W2:Y:S04]  /*599e0*/  LDL.LU R21, [R1+0x2f4] ;  /* 0x0002f40001157983 */ /* 0x000ea80000300800 */
[----:B------:R-:W3:Y:S04]  /*599f0*/  LDL.LU R22, [R1+0x2f8] ;  /* 0x0002f80001167983 */ /* 0x000ee80000300800 */
[----:B------:R-:W3:Y:S04]  /*59a00*/  LDL.LU R23, [R1+0x2fc] ;  /* 0x0002fc0001177983 */ /* 0x000ee80000300800 */
[----:B------:R0:W-:Y:S04]  /*59a10*/  STL.64 [R1+0x6cc8], R8 ;  /* 0x006cc80801007387 */ /* 0x0001e80000100a00 */
[----:B------:R-:W4:Y:S04]  /*59a20*/  LDL.LU R16, [R1+0x330] ;  /* 0x0003300001107983 */ /* 0x000f280000300800 */
[----:B------:R-:W4:Y:S04]  /*59a30*/  LDL.LU R17, [R1+0x334] ;  /* 0x0003340001117983 */ /* 0x000f280000300800 */
[----:B------:R-:W2:Y:S04]  /*59a40*/  LDL.LU R18, [R1+0x338] ;  /* 0x0003380001127983 */ /* 0x000ea80000300800 */
[----:B------:R-:W2:Y:S04]  /*59a50*/  LDL.LU R19, [R1+0x33c] ;  /* 0x00033c0001137983 */ /* 0x000ea80000300800 */
[----:B0-----:R-:W2:Y:S04]  /*59a60*/  LDL.LU R8, [R1+0x340] ;  /* 0x0003400001087983 */ /* 0x001ea80000300800 */
[----:B------:R-:W2:Y:S04]  /*59a70*/  LDL.LU R9, [R1+0x344] ;  /* 0x0003440001097983 */ /* 0x000ea80000300800 */
[----:B------:R-:W2:Y:S04]  /*59a80*/  LDL.LU R10, [R1+0x348] ;  /* 0x00034800010a7983 */ /* 0x000ea80000300800 */
[----:B------:R-:W2:Y:S01]  /*59a90*/  LDL.LU R11, [R1+0x34c] ;  /* 0x00034c00010b7983 */ /* 0x000ea20000300800 */
[----:B------:R-:W-:-:S02]  /*59aa0*/  IMAD.MOV.U32 R24, RZ, RZ, R12 ;  /* 0x000000ffff187224 */ /* 0x000fc400078e000c */
[----:B------:R-:W-:Y:S01]  /*59ab0*/  IMAD.MOV.U32 R25, RZ, RZ, R13 ;  /* 0x000000ffff197224 */ /* 0x000fe200078e000d */
[----:B--2---:R-:W-:Y:S04]  /*59ac0*/  STL.64 [R1+0x6ce8], R10 ;  /* 0x006ce80a01007387 */ /* 0x004fe80000100a00 */
[----:B------:R-:W-:Y:S04]  /*59ad0*/  STL.64 [R1+0x6ce0], R8 ;  /* 0x006ce00801007387 */ /* 0x000fe80000100a00 */
[----:B------:R-:W2:Y:S04]  /*59ae0*/  LDL.LU R12, [R1+0x6d58] ;  /* 0x006d5800010c7983 */ /* 0x000ea80000300800 */
[----:B------:R-:W2:Y:S04]  /*59af0*/  LDL.LU R13, [R1+0x6d54] ;  /* 0x006d5400010d7983 */ /* 0x000ea80000300800 */
[----:B------:R0:W-:Y:S04]  /*59b00*/  STL.64 [R1+0x6cf0], R24 ;  /* 0x006cf01801007387 */ /* 0x0001e80000100a00 */
[----:B0-----:R-:W2:Y:S04]  /*59b10*/  LDL.LU R24, [R1+0x470] ;  /* 0x0004700001187983 */ /* 0x001ea80000300800 */
[----:B------:R-:W2:Y:S04]  /*59b20*/  LDL.LU R25, [R1+0x474] ;  /* 0x0004740001197983 */ /* 0x000ea80000300800 */
[----:B------:R-:W2:Y:S04]  /*59b30*/  LDL.LU R26, [R1+0x478] ;  /* 0x00047800011a7983 */ /* 0x000ea80000300800 */
[----:B------:R-:W2:Y:S04]  /*59b40*/  LDL.LU R27, [R1+0x47c] ;  /* 0x00047c00011b7983 */ /* 0x000ea80000300800 */
[----:B--2---:R-:W-:Y:S04]  /*59b50*/  STL.64 [R1+0x6d00], R26 ;  /* 0x006d001a01007387 */ /* 0x004fe80000100a00 */
[----:B------:R0:W-:Y:S02]  /*59b60*/  STL.64 [R1+0x6cf8], R24 ;  /* 0x006cf81801007387 */ /* 0x0001e40000100a00 */
[----:B0-----:R-:W-:-:S02]  /*59b70*/  IMAD.MOV.U32 R24, RZ, RZ, R14 ;  /* 0x000000ffff187224 */ /* 0x001fc400078e000e */
[----:B------:R-:W-:Y:S01]  /*59b80*/  IMAD.MOV.U32 R25, RZ, RZ, R15 ;  /* 0x000000ffff197224 */ /* 0x000fe200078e000f */
        /* <DEDUP_REMOVED lines=10> */
[----:B------:R-:W2:Y:S01]  /*59c30*/  LDL.LU R2, [R1+0x6d48] ;  /* 0x006d480001027983 */ /* 0x000ea20000300800 */
[----:B------:R-:W-:-:S03]  /*59c40*/  IMAD.MOV.U32 R25, RZ, RZ, R3 ;  /* 0x000000ffff197224 */ /* 0x000fc600078e0003 */
        /* <DEDUP_REMOVED lines=18> */
[----:B----4-:R0:W-:Y:S01]  /*59d70*/  STL.64 [R1+0x6cb8], R16 ;  /* 0x006cb81001007387 */ /* 0x0101e20000100a00 */
[----:B------:R-:W-:-:S03]  /*59d80*/  IMAD.MOV.U32 R4, RZ, RZ, R0 ;  /* 0x000000ffff047224 */ /* 0x000fc600078e0000 */
[----:B0-----:R-:W4:Y:S04]  /*59d90*/  LDL.LU R16, [R1+0x350] ;  /* 0x0003500001107983 */ /* 0x001f280000300800 */
[----:B------:R-:W4:Y:S04]  /*59da0*/  LDL.LU R17, [R1+0x354] ;  /* 0x0003540001117983 */ /* 0x000f280000300800 */
[----:B------:R-:W4:Y:S04]  /*59db0*/  LDL.LU R18, [R1+0x358] ;  /* 0x0003580001127983 */ /* 0x000f280000300800 */
[----:B------:R-:W4:Y:S04]  /*59dc0*/  LDL.LU R19, [R1+0x35c] ;  /* 0x00035c0001137983 */ /* 0x000f280000300800 */
[----:B---3--:R-:W-:Y:S04]  /*59dd0*/  STL.64 [R1+0x6c70], R22 ;  /* 0x006c701601007387 */ /* 0x008fe80000100a00 */
[----:B------:R0:W-:Y:S04]  /*59de0*/  STL.64 [R1+0x6c68], R20 ;  /* 0x006c681401007387 */ /* 0x0001e80000100a00 */
[----:B0-----:R-:W3:Y:S04]  /*59df0*/  LDL.LU.64 R20, [R1+0x20] ;  /* 0x0000200001147983 */ /* 0x001ee80000300a00 */
[----:B------:R-:W3:Y:S04]  /*59e00*/  LDL.64 R22, [R1+0x28] ;  /* 0x0000280001167983 */ /* 0x000ee80000100a00 */
[----:B------:R-:W3:Y:S04]  /*59e10*/  LDL.LU R0, [R1+0x6d40] ;  /* 0x006d400001007983 */ /* 0x000ee80000300800 */
[----:B------:R-:W3:Y:S04]  /*59e20*/  LDL R6, [R1+0x8] ;  /* 0x0000080001067983 */ /* 0x000ee80000100800 */
[----:B------:R-:W3:Y:S01]  /*59e30*/  LDL R7, [R1+0xc] ;  /* 0x00000c0001077983 */ /* 0x000ee20000100800 */
[C---:B--2---:R-:W-:Y:S03]  /*59e40*/  HMMA.16816.F32 R24, R12.reuse, R24, R8 ;  /* 0x000000180c18723c */ /* 0x044fe60000001808 */
[----:B------:R-:W2:Y:S04]  /*59e50*/  LDL.LU.64 R10, [R1+0x6d38] ;  /* 0x006d3800010a7983 */ /* 0x000ea80000300a00 */
[----:B------:R-:W2:Y:S11]  /*59e60*/  LDL.LU.64 R8, [R1+0x6d30] ;  /* 0x006d300001087983 */ /* 0x000eb60000300a00 */
[----:B------:R-:W-:Y:S05]  /*59e70*/  @!UPT UIADD3 URZ, URZ, URZ, URZ ;  /* 0x0000003f3f3ff290 */ /* 0x000fea000fffe03f */
[----:B------:R-:W-:Y:S04]  /*59e80*/  STL.64 [R1+0xa0], R24 ;  /* 0x0000a01801007387 */ /* 0x000fe80000100a00 */
[----:B------:R0:W-:Y:S04]  /*59e90*/  STL.64 [R1+0xa8], R26 ;  /* 0x0000a81a01007387 */ /* 0x0001e80000100a00 */
[----:B0-----:R-:W3:Y:S04]  /*59ea0*/  LDL.LU.64 R26, [R1+0x6d28] ;  /* 0x006d2800011a7983 */ /* 0x001ee80000300a00 */
[----:B------:R-:W3:Y:S02]  /*59eb0*/  LDL.LU.64 R24, [R1+0x6d20] ;  /* 0x006d200001187983 */ /* 0x000ee40000300a00 */
[C---:B---3--:R-:W-:Y:S11]  /*59ec0*/  HMMA.16816.F32 R24, R12.reuse, R20, R24 ;  /* 0x000000140c18723c */ /* 0x048ff60000001818 */
[----:B------:R-:W-:Y:S11]  /*59ed0*/  @!UPT UIADD3 URZ, URZ, URZ, URZ ;  /* 0x0000003f3f3ff290 */ /* 0x000ff6000fffe03f */
[----:B------:R-:W-:Y:S01]  /*59ee0*/  @!UPT UIADD3 URZ, URZ, URZ, URZ ;  /* 0x0000003f3f3ff290 */ /* 0x000fe2000fffe03f */
[----:B------:R0:W-:Y:S04]  /*59ef0*/  STL.64 [R1+0x90], R24 ;  /* 0x0000901801007387 */ /* 0x0001e80000100a00 */
[----:B------:R-:W-:Y:S04]  /*59f00*/  STL.64 [R1+0x98], R26 ;  /* 0x0000981a01007387 */ /* 0x000fe80000100a00 */
[----:B0-----:R-:W2:Y:S04]  /*59f10*/  LDL.LU.64 R24, [R1+0x6d18] ;  /* 0x006d180001187983 */ /* 0x001ea80000300a00 */
[----:B------:R0:W-:Y:S04]  /*59f20*/  STL.64 [R1+0x6c80], R22 ;  /* 0x006c801601007387 */ /* 0x0001e80000100a00 */
[----:B------:R-:W3:Y:S04]  /*59f30*/  LDL.LU R20, [R1+0x320] ;  /* 0x0003200001147983 */ /* 0x000ee80000300800 */
[----:B------:R-:W3:Y:S04]  /*59f40*/  LDL.LU R21, [R1+0x324] ;  /* 0x0003240001157983 */ /* 0x000ee80000300800 */
[----:B0-----:R-:W3:Y:S04]  /*59f50*/  LDL.LU R22, [R1+0x328] ;  /* 0x0003280001167983 */ /* 0x001ee80000300800 */
[----:B------:R-:W3:Y:S01]  /*59f60*/  LDL.LU R23, [R1+0x32c] ;  /* 0x00032c0001177983 */ /* 0x000ee20000300800 */
[----:B--2---:R-:W-:Y:S03]  /*59f70*/  HMMA.16816.F32 R24, R12, R24, R8 ;  /* 0x000000180c18723c */ /* 0x004fe60000001808 */
[----:B------:R-:W2:Y:S04]  /*59f80*/  LDL.LU.64 R10, [R1+0x6d10] ;  /* 0x006d1000010a7983 */ /* 0x000ea80000300a00 */
[----:B------:R-:W2:Y:S11]  /*59f90*/  LDL.LU.64 R8, [R1+0x6d08] ;  /* 0x006d080001087983 */ /* 0x000eb60000300a00 */
[----:B------:R-:W-:Y:S05]  /*59fa0*/  @!UPT UIADD3 URZ, URZ, URZ, URZ ;  /* 0x0000003f3f3ff290 */ /* 0x000fea000fffe03f */
[----:B------:R-:W-:Y:S04]  /*59fb0*/  STL.64 [R1+0x80], R24 ;  /* 0x0000801801007387 */ /* 0x000fe80000100a00 */
[----:B------:R0:W-:Y:S04]  /*59fc0*/  STL.64 [R1+0x88], R26 ;  /* 0x0000881a01007387 */ /* 0x0001e80000100a00 */
[----:B0-----:R-:W2:Y:S04]  /*59fd0*/  LDL.LU.64 R26, [R1+0x6d00] ;  /* 0x006d0000011a7983 */ /* 0x001ea80000300a00 */
[----:B------:R-:W2:Y:S01]  /*59fe0*/  LDL.LU.64 R24, [R1+0x6cf8] ;  /* 0x006cf80001187983 */ /* 0x000ea20000300a00 */
[----:B------:R-:W-:-:S07]  /*59ff0*/  IMAD.MOV.U32 R5, RZ, RZ, R28 ;  /* 0x000000ffff057224 */ /* 0x000fce00078e001c */
[C---:B--2---:R-:W-:Y:S11]  /*5a000*/  HMMA.16816.F32 R24, R12.reuse, R4, R24 ;  /* 0x000000040c18723c */ /* 0x044ff60000001818 */
        /* <DEDUP_REMOVED lines=11> */
[----:B---3--:R0:W-:Y:S04]  /*5a0c0*/  STL.64 [R1+0x6c90], R6 ;  /* 0x006c900601007387 */ /* 0x0081e80000100a00 */
[----:B------:R-:W-:Y:S11]  /*5a0d0*/  STL.64 [R1+0x6c88], R4 ;  /* 0x006c880401007387 */ /* 0x000ff60000100a00 */
[----:B------:R-:W-:Y:S05]  /*5a0e0*/  @!UPT UIADD3 URZ, URZ, URZ, URZ ;  /* 0x0000003f3f3ff290 */ /* 0x000fea000fffe03f */
[----:B------:R-:W-:Y:S01]  /*5a0f0*/  IMAD.MOV.U32 R0, RZ, RZ, R27 ;  /* 0x000000ffff007224 */ /* 0x000fe200078e001b */
[----:B0-----:R-:W2:Y:S04]  /*5a100*/  LDL.64 R6, [R1+0x48] ;  /* 0x0000480001067983 */ /* 0x001ea80000100a00 */
[----:B------:R-:W3:Y:S04]  /*5a110*/  LDL.LU.64 R10, [R1+0x6ce8] ;  /* 0x006ce800010a7983 */ /* 0x000ee80000300a00 */
[----:B------:R-:W3:Y:S04]  /*5a120*/  LDL.LU.64 R8, [R1+0x6ce0] ;  /* 0x006ce00001087983 */ /* 0x000ee80000300a00 */
[----:B------:R-:W-:Y:S04]  /*5a130*/  STL.64 [R1+0x220], R24 ;  /* 0x0002201801007387 */ /* 0x000fe80000100a00 */
[----:B------:R0:W-:Y:S04]  /*5a140*/  STL [R1+0x228], R26 ;  /* 0x0002281a01007387 */ /* 0x0001e80000100800 */
[----:B0-----:R-:W2:Y:S04]  /*5a150*/  LDL.LU.64 R26, [R1+0x6cd8] ;  /* 0x006cd800011a7983 */ /* 0x001ea80000300a00 */
[----:B------:R-:W3:Y:S04]  /*5a160*/  LDL.LU.64 R24, [R1+0x6cd0] ;  /* 0x006cd00001187983 */ /* 0x000ee80000300a00 */
[----:B------:R-:W-:Y:S01]  /*5a170*/  STL [R1+0x69d0], R0 ;  /* 0x0069d00001007387 */ /* 0x000fe20000100800 */
[C---:B---3--:R-:W-:Y:S11]  /*5a180*/  HMMA.16816.F32 R8, R12.reuse, R24, R8 ;  /* 0x000000180c08723c */ /* 0x048ff60000001808 */
[----:B------:R-:W-:Y:S11]  /*5a190*/  @!UPT UIADD3 URZ, URZ, URZ, URZ ;  /* 0x0000003f3f3ff290 */ /* 0x000ff6000fffe03f */
[----:B------:R-:W-:Y:S01]  /*5a1a0*/  @!UPT UIADD3 URZ, URZ, URZ, URZ ;  /* 0x0000003f3f3ff290 */ /* 0x000fe2000fffe03f */
[----:B------:R0:W-:Y:S04]  /*5a1b0*/  STL.64 [R1+0x340], R8 ;  /* 0x0003400801007387 */ /* 0x0001e80000100a00 */
[----:B------:R4:W-:Y:S04]  /*5a1c0*/  STL.64 [R1+0x348], R10 ;  /* 0x0003480a01007387 */ /* 0x0009e80000100a00 */
[----:B0-----:R-:W4:Y:S02]  /*5a1d0*/  LDL.LU.64 R8, [R1+0x6cc8] ;  /* 0x006cc80001087983 */ /* 0x001f240000300a00 */
[C---:B----4-:R-:W-:Y:S02]  /*5a1e0*/  HMMA.16816.F32 R8, R12.reuse, R8, R16 ;  /* 0x000000080c08723c */ /* 0x050fe40000001810 */
[----:B------:R-:W3:Y:S04]  /*5a1f0*/  LDL.LU.64 R18, [R1+0x6cc0] ;  /* 0x006cc00001127983 */ /* 0x000ee80000300a00 */
[----:B------:R-:W3:Y:S11]  /*5a200*/  LDL.LU.64 R16, [R1+0x6cb8] ;  /* 0x006cb80001107983 */ /* 0x000ef60000300a00 */
[----:B------:R-:W-:Y:S06]  /*5a210*/  @!UPT UIADD3 URZ, URZ, URZ, URZ ;  /* 0x0000003f3f3ff290 */ /* 0x000fec000fffe03f */
[----:B------:R-:W-:Y:S04]  /*5a220*/  STL.64 [R1+0x350], R8 ;  /* 0x0003500801007387 */ /* 0x000fe80000100a00 */
[----:B------:R0:W-:Y:S04]  /*5a230*/  STL.64 [R1+0x358], R10 ;  /* 0x0003580a01007387 */ /* 0x0001e80000100a00 */
[----:B0-----:R-:W4:Y:S04]  /*5a240*/  LDL.LU.64 R10, [R1+0x6cb0] ;  /* 0x006cb000010a7983 */ /* 0x001f280000300a00 */
[----:B------:R-:W3:Y:S02]  /*5a250*/  LDL.LU.64 R8, [R1+0x6ca8] ;  /* 0x006ca80001087983 */ /* 0x000ee40000300a00 */
[----:B---3--:R-:W-:Y:S02]  /*5a260*/  HMMA.16816.F32 R12, R12, R8, R16 ;  /* 0x000000080c0c723c */ /* 0x008fe40000001810 */
[----:B------:R-:W3:Y:S04]  /*5a270*/  LDL.LU.64 R18, [R1+0x6ca0] ;  /* 0x006ca00001127983 */ /* 0x000ee80000300a00 */
[----:B------:R-:W3:Y:S01]  /*5a280*/  LDL.LU.64 R16, [R1+0x6c98] ;  /* 0x006c980001107983 */ /* 0x000ee20000300a00 */
[----:B--2---:R-:W-:Y:S11]  /*5a290*/  IMAD.MOV.U32 R0, RZ, RZ, R7 ;  /* 0x000000ffff007224 */ /* 0x004ff600078e0007 */
[----:B------:R-:W-:Y:S05]  /*5a2a0*/  @!UPT UIADD3 URZ, URZ, URZ, URZ ;  /* 0x0000003f3f3ff290 */ /* 0x000fea000fffe03f */
[----:B------:R0:W-:Y:S01]  /*5a2b0*/  STL.64 [R1+0x330], R12 ;  /* 0x0003300c01007387 */ /* 0x0001e20000100a00 */
[----:B------:R-:W-:-:S03]  /*5a2c0*/  IMAD.MOV.U32 R28, RZ, RZ, R15 ;  /* 0x000000ffff1c7224 */ /* 0x000fc600078e000f */
[----:B------:R1:W-:Y:S04]  /*5a2d0*/  STL [R1+0x338], R14 ;  /* 0x0003380e01007387 */ /* 0x0003e80000100800 */
[----:B----4-:R2:W-:Y:S04]  /*5a2e0*/  STL.64 [R1+0x6c30], R10 ;  /* 0x006c300a01007387 */ /* 0x0105e80000100a00 */
[----:B------:R-:W4:Y:S01]  /*5a2f0*/  LDL R15, [R1+0x3c] ;  /* 0x00003c00010f7983 */ /* 0x000f220000100800 */
[----:B0-----:R-:W-:-:S03]  /*5a300*/  IMAD.MOV.U32 R12, RZ, RZ, R6 ;  /* 0x000000ffff0c7224 */ /* 0x001fc600078e0006 */
[----:B-1----:R-:W4:Y:S04]  /*5a310*/  LDL R14, [R1+0x38] ;  /* 0x00003800010e7983 */ /* 0x002f280000100800 */
[----:B--2---:R-:W2:Y:S04]  /*5a320*/  LDL R10, [R1+0x18] ;  /* 0x00001800010a7983 */ /* 0x004ea80000100800 */
[----:B------:R-:W2:Y:S04]  /*5a330*/  LDL R11, [R1+0x1c] ;  /* 0x00001c00010b7983 */ /* 0x000ea80000100800 */
[----:B------:R-:W-:Y:S01]  /*5a340*/  STL [R1+0x69d4], R28 ;  /* 0x0069d41c01007387 */ /* 0x000fe20000100800 */
[C---:B---3--:R-:W-:Y:S03]  /*5a350*/  HMMA.16816.F32 R20, R16.reuse, R6, R20 ;  /* 0x000000061014723c */ /* 0x048fe60000001814 */
[----:B------:R-:W3:Y:S04]  /*5a360*/  LDL.LU.64 R6, [R1+0x6c90] ;  /* 0x006c900001067983 */ /* 0x000ee80000300a00 */
[----:B------:R-:W3:Y:S11]  /*5a370*/  LDL.LU.64 R4, [R1+0x6c88] ;  /* 0x006c880001047983 */ /* 0x000ef60000300a00 */
[----:B------:R-:W-:Y:S05]  /*5a380*/  @!UPT UIADD3 URZ, URZ, URZ, URZ ;  /* 0x0000003f3f3ff290 */ /* 0x000fea000fffe03f */
[----:B------:R-:W-:Y:S01]  /*5a390*/  STL.64 [R1+0x320], R20 ;  /* 0x0003201401007387 */ /* 0x000fe20000100a00 */
[----:B------:R-:W-:Y:S02]  /*5a3a0*/  IMAD.MOV.U32 R25, RZ, RZ, R22 ;  /* 0x000000ffff197224 */ /* 0x000fe400078e0016 */
[----:B------:R-:W-:Y:S02]  /*5a3b0*/  IMAD.MOV.U32 R24, RZ, RZ, R23 ;  /* 0x000000ffff187224 */ /* 0x000fe400078e0017 */
[----:B------:R-:W3:Y:S04]  /*5a3c0*/  LDL.LU.64 R22, [R1+0x6c80] ;  /* 0x006c800001167983 */ /* 0x000ee80000300a00 */
[----:B------:R-:W-:Y:S04]  /*5a3d0*/  STL.64 [R1+0x6c60], R26 ;  /* 0x006c601a01007387 */ /* 0x000fe80000100a00 */
[----:B------:R0:W-:Y:S04]  /*5a3e0*/  STL.64 [R1+0x6c58], R24 ;  /* 0x006c581801007387 */ /* 0x0001e80000100a00 */
[----:B0-----:R-:W2:Y:S04]  /*5a3f0*/  LDL.LU R24, [R1+0x300] ;  /* 0x0003000001187983 */ /* 0x001ea80000300800 */
[----:B------:R-:W2:Y:S01]  /*5a400*/  LDL.LU R25, [R1+0x304] ;  /* 0x0003040001197983 */ /* 0x000ea20000300800 */
        /* <DEDUP_REMOVED lines=8> */
[----:B------:R-:W3:Y:S01]  /*5a490*/  LDL.LU.64 R20, [R1+0x6c68] ;  /* 0x006c680001147983 */ /* 0x000ee20000300a00 */
[----:B------:R-:W-:-:S02]  /*5a4a0*/  IMAD.MOV.U32 R26, RZ, RZ, R3 ;  /* 0x000000ffff1a7224 */ /* 0x000fc400078e0003 */
[----:B------:R-:W-:-:S07]  /*5a4b0*/  IMAD.MOV.U32 R27, RZ, RZ, R2 ;  /* 0x000000ffff1b7224 */ /* 0x000fce00078e0002 */
[C---:B--2---:R-:W-:Y:S11]  /*5a4c0*/  HMMA.16816.F32 R24, R16.reuse, R10, R24 ;  /* 0x0000000a1018723c */ /* 0x044ff60000001818 */
[----:B------:R-:W-:Y:S11]  /*5a4d0*/  @!UPT UIADD3 URZ, URZ, URZ, URZ ;  /* 0x0000003f3f3ff290 */ /* 0x000ff6000fffe03f */
[----:B------:R-:W-:Y:S01]  /*5a4e0*/  @!UPT UIADD3 URZ, URZ, URZ, URZ ;  /* 0x0000003f3f3ff290 */ /* 0x000fe2000fffe03f */
[----:B------:R0:W-:Y:S04]  /*5a4f0*/  STL.64 [R1+0x300], R24 ;  /* 0x0003001801007387 */ /* 0x0001e80000100a00 */
[----:B------:R1:W-:Y:S01]  /*5a500*/  STL.64 [R1+0x308], R26 ;  /* 0x0003081a01007387 */ /* 0x0003e20000100a00 */
[----:B---3--:R-:W-:Y:S11]  /*5a510*/  HMMA.16816.F32 R8, R16, R6, R20 ;  /* 0x000000061008723c */ /* 0x008ff60000001814 */
[----:B------:R-:W-:Y:S11]  /*5a520*/  @!UPT UIADD3 URZ, URZ, URZ, URZ ;  /* 0x0000003f3f3ff290 */ /* 0x000ff6000fffe03f */
[----:B------:R-:W-:Y:S01]  /*5a530*/  @!UPT UIADD3 URZ, URZ, URZ, URZ ;  /* 0x0000003f3f3ff290 */ /* 0x000fe2000fffe03f */
[----:B------:R2:W-:Y:S01]  /*5a540*/  STL.64 [R1+0x2f0], R8 ;  /* 0x0002f00801007387 */ /* 0x0005e20000100a00 */
[----:B------:R-:W-:-:S03]  /*5a550*/  IMAD.MOV.U32 R3, RZ, RZ, R10 ;  /* 0x000000ffff037224 */ /* 0x000fc600078e000a */
[----:B0-----:R-:W4:Y:S01]  /*5a560*/  LDL.LU R24, [R1+0x2e0] ;  /* 0x0002e00001187983 */ /* 0x001f220000300800 */
[----:B------:R-:W-:-:S03]  /*5a570*/  IMAD.MOV.U32 R2, RZ, RZ, R11 ;  /* 0x000000ffff027224 */ /* 0x000fc600078e000b */
[----:B------:R-:W4:Y:S04]  /*5a580*/  LDL.LU R25, [R1+0x2e4] ;  /* 0x0002e40001197983 */ /* 0x000f280000300800 */
[----:B-1----:R-:W4:Y:S04]  /*5a590*/  LDL.LU R26, [R1+0x2e8] ;  /* 0x0002e800011a7983 */ /* 0x002f280000300800 */
[----:B------:R-:W4:Y:S04]  /*5a5a0*/  LDL.LU R27, [R1+0x2ec] ;  /* 0x0002ec00011b7983 */ /* 0x000f280000300800 */
[----:B------:R-:W3:Y:S04]  /*5a5b0*/  LDL.64 R10, [R1+0x58] ;  /* 0x00005800010a7983 */ /* 0x000ee80000100a00 */
[----:B---3--:R0:W-:Y:S04]  /*5a5c0*/  STL.64 [R1+0x6c48], R10 ;  /* 0x006c480a01007387 */ /* 0x0081e80000100a00 */
[----:B------:R-:W3:Y:S04]  /*5a5d0*/  LDL.LU R20, [R1+0x210] ;  /* 0x0002100001147983 */ /* 0x000ee80000300800 */
[----:B------:R-:W3:Y:S04]  /*5a5e0*/  LDL.LU R21, [R1+0x214] ;  /* 0x0002140001157983 */ /* 0x000ee80000300800 */
[----:B------:R-:W3:Y:S04]  /*5a5f0*/  LDL.LU R22, [R1+0x218] ;  /* 0x0002180001167983 */ /* 0x000ee80000300800 */
[----:B------:R-:W3:Y:S04]  /*5a600*/  LDL.LU R23, [R1+0x21c] ;  /* 0x00021c0001177983 */ /* 0x000ee80000300800 */
[----:B--2---:R-:W2:Y:S04]  /*5a610*/  LDL.LU R8, [R1+0x2d0] ;  /* 0x0002d00001087983 */ /* 0x004ea80000300800 */
[----:B------:R-:W2:Y:S04]  /*5a620*/  LDL.LU R9, [R1+0x2d4] ;  /* 0x0002d40001097983 */ /* 0x000ea80000300800 */
[----:B0-----:R-:W2:Y:S04]  /*5a630*/  LDL.LU R10, [R1+0x2d8] ;  /* 0x0002d800010a7983 */ /* 0x001ea80000300800 */
[----:B------:R-:W2:Y:S04]  /*5a640*/  LDL.LU R11, [R1+0x2dc] ;  /* 0x0002dc00010b7983 */ /* 0x000ea80000300800 */
[----:B---3--:R-:W-:Y:S04]  /*5a650*/  STL.64 [R1+0x6c40], R22 ;  /* 0x006c401601007387 */ /* 0x008fe80000100a00 */
[----:B------:R0:W-:Y:S04]  /*5a660*/  STL.64 [R1+0x6c38], R20 ;  /* 0x006c381401007387 */ /* 0x0001e80000100a00 */
[----:B0-----:R-:W3:Y:S04]  /*5a670*/  LDL.LU R20, [R1+0x2c0] ;  /* 0x0002c00001147983 */ /* 0x001ee80000300800 */
[----:B------:R-:W3:Y:S04]  /*5a680*/  LDL.LU R21, [R1+0x2c4] ;  /* 0x0002c40001157983 */ /* 0x000ee80000300800 */
[----:B------:R-:W3:Y:S04]  /*5a690*/  LDL.LU R22, [R1+0x2c8] ;  /* 0x0002c80001167983 */ /* 0x000ee80000300800 */
[----:B------:R-:W3:Y:S04]  /*5a6a0*/  LDL.LU R23, [R1+0x2cc] ;  /* 0x0002cc0001177983 */ /* 0x000ee80000300800 */
[----:B------:R0:W-:Y:S04]  /*5a6b0*/  STL.64 [R1+0x6be8], R6 ;  /* 0x006be80601007387 */ /* 0x0001e80000100a00 */
[----:B------:R-:W2:Y:S04]  /*5a6c0*/  LDL.LU R4, [R1+0x1e0] ;  /* 0x0001e00001047983 */ /* 0x000ea80000300800 */
[----:B------:R-:W2:Y:S04]  /*5a6d0*/  LDL.LU R5, [R1+0x1e4] ;  /* 0x0001e40001057983 */ /* 0x000ea80000300800 */
[----:B0-----:R-:W2:Y:S04]  /*5a6e0*/  LDL.LU R6, [R1+0x1e8] ;  /* 0x0001e80001067983 */ /* 0x001ea80000300800 */
[----:B------:R-:W2:Y:S01]  /*5a6f0*/  LDL.LU R7, [R1+0x1ec] ;  /* 0x0001ec0001077983 */ /* 0x000ea20000300800 */
[----:B----4-:R-:W-:Y:S03]  /*5a700*/  HMMA.16816.F32 R24, R16, R14, R24 ;  /* 0x0000000e1018723c */ /* 0x010fe60000001818 */
[----:B--2---:R0:W-:Y:S04]  /*5a710*/  STL.64 [R1+0x6bf8], R6 ;  /* 0x006bf80601007387 */ /* 0x0041e80000100a00 */
[----:B------:R-:W-:Y:S01]  /*5a720*/  STL.64 [R1+0x6bf0], R4 ;  /* 0x006bf00401007387 */ /* 0x000fe20000100a00 */
[----:B0-----:R-:W-:-:S02]  /*5a730*/  IMAD.MOV.U32 R6, RZ, RZ, R28 ;  /* 0x000000ffff067224 */ /* 0x001fc400078e001c */
[----:B------:R-:W-:-:S05]  /*5a740*/  IMAD.MOV.U32 R7, RZ, RZ, R13 ;  /* 0x000000ffff077224 */ /* 0x000fca00078e000d */
[----:B------:R-:W-:Y:S04]  /*5a750*/  STL.64 [R1+0x6c08], R6 ;  /* 0x006c080601007387 */ /* 0x000fe80000100a00 */
[----:B------:R-:W-:Y:S04]  /*5a760*/  STL [R1+0x6b44], R2 ;  /* 0x006b440201007387 */ /* 0x000fe80000100800 */
[----:B------:R-:W-:Y:S04]  /*5a770*/  STL [R1+0x6b40], R3 ;  /* 0x006b400301007387 */ /* 0x000fe80000100800 */
[----:B------:R-:W-:Y:S04]  /*5a780*/  STL.64 [R1+0x2e0], R24 ;  /* 0x0002e01801007387 */ /* 0x000fe80000100a00 */
[----:B------:R0:W-:Y:S04]  /*5a790*/  STL.64 [R1+0x2e8], R26 ;  /* 0x0002e81a01007387 */ /* 0x0001e80000100a00 */
[----:B0-----:R-:W2:Y:S04]  /*5a7a0*/  LDL.LU.64 R26, [R1+0x6c60] ;  /* 0x006c6000011a7983 */ /* 0x001ea80000300a00 */
[----:B------:R-:W4:Y:S04]  /*5a7b0*/  LDL.LU.64 R24, [R1+0x6c58] ;  /* 0x006c580001187983 */ /* 0x000f280000300a00 */
[----:B------:R0:W-:Y:S04]  /*5a7c0*/  STL.64 [R1+0x6be0], R14 ;  /* 0x006be00e01007387 */ /* 0x0001e80000100a00 */
[----:B0-----:R-:W2:Y:S01]  /*5a7d0*/  LDL.64 R14, [R1+0x18] ;  /* 0x00001800010e7983 */ /* 0x001ea20000100a00 */
[----:B------:R-:W-:-:S03]  /*5a7e0*/  IMAD.MOV.U32 R6, RZ, RZ, R12 ;  /* 0x000000ffff067224 */ /* 0x000fc600078e000c */
[----:B--2---:R0:W-:Y:S04]  /*5a7f0*/  STL.64 [R1+0x6c00], R14 ;  /* 0x006c000e01007387 */ /* 0x0041e80000100a00 */
[----:B------:R-:W2:Y:S04]  /*5a800*/  LDL.LU R12, [R1+0x1f0] ;  /* 0x0001f000010c7983 */ /* 0x000ea80000300800 */
[----:B------:R-:W2:Y:S01]  /*5a810*/  LDL.LU R13, [R1+0x1f4] ;  /* 0x0001f400010d7983 */ /* 0x000ea20000300800 */
[----:B0-----:R-:W-:-:S03]  /*5a820*/  IMAD.MOV.U32 R14, RZ, RZ, R26 ;  /* 0x000000ffff0e7224 */ /* 0x001fc600078e001a */
[----:B------:R-:W2:Y:S01]  /*5a830*/  LDL.LU R26, [R1+0x6c54] ;  /* 0x006c5400011a7983 */ /* 0x000ea20000300800 */
[----:B------:R-:W-:-:S03]  /*5a840*/  IMAD.MOV.U32 R15, RZ, RZ, R27 ;  /* 0x000000ffff0f7224 */ /* 0x000fc600078e001b */
[----:B------:R-:W2:Y:S04]  /*5a850*/  LDL.LU R27, [R1+0x6c50] ;  /* 0x006c5000011b7983 */ /* 0x000ea80000300800 */
[----:B------:R-:W-:Y:S01]  /*5a860*/  STL.64 [R1+0x6c18], R14 ;  /* 0x006c180e01007387 */ /* 0x000fe20000100a00 */
[C---:B--2---:R-:W-:Y:S03]  /*5a870*/  HMMA.16816.F32 R8, R16.reuse, R26, R8 ;  /* 0x0000001a1008723c */ /* 0x044fe60000001808 */
[----:B------:R0:W-:Y:S04]  /*5a880*/  STL.64 [R1+0x6c10], R12 ;  /* 0x006c100c01007387 */ /* 0x0001e80000100a00 */
[----:B0-----:R-:W2:Y:S04]  /*5a890*/  LDL.LU R12, [R1+0x200] ;  /* 0x00020000010c7983 */ /* 0x001ea80000300800 */
[----:B------:R-:W2:Y:S04]  /*5a8a0*/  LDL.LU R13, [R1+0x204] ;  /* 0x00020400010d7983 */ /* 0x000ea80000300800 */
[----:B------:R-:W2:Y:S04]  /*5a8b0*/  LDL.LU R14, [R1+0x208] ;  /* 0x00020800010e7983 */ /* 0x000ea80000300800 */
[----:B------:R-:W2:Y:S04]  /*5a8c0*/  LDL.LU R15, [R1+0x20c] ;  /* 0x00020c00010f7983 */ /* 0x000ea80000300800 */
[----:B------:R-:W-:Y:S04]  /*5a8d0*/  STL.64 [R1+0x2d0], R8 ;  /* 0x0002d00801007387 */ /* 0x000fe80000100a00 */
[----:B------:R0:W-:Y:S04]  /*5a8e0*/  STL.64 [R1+0x2d8], R10 ;  /* 0x0002d80a01007387 */ /* 0x0001e80000100a00 */
[----:B0-----:R-:W3:Y:S01]  /*5a8f0*/  LDL.LU.64 R10, [R1+0x6c48] ;  /* 0x006c4800010a7983 */ /* 0x001ee20000300a00 */
[----:B------:R-:W-:Y:S01]  /*5a900*/  IMAD.MOV.U32 R7, RZ, RZ, R0 ;  /* 0x000000ffff077224 */ /* 0x000fe200078e0000 */
        /* <DEDUP_REMOVED lines=13> */
[----:B------:R0:W-:Y:S04]  /*5a9e0*/  STL.64 [R1+0x210], R16 ;  /* 0x0002101001007387 */ /* 0x0001e80000100a00 */
[----:B------:R1:W-:Y:S04]  /*5a9f0*/  STL.64 [R1+0x218], R18 ;  /* 0x0002181201007387 */ /* 0x0003e80000100a00 */
[----:B0-----:R-:W3:Y:S04]  /*5aa00*/  LDL.LU R16, [R1+0x1c0] ;  /* 0x0001c00001107983 */ /* 0x001ee80000300800 */
[----:B------:R-:W3:Y:S04]  /*5aa10*/  LDL.LU R17, [R1+0x1c4] ;  /* 0x0001c40001117983 */ /* 0x000ee80000300800 */
[----:B-1----:R-:W3:Y:S04]  /*5aa20*/  LDL.LU R18, [R1+0x1c8] ;  /* 0x0001c80001127983 */ /* 0x002ee80000300800 */
[----:B------:R-:W3:Y:S04]  /*5aa30*/  LDL.LU R19, [R1+0x1cc] ;  /* 0x0001cc0001137983 */ /* 0x000ee80000300800 */
[----:B------:R0:W-:Y:S04]  /*5aa40*/  STL.64 [R1+0x6bc0], R10 ;  /* 0x006bc00a01007387 */ /* 0x0001e80000100a00 */
[----:B------:R-:W3:Y:S04]  /*5aa50*/  LDL.LU R8, [R1+0x1d0] ;  /* 0x0001d00001087983 */ /* 0x000ee80000300800 */
[----:B------:R-:W3:Y:S04]  /*5aa60*/  LDL.LU R9, [R1+0x1d4] ;  /* 0x0001d40001097983 */ /* 0x000ee80000300800 */
[----:B0-----:R-:W3:Y:S04]  /*5aa70*/  LDL.LU R10, [R1+0x1d8] ;  /* 0x0001d800010a7983 */ /* 0x001ee80000300800 */
[----:B------:R-:W3:Y:S01]  /*5aa80*/  LDL.LU R11, [R1+0x1dc] ;  /* 0x0001dc00010b7983 */ /* 0x000ee20000300800 */
[C---:B--2---:R-:W-:Y:S03]  /*5aa90*/  HMMA.16816.F32 R4, R20.reuse, R6, R12 ;  /* 0x000000061404723c */ /* 0x044fe6000000180c */
[----:B------:R-:W2:Y:S04]  /*5aaa0*/  LDL.LU.64 R14, [R1+0x6c18] ;  /* 0x006c1800010e7983 */ /* 0x000ea80000300a00 */
[----:B------:R-:W2:Y:S11]  /*5aab0*/  LDL.LU.64 R12, [R1+0x6c10] ;  /* 0x006c1000010c7983 */ /* 0x000eb60000300a00 */
[----:B------:R-:W-:Y:S05]  /*5aac0*/  @!UPT UIADD3 URZ, URZ, URZ, URZ ;  /* 0x0000003f3f3ff290 */ /* 0x000fea000fffe03f */
[----:B------:R-:W-:Y:S04]  /*5aad0*/  STL.64 [R1+0x200], R4 ;  /* 0x0002000401007387 */ /* 0x000fe80000100a00 */
[----:B------:R0:W-:Y:S04]  /*5aae0*/  STL.64 [R1+0x208], R6 ;  /* 0x0002080601007387 */ /* 0x0001e80000100a00 */
[----:B0-----:R-:W2:Y:S02]  /*5aaf0*/  LDL.LU.64 R6, [R1+0x6c08] ;  /* 0x006c080001067983 */ /* 0x001ea40000300a00 */
[C---:B--2---:R-:W-:Y:S02]  /*5ab00*/  HMMA.16816.F32 R4, R20.reuse, R6, R12 ;  /* 0x000000061404723c */ /* 0x044fe4000000180c */
[----:B------:R-:W2:Y:S11]  /*5ab10*/  LDL.LU.64 R14, [R1+0x6c00] ;  /* 0x006c0000010e7983 */ /* 0x000eb60000300a00 */
[----:B------:R-:W-:Y:S10]  /*5ab20*/  @!UPT UIADD3 URZ, URZ, URZ, URZ ;  /* 0x0000003f3f3ff290 */ /* 0x000ff4000fffe03f */
[----:B------:R-:W-:Y:S04]  /*5ab30*/  STL.64 [R1+0x1f0], R4 ;  /* 0x0001f00401007387 */ /* 0x000fe80000100a00 */
[----:B------:R0:W-:Y:S04]  /*5ab40*/  STL.64 [R1+0x1f8], R6 ;  /* 0x0001f80601007387 */ /* 0x0001e80000100a00 */
[----:B0-----:R-:W2:Y:S04]  /*5ab50*/  LDL.LU.64 R6, [R1+0x6bf8] ;  /* 0x006bf80001067983 */ /* 0x001ea80000300a00 */
[----:B------:R-:W2:Y:S02]  /*5ab60*/  LDL.LU.64 R4, [R1+0x6bf0] ;  /* 0x006bf00001047983 */ /* 0x000ea40000300a00 */
[----:B--2---:R-:W-:Y:S11]  /*5ab70*/  HMMA.16816.F32 R4, R20, R14, R4 ;  /* 0x0000000e1404723c */ /* 0x004ff60000001804 */
[----:B------:R-:W-:Y:S11]  /*5ab80*/  @!UPT UIADD3 URZ, URZ, URZ, URZ ;  /* 0x0000003f3f3ff290 */ /* 0x000ff6000fffe03f */
[----:B------:R-:W-:Y:S01]  /*5ab90*/  @!UPT UIADD3 URZ, URZ, URZ, URZ ;  /* 0x0000003f3f3ff290 */ /* 0x000fe2000fffe03f */
[----:B------:R-:W-:Y:S04]  /*5aba0*/  STL.64 [R1+0x1e0], R4 ;  /* 0x0001e00401007387 */ /* 0x000fe80000100a00 */
[----:B------:R0:W-:Y:S04]  /*5abb0*/  STL.64 [R1+0x1e8], R6 ;  /* 0x0001e80601007387 */ /* 0x0001e80000100a00 */
[----:B0-----:R-:W3:Y:S01]  /*5abc0*/  LDL.LU.64 R6, [R1+0x6be8] ;  /* 0x006be80001067983 */ /* 0x001ee20000300a00 */
[----:B------:R-:W-:Y:S02]  /*5abd0*/  IMAD.MOV.U32 R4, RZ, RZ, R14 ;  /* 0x000000ffff047224 */ /* 0x000fe400078e000e */
[----:B------:R-:W-:-:S02]  /*5abe0*/  IMAD.MOV.U32 R3, RZ, RZ, R15 ;  /* 0x000000ffff037224 */ /* 0x000fc400078e000f */
[----:B------:R-:W2:Y:S01]  /*5abf0*/  LDL.LU.64 R14, [R1+0x6be0] ;  /* 0x006be000010e7983 */ /* 0x000ea20000300a00 */
[C---:B---3--:R-:W-:Y:S03]  /*5ac00*/  HMMA.16816.F32 R8, R20.reuse, R6, R8 ;  /* 0x000000061408723c */ /* 0x048fe60000001808 */
[----:B------:R-:W-:Y:S11]  /*5ac10*/  STL.64 [R1+0x6b68], R6 ;  /* 0x006b680601007387 */ /* 0x000ff60000100a00 */
[----:B------:R-:W-:Y:S09]  /*5ac20*/  @!UPT UIADD3 URZ, URZ, URZ, URZ ;  /* 0x0000003f3f3ff290 */ /* 0x000ff2000fffe03f */
[----:B------:R-:W-:Y:S04]  /*5ac30*/  STL.64 [R1+0x1d0], R8 ;  /* 0x0001d00801007387 */ /* 0x000fe80000100a00 */
[----:B------:R2:W-:Y:S02]  /*5ac40*/  STL.64 [R1+0x1d8], R10 ;  /* 0x0001d80a01007387 */ /* 0x0005e40000100a00 */
[----:B--2---:R-:W-:Y:S11]  /*5ac50*/  HMMA.16816.F32 R8, R20, R14, R16 ;  /* 0x0000000e1408723c */ /* 0x004ff60000001810 */
[----:B------:R-:W-:Y:S11]  /*5ac60*/  @!UPT UIADD3 URZ, URZ, URZ, URZ ;  /* 0x0000003f3f3ff290 */ /* 0x000ff6000fffe03f */
[----:B------:R-:W-:Y:S01]  /*5ac70*/  @!UPT UIADD3 URZ, URZ, URZ, URZ ;  /* 0x0000003f3f3ff290 */ /* 0x000fe2000fffe03f */
[----:B------:R-:W-:Y:S04]  /*5ac80*/  STL.64 [R1+0x1c0], R8 ;  /* 0x0001c00801007387 */ /* 0x000fe80000100a00 */
[----:B------:R0:W-:Y:S04]  /*5ac90*/  STL.64 [R1+0x1c8], R10 ;  /* 0x0001c80a01007387 */ /* 0x0001e80000100a00 */
[----:B------:R-:W2:Y:S04]  /*5aca0*/  LDL.LU R16, [R1+0x100] ;  /* 0x0001000001107983 */ /* 0x000ea80000300800 */
[----:B------:R-:W2:Y:S04]  /*5acb0*/  LDL.LU R17, [R1+0x104] ;  /* 0x0001040001117983 */ /* 0x000ea80000300800 */
[----:B------:R-:W3:Y:S04]  /*5acc0*/  LDL.LU R18, [R1+0x108] ;  /* 0x0001080001127983 */ /* 0x000ee80000300800 */
[----:B------:R-:W3:Y:S01]  /*5acd0*/  LDL.LU R19, [R1+0x10c] ;  /* 0x00010c0001137983 */ /* 0x000ee20000300800 */
[----:B0-----:R-:W-:-:S02]  /*5ace0*/  IMAD.MOV.U32 R10, RZ, RZ, R2 ;  /* 0x000000ffff0a7224 */ /* 0x001fc400078e0002 */
[----:B------:R-:W-:Y:S02]  /*5acf0*/  IMAD.MOV.U32 R11, RZ, RZ, R0 ;  /* 0x000000ffff0b7224 */ /* 0x000fe400078e0000 */
[----:B------:R-:W-:Y:S02]  /*5ad00*/  IMAD.MOV.U32 R6, RZ, RZ, R4 ;  /* 0x000000ffff067224 */ /* 0x000fe400078e0004 */
[----:B------:R-:W-:Y:S01]  /*5ad10*/  IMAD.MOV.U32 R7, RZ, RZ, R3 ;  /* 0x000000ffff077224 */ /* 0x000fe200078e0003 */
[----:B---3--:R-:W-:Y:S04]  /*5ad20*/  STL.64 [R1+0x6bd0], R18 ;  /* 0x006bd01201007387 */ /* 0x008fe80000100a00 */
[----:B--2---:R-:W-:Y:S04]  /*5ad30*/  STL.64 [R1+0x6bc8], R16 ;  /* 0x006bc81001007387 */ /* 0x004fe80000100a00 */
[----:B------:R0:W-:Y:S04]  /*5ad40*/  STL.64 [R1+0x6bd8], R10 ;  /* 0x006bd80a01007387 */ /* 0x0001e80000100a00 */
[----:B------:R-:W2:Y:S04]  /*5ad50*/  LDL.LU R8, [R1+0x1b0] ;  /* 0x0001b00001087983 */ /* 0x000ea80000300800 */
[----:B------:R-:W2:Y:S04]  /*5ad60*/  LDL.LU R9, [R1+0x1b4] ;  /* 0x0001b40001097983 */ /* 0x000ea80000300800 */
[----:B0-----:R-:W2:Y:S04]  /*5ad70*/  LDL.LU R10, [R1+0x1b8] ;  /* 0x0001b800010a7983 */ /* 0x001ea80000300800 */
[----:B------:R-:W2:Y:S04]  /*5ad80*/  LDL.LU R11, [R1+0x1bc] ;  /* 0x0001bc00010b7983 */ /* 0x000ea80000300800 */
[----:B------:R-:W3:Y:S04]  /*5ad90*/  LDL.LU R16, [R1+0x1a0] ;  /* 0x0001a00001107983 */ /* 0x000ee80000300800 */
[----:B------:R-:W3:Y:S04]  /*5ada0*/  LDL.LU R17, [R1+0x1a4] ;  /* 0x0001a40001117983 */ /* 0x000ee80000300800 */
[----:B------:R-:W3:Y:S04]  /*5adb0*/  LDL.LU R18, [R1+0x1a8] ;  /* 0x0001a80001127983 */ /* 0x000ee80000300800 */
[----:B------:R-:W3:Y:S04]  /*5adc0*/  LDL.LU R19, [R1+0x1ac] ;  /* 0x0001ac0001137983 */ /* 0x000ee80000300800 */
[----:B------:R0:W-:Y:S04]  /*5add0*/  STL.64 [R1+0x6b80], R6 ;  /* 0x006b800601007387 */ /* 0x0001e80000100a00 */
[----:B0-----:R-:W2:Y:S04]  /*5ade0*/  LDL.64 R6, [R1+0x28] ;  /* 0x0000280001067983 */ /* 0x001ea80000100a00 */
[----:B--2---:R-:W-:Y:S04]  /*5adf0*/  STL.64 [R1+0x6b98], R6 ;  /* 0x006b980601007387 */ /* 0x004fe80000100a00 */
[----:B------:R0:W-:Y:S04]  /*5ae00*/  STL.64 [R1+0x6b60], R14 ;  /* 0x006b600e01007387 */ /* 0x0001e80000100a00 */
[----:B------:R-:W2:Y:S04]  /*5ae10*/  LDL.LU R12, [R1+0xc0] ;  /* 0x0000c000010c7983 */ /* 0x000ea80000300800 */
[----:B------:R-:W2:Y:S04]  /*5ae20*/  LDL.LU R13, [R1+0xc4] ;  /* 0x0000c400010d7983 */ /* 0x000ea80000300800 */
[----:B0-----:R-:W2:Y:S04]  /*5ae30*/  LDL.LU R14, [R1+0xc8] ;  /* 0x0000c800010e7983 */ /* 0x001ea80000300800 */
[----:B------:R-:W2:Y:S04]  /*5ae40*/  LDL.LU R15, [R1+0xcc] ;  /* 0x0000cc00010f7983 */ /* 0x000ea80000300800 */
[----:B------:R-:W3:Y:S04]  /*5ae50*/  LDL.64 R6, [R1+0x48] ;  /* 0x0000480001067983 */ /* 0x000ee80000100a00 */
[----:B--2---:R-:W-:Y:S04]  /*5ae60*/  STL.64 [R1+0x6b78], R14 ;  /* 0x006b780e01007387 */ /* 0x004fe80000100a00 */
[----:B------:R0:W-:Y:S04]  /*5ae70*/  STL.64 [R1+0x6b70], R12 ;  /* 0x006b700c01007387 */ /* 0x0001e80000100a00 */
[----:B0-----:R-:W2:Y:S04]  /*5ae80*/  LDL.LU R12, [R1+0xd0] ;  /* 0x0000d000010c7983 */ /* 0x001ea80000300800 */
[----:B------:R-:W2:Y:S04]  /*5ae90*/  LDL.LU R13, [R1+0xd4] ;  /* 0x0000d400010d7983 */ /* 0x000ea80000300800 */
[----:B------:R-:W2:Y:S04]  /*5aea0*/  LDL.LU R14, [R1+0xd8] ;  /* 0x0000d800010e7983 */ /* 0x000ea80000300800 */
[----:B------:R-:W2:Y:S01]  /*5aeb0*/  LDL.LU R15, [R1+0xdc] ;  /* 0x0000dc00010f7983 */ /* 0x000ea20000300800 */
[C---:B------:R-:W-:Y:S03]  /*5aec0*/  HMMA.16816.F32 R8, R20.reuse, R26, R8 ;  /* 0x0000001a1408723c */ /* 0x040fe60000001808 */
        /* <DEDUP_REMOVED lines=16> */
[----:B----4-:R0:W-:Y:S04]  /*5afd0*/  STL.64 [R1+0x6b50], R24 ;  /* 0x006b501801007387 */ /* 0x0101e80000100a00 */
[----:B0-----:R-:W4:Y:S04]  /*5afe0*/  LDL.LU R24, [R1+0x190] ;  /* 0x0001900001187983 */ /* 0x001f280000300800 */
[----:B------:R-:W4:Y:S04]  /*5aff0*/  LDL.LU R25, [R1+0x194] ;  /* 0x0001940001197983 */ /* 0x000f280000300800 */
[----:B------:R-:W4:Y:S04]  /*5b000*/  LDL.LU R26, [R1+0x198] ;  /* 0x00019800011a7983 */ /* 0x000f280000300800 */
        /* <DEDUP_REMOVED lines=8> */
[----:B---3--:R-:W-:Y:S07]  /*5b090*/  HMMA.16816.F32 R20, R20, R10, R16 ;  /* 0x0000000a1414723c */ /* 0x008fee0000001810 */
[----:B------:R-:W-:-:S02]  /*5b0a0*/  IMAD.MOV.U32 R17, RZ, RZ, R10 ;  /* 0x000000ffff117224 */ /* 0x000fc400078e000a */
[----:B------:R-:W-:Y:S11]  /*5b0b0*/  IMAD.MOV.U32 R16, RZ, RZ, R11 ;  /* 0x000000ffff107224 */ /* 0x000ff600078e000b */
[----:B------:R-:W-:Y:S03]  /*5b0c0*/  @!UPT UIADD3 URZ, URZ, URZ, URZ ;  /* 0x0000003f3f3ff290 */ /* 0x000fe6000fffe03f */
[----:B------:R-:W-:Y:S04]  /*5b0d0*/  STL.64 [R1+0x100], R20 ;  /* 0x0001001401007387 */ /* 0x000fe80000100a00 */
[----:B------:R-:W-:Y:S04]  /*5b0e0*/  STL.64 [R1+0x108], R22 ;  /* 0x0001081601007387 */ /* 0x000fe80000100a00 */
[----:B------:R-:W2:Y:S04]  /*5b0f0*/  LDL.LU.64 R10, [R1+0x6bb8] ;  /* 0x006bb800010a7983 */ /* 0x000ea80000300a00 */
[----:B------:R-:W2:Y:S04]  /*5b100*/  LDL.LU.64 R8, [R1+0x6bb0] ;  /* 0x006bb00001087983 */ /* 0x000ea80000300a00 */
[----:B------:R0:W-:Y:S01]  /*5b110*/  STL.64 [R1+0x6b48], R16 ;  /* 0x006b481001007387 */ /* 0x0001e20000100a00 */
[----:B------:R-:W-:-:S03]  /*5b120*/  IMAD.MOV.U32 R28, RZ, RZ, R6 ;  /* 0x000000ffff1c7224 */ /* 0x000fc600078e0006 */
[----:B0-----:R-:W3:Y:S04]  /*5b130*/  LDL.LU R16, [R1+0x2b0] ;  /* 0x0002b00001107983 */ /* 0x001ee80000300800 */
[----:B------:R-:W3:Y:S04]  /*5b140*/  LDL.LU R17, [R1+0x2b4] ;  /* 0x0002b40001117983 */ /* 0x000ee80000300800 */
[----:B------:R-:W3:Y:S04]  /*5b150*/  LDL.LU R18, [R1+0x2b8] ;  /* 0x0002b80001127983 */ /* 0x000ee80000300800 */
[----:B------:R-:W3:Y:S04]  /*5b160*/  LDL.LU R19, [R1+0x2bc] ;  /* 0x0002bc0001137983 */ /* 0x000ee80000300800 */
[----:B------:R-:W3:Y:S04]  /*5b170*/  LDL.LU R20, [R1+0x3f0] ;  /* 0x0003f00001147983 */ /* 0x000ee80000300800 */
[----:B------:R-:W3:Y:S04]  /*5b180*/  LDL.LU R21, [R1+0x3f4] ;  /* 0x0003f40001157983 */ /* 0x000ee80000300800 */
[----:B------:R-:W3:Y:S04]  /*5b190*/  LDL.LU R22, [R1+0x3f8] ;  /* 0x0003f80001167983 */ /* 0x000ee80000300800 */
[----:B------:R-:W3:Y:S01]  /*5b1a0*/  LDL.LU R23, [R1+0x3fc] ;  /* 0x0003fc0001177983 */ /* 0x000ee20000300800 */
[----:B------:R-:W-:Y:S01]  /*5b1b0*/  IMAD.MOV.U32 R0, RZ, RZ, R7 ;  /* 0x000000ffff007224 */ /* 0x000fe200078e0007 */
        /* <DEDUP_REMOVED lines=17> */
[C---:B--2---:R-:W-:Y:S02]  /*5b2d0*/  HMMA.16816.F32 R4, R8.reuse, R6, R12 ;  /* 0x000000060804723c */ /* 0x044fe4000000180c */
[----:B------:R-:W2:Y:S04]  /*5b2e0*/  LDL.LU.64 R14, [R1+0x6b78] ;  /* 0x006b7800010e7983 */ /* 0x000ea80000300a00 */
[----:B------:R-:W2:Y:S11]  /*5b2f0*/  LDL.LU.64 R12, [R1+0x6b70] ;  /* 0x006b7000010c7983 */ /* 0x000eb60000300a00 */
[----:B------:R-:W-:Y:S06]  /*5b300*/  @!UPT UIADD3 URZ, URZ, URZ, URZ ;  /* 0x0000003f3f3ff290 */ /* 0x000fec000fffe03f */
[----:B------:R-:W-:Y:S04]  /*5b310*/  STL.64 [R1+0xd0], R4 ;  /* 0x0000d00401007387 */ /* 0x000fe80000100a00 */
[----:B------:R0:W-:Y:S04]  /*5b320*/  STL.64 [R1+0xd8], R6 ;  /* 0x0000d80601007387 */ /* 0x0001e80000100a00 */
[----:B0-----:R-:W2:Y:S02]  /*5b330*/  LDL.LU.64 R6, [R1+0x6b68] ;  /* 0x006b680001067983 */ /* 0x001ea40000300a00 */
[C---:B--2---:R-:W-:Y:S02]  /*5b340*/  HMMA.16816.F32 R4, R8.reuse, R6, R12 ;  /* 0x000000060804723c */ /* 0x044fe4000000180c */
[----:B------:R-:W4:Y:S11]  /*5b350*/  LDL.LU.64 R14, [R1+0x6b60] ;  /* 0x006b6000010e7983 */ /* 0x000f360000300a00 */
[----:B------:R-:W-:Y:S10]  /*5b360*/  @!UPT UIADD3 URZ, URZ, URZ, URZ ;  /* 0x0000003f3f3ff290 */ /* 0x000ff4000fffe03f */
[----:B------:R-:W-:Y:S04]  /*5b370*/  STL.64 [R1+0xc0], R4 ;  /* 0x0000c00401007387 */ /* 0x000fe80000100a00 */
[----:B------:R-:W-:Y:S04]  /*5b380*/  STL.64 [R1+0xc8], R6 ;  /* 0x0000c80601007387 */ /* 0x000fe80000100a00 */
[----:B------:R-:W-:Y:S01]  /*5b390*/  LDSM.16.MT88.4 R4, [R29+0xc180] ;  /* 0x00c180001d04783b */ /* 0x000fe20000004200 */
[C---:B----4-:R-:W-:Y:S03]  /*5b3a0*/  HMMA.16816.F32 R12, R8.reuse, R14, R24 ;  /* 0x0000000e080c723c */ /* 0x050fe60000001818 */
[----:B------:R-:W3:Y:S04]  /*5b3b0*/  LDL.LU.64 R26, [R1+0x6b58] ;  /* 0x006b5800011a7983 */ /* 0x000ee80000300a00 */
[----:B------:R-:W2:Y:S11]  /*5b3c0*/  LDL.LU.64 R24, [R1+0x6b50] ;  /* 0x006b500001187983 */ /* 0x000eb60000300a00 */
[----:B------:R-:W-:Y:S05]  /*5b3d0*/  @!UPT UIADD3 URZ, URZ, URZ, URZ ;  /* 0x0000003f3f3ff290 */ /* 0x000fea000fffe03f */
[----:B------:R-:W-:Y:S04]  /*5b3e0*/  STL.64 [R1+0x190], R12 ;  /* 0x0001900c01007387 */ /* 0x000fe80000100a00 */
[----:B------:R-:W-:Y:S04]  /*5b3f0*/  STL.64 [R1+0x198], R14 ;  /* 0x0001980e01007387 */ /* 0x000fe80000100a00 */
[----:B------:R-:W0:Y:S04]  /*5b400*/  LDSM.16.MT88.4 R12, [R29+0xc200] ;  /* 0x00c200001d0c783b */ /* 0x000e280000004200 */
[----:B0-----:R0:W-:Y:S04]  /*5b410*/  STL.64 [R1+0x6ac0], R14 ;  /* 0x006ac00e01007387 */ /* 0x0011e80000100a00 */
[----:B------:R-:W-:Y:S04]  /*5b420*/  STL.64 [R1+0x6ab8], R12 ;  /* 0x006ab80c01007387 */ /* 0x000fe80000100a00 */
[----:B0-----:R-:W4:Y:S04]  /*5b430*/  LDL R14, [R1+0x58] ;  /* 0x00005800010e7983 */ /* 0x001f280000100800 */
[----:B------:R-:W4:Y:S01]  /*5b440*/  LDL R15, [R1+0x5c] ;  /* 0x00005c00010f7983 */ /* 0x000f220000100800 */
[C---:B---3--:R-:W-:Y:S11]  /*5b450*/  HMMA.16816.F32 R16, R8.reuse, R26, R16 ;  /* 0x0000001a0810723c */ /* 0x048ff60000001810 */
[----:B------:R-:W-:Y:S11]  /*5b460*/  @!UPT UIADD3 URZ, URZ, URZ, URZ ;  /* 0x0000003f3f3ff290 */ /* 0x000ff6000fffe03f */
[----:B------:R-:W-:Y:S01]  /*5b470*/  @!UPT UIADD3 URZ, URZ, URZ, URZ ;  /* 0x0000003f3f3ff290 */ /* 0x000fe2000fffe03f */
[----:B------:R0:W-:Y:S04]  /*5b480*/  STL.64 [R1+0x2b0], R16 ;  /* 0x0002b01001007387 */ /* 0x0001e80000100a00 */
[----:B------:R-:W-:Y:S04]  /*5b490*/  STL.64 [R1+0x2b8], R18 ;  /* 0x0002b81201007387 */ /* 0x000fe80000100a00 */
[----:B0-----:R-:W3:Y:S04]  /*5b4a0*/  LDL.LU.64 R16, [R1+0x6b48] ;  /* 0x006b480001107983 */ /* 0x001ee80000300a00 */
[----:B------:R3:W-:Y:S04]  /*5b4b0*/  STL.64 [R1+0x6ae0], R26 ;  /* 0x006ae01a01007387 */ /* 0x0007e80000100a00 */
[----:B--2---:R-:W-:Y:S01]  /*5b4c0*/  STL.64 [R1+0x6ad8], R24 ;  /* 0x006ad81801007387 */ /* 0x004fe20000100a00 */
[----:B----4-:R-:W-:Y:S01]  /*5b4d0*/  HMMA.16816.F32 R20, R8, R14, R20 ;  /* 0x0000000e0814723c */ /* 0x010fe20000001814 */
[----:B---3--:R-:W-:-:S02]  /*5b4e0*/  IMAD.MOV.U32 R26, RZ, RZ, R17 ;  /* 0x000000ffff1a7224 */ /* 0x008fc400078e0011 */
[----:B------:R-:W-:Y:S02]  /*5b4f0*/  IMAD.MOV.U32 R27, RZ, RZ, R16 ;  /* 0x000000ffff1b7224 */ /* 0x000fe400078e0010 */
[----:B------:R-:W0:Y:S04]  /*5b500*/  LDSM.16.MT88.4 R16, [R29+0xc280] ;  /* 0x00c280001d10783b */ /* 0x000e280000004200 */
[----:B0-----:R-:W-:Y:S04]  /*5b510*/  STL.64 [R1+0x6a48], R18 ;  /* 0x006a481201007387 */ /* 0x001fe80000100a00 */
[----:B------:R0:W-:Y:S04]  /*5b520*/  STL.64 [R1+0x6a40], R16 ;  /* 0x006a401001007387 */ /* 0x0001e80000100a00 */
[----:B0-----:R-:W2:Y:S04]  /*5b530*/  LDL.LU R16, [R1+0x3e0] ;  /* 0x0003e00001107983 */ /* 0x001ea80000300800 */
[----:B------:R-:W2:Y:S04]  /*5b540*/  LDL.LU R17, [R1+0x3e4] ;  /* 0x0003e40001117983 */ /* 0x000ea80000300800 */
[----:B------:R-:W2:Y:S04]  /*5b550*/  LDL.LU R18, [R1+0x3e8] ;  /* 0x0003e80001127983 */ /* 0x000ea80000300800 */
[----:B------:R-:W2:Y:S04]  /*5b560*/  LDL.LU R19, [R1+0x3ec] ;  /* 0x0003ec0001137983 */ /* 0x000ea80000300800 */
[----:B------:R-:W-:Y:S04]  /*5b570*/  STL.64 [R1+0x6ad0], R14 ;  /* 0x006ad00e01007387 */ /* 0x000fe80000100a00 */
[----:B------:R-:W-:Y:S04]  /*5b580*/  STL.64 [R1+0x570], R20 ;  /* 0x0005701401007387 */ /* 0x000fe80000100a00 */
[----:B------:R-:W-:Y:S04]  /*5b590*/  STL.64 [R1+0x578], R22 ;  /* 0x0005781601007387 */ /* 0x000fe80000100a00 */
[----:B------:R-:W0:Y:S04]  /*5b5a0*/  LDSM.16.MT88.4 R20, [R29+0xc300] ;  /* 0x00c300001d14783b */ /* 0x000e280000004200 */
[----:B0-----:R0:W-:Y:S04]  /*5b5b0*/  STL.64 [R1+0x69e0], R22 ;  /* 0x0069e01601007387 */ /* 0x0011e80000100a00 */
[----:B------:R-:W-:Y:S04]  /*5b5c0*/  STL.64 [R1+0x69d8], R20 ;  /* 0x0069d81401007387 */ /* 0x000fe80000100a00 */
[----:B0-----:R-:W3:Y:S04]  /*5b5d0*/  LDL.LU.64 R22, [R1+0x38] ;  /* 0x0000380001167983 */ /* 0x001ee80000300a00 */
[----:B---3--:R0:W-:Y:S04]  /*5b5e0*/  STL.64 [R1+0x6ae8], R22 ;  /* 0x006ae81601007387 */ /* 0x0081e80000100a00 */
[----:B0-----:R-:W3:Y:S01]  /*5b5f0*/  LDL.LU.64 R22, [R1+0x8] ;  /* 0x0000080001167983 */ /* 0x001ee20000300a00 */
[----:B--2---:R-:W-:Y:S03]  /*5b600*/  HMMA.16816.F32 R8, R8, R26, R16 ;  /* 0x0000001a0808723c */ /* 0x004fe60000001810 */
[----:B---3--:R0:W-:Y:S11]  /*5b610*/  STL.64 [R1+0x6b00], R22 ;  /* 0x006b001601007387 */ /* 0x0081f60000100a00 */
[----:B------:R-:W-:Y:S09]  /*5b620*/  @!UPT UIADD3 URZ, URZ, URZ, URZ ;  /* 0x0000003f3f3ff290 */ /* 0x000ff2000fffe03f */
[----:B------:R-:W-:Y:S04]  /*5b630*/  STL.64 [R1+0x560], R8 ;  /* 0x0005600801007387 */ /* 0x000fe80000100a00 */
[----:B------:R-:W-:Y:S04]  /*5b640*/  STL.64 [R1+0x568], R10 ;  /* 0x0005680a01007387 */ /* 0x000fe80000100a00 */
[----:B------:R-:W2:Y:S04]  /*5b650*/  LDL.LU R20, [R1+0x440] ;  /* 0x0004400001147983 */ /* 0x000ea80000300800 */
[----:B------:R-:W2:Y:S04]  /*5b660*/  LDL.LU R21, [R1+0x444] ;  /* 0x0004440001157983 */ /* 0x000ea80000300800 */
[----:B0-----:R-:W3:Y:S04]  /*5b670*/  LDL.LU R22, [R1+0x448] ;  /* 0x0004480001167983 */ /* 0x001ee80000300800 */
[----:B------:R-:W3:Y:S04]  /*5b680*/  LDL.LU R23, [R1+0x44c] ;  /* 0x00044c0001177983 */ /* 0x000ee80000300800 */
[----:B------:R-:W0:Y:S04]  /*5b690*/  LDSM.16.MT88.4 R8, [R29+0xc380] ;  /* 0x00c380001d08783b */ /* 0x000e280000004200 */
[----:B---3--:R1:W-:Y:S04]  /*5b6a0*/  STL.64 [R1+0x6b10], R22 ;  /* 0x006b101601007387 */ /* 0x0083e80000100a00 */
[----:B--2---:R-:W-:Y:S01]  /*5b6b0*/  STL.64 [R1+0x6b08], R20 ;  /* 0x006b081401007387 */ /* 0x004fe20000100a00 */
[----:B-1----:R-:W-:-:S02]  /*5b6c0*/  IMAD.MOV.U32 R22, RZ, RZ, R2 ;  /* 0x000000ffff167224 */ /* 0x002fc400078e0002 */
[----:B------:R-:W-:Y:S01]  /*5b6d0*/  IMAD.MOV.U32 R23, RZ, RZ, R3 ;  /* 0x000000ffff177224 */ /* 0x000fe200078e0003 */
[----:B------:R-:W2:Y:S04]  /*5b6e0*/  LDL.LU R2, [R1+0x6b44] ;  /* 0x006b440001027983 */ /* 0x000ea80000300800 */
[----:B------:R-:W3:Y:S04]  /*5b6f0*/  LDL.LU R3, [R1+0x6b40] ;  /* 0x006b400001037983 */ /* 0x000ee80000300800 */
[----:B------:R-:W-:Y:S04]  /*5b700*/  STL.64 [R1+0x6b28], R22 ;  /* 0x006b281601007387 */ /* 0x000fe80000100a00 */
[----:B------:R-:W4:Y:S04]  /*5b710*/  LDL.LU R24, [R1+0x420] ;  /* 0x0004200001187983 */ /* 0x000f280000300800 */
[----:B------:R-:W4:Y:S04]  /*5b720*/  LDL.LU R25, [R1+0x424] ;  /* 0x0004240001197983 */ /* 0x000f280000300800 */
[----:B------:R-:W2:Y:S04]  /*5b730*/  LDL.LU R26, [R1+0x428] ;  /* 0x00042800011a7983 */ /* 0x000ea80000300800 */
[----:B------:R-:W2:Y:S04]  /*5b740*/  LDL.LU R27, [R1+0x42c] ;  /* 0x00042c00011b7983 */ /* 0x000ea80000300800 */
[----:B--2---:R-:W-:Y:S04]  /*5b750*/  STL.64 [R1+0x6af8], R26 ;  /* 0x006af81a01007387 */ /* 0x004fe80000100a00 */
[----:B----4-:R1:W-:Y:S04]  /*5b760*/  STL.64 [R1+0x6af0], R24 ;  /* 0x006af01801007387 */ /* 0x0103e80000100a00 */
        /* <DEDUP_REMOVED lines=16> */
[----:B------:R-:W4:Y:S04]  /*5b870*/  LDL.LU R16, [R1+0x390] ;  /* 0x0003900001107983 */ /* 0x000f280000300800 */
[----:B------:R-:W4:Y:S04]  /*5b880*/  LDL.LU R17, [R1+0x394] ;  /* 0x0003940001117983 */ /* 0x000f280000300800 */
[----:B------:R-:W2:Y:S04]  /*5b890*/  LDL.LU R18, [R1+0x398] ;  /* 0x0003980001127983 */ /* 0x000ea80000300800 */
[----:B------:R-:W2:Y:S04]  /*5b8a0*/  LDL.LU R19, [R1+0x39c] ;  /* 0x00039c0001137983 */ /* 0x000ea80000300800 */
[----:B------:R-:W3:Y:S04]  /*5b8b0*/  LDL.LU R12, [R1+0x410] ;  /* 0x00041000010c7983 */ /* 0x000ee80000300800 */
[----:B------:R-:W3:Y:S04]  /*5b8c0*/  LDL.LU R13, [R1+0x414] ;  /* 0x00041400010d7983 */ /* 0x000ee80000300800 */
[----:B------:R-:W3:Y:S04]  /*5b8d0*/  LDL.LU R14, [R1+0x418] ;  /* 0x00041800010e7983 */ /* 0x000ee80000300800 */
[----:B------:R-:W3:Y:S01]  /*5b8e0*/  LDL.LU R15, [R1+0x41c] ;  /* 0x00041c00010f7983 */ /* 0x000ee20000300800 */
[----:B------:R-:W-:-:S03]  /*5b8f0*/  IMAD.MOV.U32 R22, RZ, RZ, R28 ;  /* 0x000000ffff167224 */ /* 0x000fc600078e001c */
[----:B--2---:R1:W-:Y:S04]  /*5b900*/  STL.64 [R1+0x6a88], R18 ;  /* 0x006a881201007387 */ /* 0x0043e80000100a00 */
[----:B----4-:R-:W-:Y:S04]  /*5b910*/  STL.64 [R1+0x6a80], R16 ;  /* 0x006a801001007387 */ /* 0x010fe80000100a00 */
[----:B-1----:R-:W2:Y:S04]  /*5b920*/  LDL.64 R18, [R1+0x18] ;  /* 0x0000180001127983 */ /* 0x002ea80000100a00 */
[----:B0-----:R0:W-:Y:S04]  /*5b930*/  STL.64 [R1+0x6960], R10 ;  /* 0x0069600a01007387 */ /* 0x0011e80000100a00 */
[----:B------:R1:W-:Y:S04]  /*5b940*/  STL.64 [R1+0x6958], R8 ;  /* 0x0069580801007387 */ /* 0x0003e80000100a00 */
[----:B0-----:R-:W4:Y:S01]  /*5b950*/  LDL.LU.64 R10, [R1+0x68] ;  /* 0x00006800010a7983 */ /* 0x001f220000300a00 */
[----:B------:R-:W-:-:S07]  /*5b960*/  IMAD.MOV.U32 R23, RZ, RZ, R0 ;  /* 0x000000ffff177224 */ /* 0x000fce00078e0000 */
[C---:B------:R-:W-:Y:S01]  /*5b970*/  HMMA.16816.F32 R20, R4.reuse, R22, R24 ;  /* 0x000000160414723c */ /* 0x040fe20000001818 */
[----:B----4-:R0:W-:Y:S04]  /*5b980*/  STL.64 [R1+0x6ac8], R10 ;  /* 0x006ac80a01007387 */ /* 0x0101e80000100a00 */
[----:B-1----:R-:W4:Y:S04]  /*5b990*/  LDL.LU R8, [R1+0x400] ;  /* 0x0004000001087983 */ /* 0x002f280000300800 */
[----:B------:R-:W4:Y:S04]  /*5b9a0*/  LDL.LU R9, [R1+0x404] ;  /* 0x0004040001097983 */ /* 0x000f280000300800 */
[----:B0-----:R-:W4:Y:S04]  /*5b9b0*/  LDL.LU R10, [R1+0x408] ;  /* 0x00040800010a7983 */ /* 0x001f280000300800 */
[----:B------:R-:W4:Y:S04]  /*5b9c0*/  LDL.LU R11, [R1+0x40c] ;  /* 0x00040c00010b7983 */ /* 0x000f280000300800 */
[----:B------:R-:W2:Y:S04]  /*5b9d0*/  LDL.LU.64 R26, [R1+0x6b38] ;  /* 0x006b3800011a7983 */ /* 0x000ea80000300a00 */
[----:B------:R-:W2:Y:S04]  /*5b9e0*/  LDL.LU.64 R24, [R1+0x6b30] ;  /* 0x006b300001187983 */ /* 0x000ea80000300a00 */
[----:B------:R-:W-:Y:S04]  /*5b9f0*/  STL.64 [R1+0x550], R20 ;  /* 0x0005501401007387 */ /* 0x000fe80000100a00 */
[----:B------:R0:W-:Y:S04]  /*5ba00*/  STL.64 [R1+0x558], R22 ;  /* 0x0005581601007387 */ /* 0x0001e80000100a00 */
[----:B0-----:R-:W2:Y:S02]  /*5ba10*/  LDL.LU.64 R22, [R1+0x6b28] ;  /* 0x006b280001167983 */ /* 0x001ea40000300a00 */
        /* <DEDUP_REMOVED lines=12> */
[----:B------:R0:W-:Y:S04]  /*5bae0*/  STL.64 [R1+0x538], R22 ;  /* 0x0005381601007387 */ /* 0x0001e80000100a00 */
[----:B0-----:R-:W2:Y:S04]  /*5baf0*/  LDL.LU.64 R22, [R1+0x6b00] ;  /* 0x006b000001167983 */ /* 0x001ea80000300a00 */
[----:B------:R0:W-:Y:S04]  /*5bb00*/  STL.64 [R1+0x6a98], R18 ;  /* 0x006a981201007387 */ /* 0x0001e80000100a00 */
[----:B0-----:R-:W3:Y:S01]  /*5bb10*/  LDL.64 R18, [R1+0x28] ;  /* 0x0000280001127983 */ /* 0x001ee20000100a00 */
[----:B--2---:R-:W-:Y:S01]  /*5bb20*/  HMMA.16816.F32 R24, R4, R22, R24 ;  /* 0x000000160418723c */ /* 0x004fe20000001818 */
[----:B------:R-:W-:-:S02]  /*5bb30*/  IMAD.MOV.U32 R16, RZ, RZ, R22 ;  /* 0x000000ffff107224 */ /* 0x000fc400078e0016 */
[----:B------:R-:W-:Y:S01]  /*5bb40*/  IMAD.MOV.U32 R0, RZ, RZ, R23 ;  /* 0x000000ffff007224 */ /* 0x000fe200078e0017 */
[----:B---3--:R0:W-:Y:S04]  /*5bb50*/  STL.64 [R1+0x6aa0], R18 ;  /* 0x006aa01201007387 */ /* 0x0081e80000100a00 */
[----:B0-----:R-:W2:Y:S11]  /*5bb60*/  LDL.64 R18, [R1+0x48] ;  /* 0x0000480001127983 */ /* 0x001eb60000100a00 */
[----:B------:R-:W-:Y:S04]  /*5bb70*/  @!UPT UIADD3 URZ, URZ, URZ, URZ ;  /* 0x0000003f3f3ff290 */ /* 0x000fe8000fffe03f */
[----:B------:R-:W-:Y:S04]  /*5bb80*/  STL.64 [R1+0x520], R24 ;  /* 0x0005201801007387 */ /* 0x000fe80000100a00 */
[----:B------:R0:W-:Y:S04]  /*5bb90*/  STL.64 [R1+0x528], R26 ;  /* 0x0005281a01007387 */ /* 0x0001e80000100a00 */
[----:B0-----:R-:W3:Y:S04]  /*5bba0*/  LDL.LU.64 R26, [R1+0x6af8] ;  /* 0x006af800011a7983 */ /* 0x001ee80000300a00 */
[----:B------:R-:W3:Y:S04]  /*5bbb0*/  LDL.LU.64 R24, [R1+0x6af0] ;  /* 0x006af00001187983 */ /* 0x000ee80000300a00 */
[----:B------:R-:W3:Y:S02]  /*5bbc0*/  LDL.LU.64 R22, [R1+0x6ae8] ;  /* 0x006ae80001167983 */ /* 0x000ee40000300a00 */
        /* <DEDUP_REMOVED lines=8> */
[----:B------:R-:W2:Y:S04]  /*5bc50*/  LDL.LU R20, [R1+0x3a0] ;  /* 0x0003a00001147983 */ /* 0x000ea80000300800 */
[----:B------:R-:W2:Y:S04]  /*5bc60*/  LDL.LU R21, [R1+0x3a4] ;  /* 0x0003a40001157983 */ /* 0x000ea80000300800 */
[----:B0-----:R-:W2:Y:S04]  /*5bc70*/  LDL.LU R22, [R1+0x3a8] ;  /* 0x0003a80001167983 */ /* 0x001ea80000300800 */
        /* <DEDUP_REMOVED lines=11> */
[----:B------:R-:W-:Y:S04]  /*5bd30*/  STL.64 [R1+0x6a78], R26 ;  /* 0x006a781a01007387 */ /* 0x000fe80000100a00 */
[----:B------:R0:W-:Y:S04]  /*5bd40*/  STL.64 [R1+0x6a70], R24 ;  /* 0x006a701801007387 */ /* 0x0001e80000100a00 */
[----:B0-----:R-:W3:Y:S04]  /*5bd50*/  LDL.LU R24, [R1+0x3d0] ;  /* 0x0003d00001187983 */ /* 0x001ee80000300800 */
[----:B------:R-:W3:Y:S04]  /*5bd60*/  LDL.LU R25, [R1+0x3d4] ;  /* 0x0003d40001197983 */ /* 0x000ee80000300800 */
[----:B------:R-:W3:Y:S04]  /*5bd70*/  LDL.LU R26, [R1+0x3d8] ;  /* 0x0003d800011a7983 */ /* 0x000ee80000300800 */
[----:B------:R-:W3:Y:S01]  /*5bd80*/  LDL.LU R27, [R1+0x3dc] ;  /* 0x0003dc00011b7983 */ /* 0x000ee20000300800 */
[C---:B----4-:R-:W-:Y:S03]  /*5bd90*/  HMMA.16816.F32 R12, R4.reuse, R14, R8 ;  /* 0x0000000e040c723c */ /* 0x050fe60000001808 */
[----:B------:R-:W3:Y:S11]  /*5bda0*/  LDL.LU.64 R10, [R1+0x6ac8] ;  /* 0x006ac800010a7983 */ /* 0x000ef60000300a00 */
[----:B------:R-:W-:Y:S09]  /*5bdb0*/  @!UPT UIADD3 URZ, URZ, URZ, URZ ;  /* 0x0000003f3f3ff290 */ /* 0x000ff2000fffe03f */
[----:B------:R-:W-:Y:S04]  /*5bdc0*/  STL.64 [R1+0x3f0], R12 ;  /* 0x0003f00c01007387 */ /* 0x000fe80000100a00 */
[----:B------:R0:W-:Y:S04]  /*5bdd0*/  STL.64 [R1+0x3f8], R14 ;  /* 0x0003f80e01007387 */ /* 0x0001e80000100a00 */
[----:B0-----:R-:W2:Y:S04]  /*5bde0*/  LDL.LU.64 R14, [R1+0x6ac0] ;  /* 0x006ac000010e7983 */ /* 0x001ea80000300a00 */
[----:B------:R-:W2:Y:S01]  /*5bdf0*/  LDL.LU.64 R12, [R1+0x6ab8] ;  /* 0x006ab800010c7983 */ /* 0x000ea20000300a00 */
[----:B---3--:R-:W-:Y:S03]  /*5be00*/  HMMA.16816.F32 R4, R4, R10, R24 ;  /* 0x0000000a0404723c */ /* 0x008fe60000001818 */
[----:B------:R-:W3:Y:S11]  /*5be10*/  LDL.LU R24, [R1+0x380] ;  /* 0x0003800001187983 */ /* 0x000ef60000300800 */
[----:B------:R-:W-:Y:S09]  /*5be20*/  @!UPT UIADD3 URZ, URZ, URZ, URZ ;  /* 0x0000003f3f3ff290 */ /* 0x000ff2000fffe03f */
[----:B------:R-:W-:Y:S04]  /*5be30*/  STL.64 [R1+0x4f0], R4 ;  /* 0x0004f00401007387 */ /* 0x000fe80000100a00 */
[----:B------:R-:W-:Y:S04]  /*5be40*/  STL.64 [R1+0x4f8], R6 ;  /* 0x0004f80601007387 */ /* 0x000fe80000100a00 */
[----:B------:R-:W3:Y:S04]  /*5be50*/  LDL.LU R25, [R1+0x384] ;  /* 0x0003840001197983 */ /* 0x000ee80000300800 */
[----:B------:R-:W3:Y:S04]  /*5be60*/  LDL.LU R26, [R1+0x388] ;  /* 0x00038800011a7983 */ /* 0x000ee80000300800 */
[----:B------:R-:W3:Y:S01]  /*5be70*/  LDL.LU R27, [R1+0x38c] ;  /* 0x00038c00011b7983 */ /* 0x000ee20000300800 */
[----:B--2---:R-:W-:Y:S03]  /*5be80*/  HMMA.16816.F32 R20, R12, R18, R20 ;  /* 0x000000120c14723c */ /* 0x004fe60000001814 */
[----:B------:R0:W-:Y:S04]  /*5be90*/  STL.64 [R1+0x6a50], R10 ;  /* 0x006a500a01007387 */ /* 0x0001e80000100a00 */
[----:B------:R-:W2:Y:S04]  /*5bea0*/  LDL.LU R8, [R1+0x3b0] ;  /* 0x0003b00001087983 */ /* 0x000ea80000300800 */
[----:B------:R-:W2:Y:S04]  /*5beb0*/  LDL.LU R9, [R1+0x3b4] ;  /* 0x0003b40001097983 */ /* 0x000ea80000300800 */
[----:B0-----:R-:W2:Y:S01]  /*5bec0*/  LDL.LU R10, [R1+0x3b8] ;  /* 0x0003b800010a7983 */ /* 0x001ea20000300800 */
[----:B------:R-:W-:-:S03]  /*5bed0*/  IMAD.MOV.U32 R7, RZ, RZ, R0 ;  /* 0x000000ffff077224 */ /* 0x000fc600078e0000 */
[----:B------:R-:W2:Y:S01]  /*5bee0*/  LDL.LU R11, [R1+0x3bc] ;  /* 0x0003bc00010b7983 */ /* 0x000ea20000300800 */
[----:B------:R-:W-:Y:S02]  /*5bef0*/  IMAD.MOV.U32 R4, RZ, RZ, R18 ;  /* 0x000000ffff047224 */ /* 0x000fe400078e0012 */
[----:B------:R-:W-:Y:S01]  /*5bf00*/  IMAD.MOV.U32 R0, RZ, RZ, R19 ;  /* 0x000000ffff007224 */ /* 0x000fe200078e0013 */
[----:B------:R-:W-:Y:S04]  /*5bf10*/  STL.64 [R1+0x4e0], R20 ;  /* 0x0004e01401007387 */ /* 0x000fe80000100a00 */
[----:B------:R0:W-:Y:S04]  /*5bf20*/  STL.64 [R1+0x4e8], R22 ;  /* 0x0004e81601007387 */ /* 0x0001e80000100a00 */
[----:B0-----:R-:W4:Y:S04]  /*5bf30*/  LDL.LU.64 R22, [R1+0x6ab0] ;  /* 0x006ab00001167983 */ /* 0x001f280000300a00 */
[----:B------:R-:W4:Y:S04]  /*5bf40*/  LDL.LU.64 R20, [R1+0x6aa8] ;  /* 0x006aa80001147983 */ /* 0x000f280000300a00 */
[----:B------:R-:W2:Y:S02]  /*5bf50*/  LDL.LU.64 R18, [R1+0x6aa0] ;  /* 0x006aa00001127983 */ /* 0x000ea40000300a00 */
[----:B--2---:R-:W-:Y:S01]  /*5bf60*/  HMMA.16816.F32 R8, R12, R18, R8 ;  /* 0x000000120c08723c */ /* 0x004fe20000001808 */
[----:B------:R-:W-:Y:S11]  /*5bf70*/  IMAD.MOV.U32 R5, RZ, RZ, R19 ;  /* 0x000000ffff057224 */ /* 0x000ff600078e0013 */
[----:B------:R-:W-:Y:S11]  /*5bf80*/  @!UPT UIADD3 URZ, URZ, URZ, URZ ;  /* 0x0000003f3f3ff290 */ /* 0x000ff6000fffe03f */
[----:B------:R0:W-:Y:S04]  /*5bf90*/  STL.64 [R1+0x4d0], R8 ;  /* 0x0004d00801007387 */ /* 0x0001e80000100a00 */
[----:B------:R1:W-:Y:S01]  /*5bfa0*/  STL.64 [R1+0x4d8], R10 ;  /* 0x0004d80a01007387 */ /* 0x0003e20000100a00 */
[----:B0-----:R-:W-:-:S03]  /*5bfb0*/  IMAD.MOV.U32 R8, RZ, RZ, R18 ;  /* 0x000000ffff087224 */ /* 0x001fc600078e0012 */
[----:B------:R-:W4:Y:S01]  /*5bfc0*/  LDL.LU.64 R18, [R1+0x6a98] ;  /* 0x006a980001127983 */ /* 0x000f220000300a00 */
[----:B------:R-:W-:Y:S01]  /*5bfd0*/  IMAD.MOV.U32 R6, RZ, RZ, R16 ;  /* 0x000000ffff067224 */ /* 0x000fe200078e0010 */
[C---:B----4-:R-:W-:Y:S01]  /*5bfe0*/  HMMA.16816.F32 R20, R12.reuse, R18, R20 ;  /* 0x000000120c14723c */ /* 0x050fe20000001814 */
[----:B-1----:R-:W-:Y:S02]  /*5bff0*/  IMAD.MOV.U32 R10, RZ, RZ, R18 ;  /* 0x000000ffff0a7224 */ /* 0x002fe400078e0012 */
[----:B------:R-:W-:Y:S11]  /*5c000*/  IMAD.MOV.U32 R9, RZ, RZ, R19 ;  /* 0x000000ffff097224 */ /* 0x000ff600078e0013 */
[----:B------:R-:W-:Y:S09]  /*5c010*/  @!UPT UIADD3 URZ, URZ, URZ, URZ ;  /* 0x0000003f3f3ff290 */ /* 0x000ff2000fffe03f */
[----:B------:R-:W-:Y:S04]  /*5c020*/  STL.64 [R1+0x4c0], R20 ;  /* 0x0004c01401007387 */ /* 0x000fe80000100a00 */
[----:B------:R0:W-:Y:S04]  /*5c030*/  STL.64 [R1+0x4c8], R22 ;  /* 0x0004c81601007387 */ /* 0x0001e80000100a00 */
[----:B0-----:R-:W3:Y:S04]  /*5c040*/  LDL.LU.64 R22, [R1+0x6a90] ;  /* 0x006a900001167983 */ /* 0x001ee80000300a00 */
[----:B------:R-:W2:Y:S04]  /*5c050*/  LDL.LU.64 R18, [R1+0x6a88] ;  /* 0x006a880001127983 */ /* 0x000ea80000300a00 */
[----:B------:R-:W2:Y:S04]  /*5c060*/  LDL.LU.64 R16, [R1+0x6a80] ;  /* 0x006a800001107983 */ /* 0x000ea80000300a00 */
[----:B------:R0:W-:Y:S01]  /*5c070*/  STL.64 [R1+0x6a00], R6 ;  /* 0x006a000601007387 */ /* 0x0001e20000100a00 */
[----:B--2---:R-:W-:Y:S07]  /*5c080*/  HMMA.16816.F32 R16, R12, R6, R16 ;  /* 0x000000060c10723c */ /* 0x004fee0000001810 */
[----:B0-----:R-:W-:-:S02]  /*5c090*/  IMAD.MOV.U32 R6, RZ, RZ, R10 ;  /* 0x000000ffff067224 */ /* 0x001fc400078e000a */
[----:B------:R-:W-:Y:S11]  /*5c0a0*/  IMAD.MOV.U32 R7, RZ, RZ, R9 ;  /* 0x000000ffff077224 */ /* 0x000ff600078e0009 */
[----:B------:R-:W-:Y:S03]  /*5c0b0*/  @!UPT UIADD3 URZ, URZ, URZ, URZ ;  /* 0x0000003f3f3ff290 */ /* 0x000fe6000fffe03f */
[----:B------:R-:W-:Y:S04]  /*5c0c0*/  STL.64 [R1+0x4b0], R16 ;  /* 0x0004b01001007387 */ /* 0x000fe80000100a00 */
[----:B------:R-:W-:Y:S04]  /*5c0d0*/  STL.64 [R1+0x4b8], R18 ;  /* 0x0004b81201007387 */ /* 0x000fe80000100a00 */
[----:B------:R0:W-:Y:S04]  /*5c0e0*/  STL.64 [R1+0x6a10], R6 ;  /* 0x006a100601007387 */ /* 0x0001e80000100a00 */
[----:B------:R-:W2:Y:S01]  /*5c0f0*/  LDL.LU.64 R10, [R1+0x58] ;  /* 0x00005800010a7983 */ /* 0x000ea20000300a00 */
[----:B0-----:R-:W-:-:S03]  /*5c100*/  IMAD.MOV.U32 R6, RZ, RZ, R8 ;  /* 0x000000ffff067224 */ /* 0x001fc600078e0008 */
[----:B--2---:R0:W-:Y:S04]  /*5c110*/  STL.64 [R1+0x6a68], R10 ;  /* 0x006a680a01007387 */ /* 0x0041e80000100a00 */
[----:B------:R-:W2:Y:S04]  /*5c120*/  LDL.LU R8, [R1+0x370] ;  /* 0x0003700001087983 */ /* 0x000ea80000300800 */
[----:B------:R-:W2:Y:S04]  /*5c130*/  LDL.LU R9, [R1+0x374] ;  /* 0x0003740001097983 */ /* 0x000ea80000300800 */
[----:B0-----:R-:W2:Y:S04]  /*5c140*/  LDL.LU R10, [R1+0x378] ;  /* 0x00037800010a7983 */ /* 0x001ea80000300800 */
[----:B------:R-:W2:Y:S04]  /*5c150*/  LDL.LU R11, [R1+0x37c] ;  /* 0x00037c00010b7983 */ /* 0x000ea80000300800 */
[----:B------:R-:W4:Y:S04]  /*5c160*/  LDL.LU R16, [R1+0x2a0] ;  /* 0x0002a00001107983 */ /* 0x000f280000300800 */
[----:B------:R-:W4:Y:S04]  /*5c170*/  LDL.LU R17, [R1+0x2a4] ;  /* 0x0002a40001117983 */ /* 0x000f280000300800 */
[----:B------:R-:W2:Y:S04]  /*5c180*/  LDL.LU R18, [R1+0x2a8] ;  /* 0x0002a80001127983 */ /* 0x000ea80000300800 */
[----:B------:R-:W2:Y:S01]  /*5c190*/  LDL.LU R19, [R1+0x2ac] ;  /* 0x0002ac0001137983 */ /* 0x000ea20000300800 */
[----:B---3--:R-:W-:Y:S01]  /*5c1a0*/  HMMA.16816.F32 R24, R12, R22, R24 ;  /* 0x000000160c18723c */ /* 0x008fe20000001818 */
[----:B------:R-:W-:-:S02]  /*5c1b0*/  IMAD.MOV.U32 R7, RZ, RZ, R5 ;  /* 0x000000ffff077224 */ /* 0x000fc400078e0005 */
[----:B--2---:R-:W-:Y:S04]  /*5c1c0*/  STL.64 [R1+0x6a60], R18 ;  /* 0x006a601201007387 */ /* 0x004fe80000100a00 */
[----:B----4-:R0:W-:Y:S04]  /*5c1d0*/  STL.64 [R1+0x6a58], R16 ;  /* 0x006a581001007387 */ /* 0x0101e80000100a00 */
[----:B0-----:R-:W2:Y:S04]  /*5c1e0*/  LDL.LU R16, [R1+0x360] ;  /* 0x0003600001107983 */ /* 0x001ea80000300800 */
[----:B------:R-:W2:Y:S04]  /*5c1f0*/  LDL.LU R17, [R1+0x364] ;  /* 0x0003640001117983 */ /* 0x000ea80000300800 */
[----:B------:R-:W2:Y:S04]  /*5c200*/  LDL.LU R18, [R1+0x368] ;  /* 0x0003680001127983 */ /* 0x000ea80000300800 */
[----:B------:R-:W2:Y:S04]  /*5c210*/  LDL.LU R19, [R1+0x36c] ;  /* 0x00036c0001137983 */ /* 0x000ea80000300800 */
[----:B------:R-:W-:Y:S04]  /*5c220*/  STL.64 [R1+0x6a28], R6 ;  /* 0x006a280601007387 */ /* 0x000fe80000100a00 */
[----:B------:R-:W-:Y:S04]  /*5c230*/  STL.64 [R1+0x4a0], R24 ;  /* 0x0004a01801007387 */ /* 0x000fe80000100a00 */
[----:B------:R0:W-:Y:S04]  /*5c240*/  STL.64 [R1+0x4a8], R26 ;  /* 0x0004a81a01007387 */ /* 0x0001e80000100a00 */
[----:B0-----:R-:W3:Y:S04]  /*5c250*/  LDL.LU.64 R26, [R1+0x6a78] ;  /* 0x006a7800011a7983 */ /* 0x001ee80000300a00 */
[----:B------:R-:W4:Y:S04]  /*5c260*/  LDL.LU.64 R24, [R1+0x6a70] ;  /* 0x006a700001187983 */ /* 0x000f280000300a00 */
[----:B------:R0:W-:Y:S04]  /*5c270*/  STL.64 [R1+0x6a08], R22 ;  /* 0x006a081601007387 */ /* 0x0001e80000100a00 */
        /* <DEDUP_REMOVED lines=21> */
[----:B----4-:R0:W-:Y:S01]  /*5c3d0*/  STL.64 [R1+0x69f0], R24 ;  /* 0x0069f01801007387 */ /* 0x0101e20000100a00 */
[----:B------:R-:W-:-:S02]  /*5c3e0*/  IMAD.MOV.U32 R6, RZ, RZ, R4 ;  /* 0x000000ffff067224 */ /* 0x000fc400078e0004 */
[----:B------:R-:W-:Y:S01]  /*5c3f0*/  IMAD.MOV.U32 R7, RZ, RZ, R0 ;  /* 0x000000ffff077224 */ /* 0x000fe200078e0000 */
[----:B0-----:R-:W4:Y:S04]  /*5c400*/  LDL.LU R24, [R1+0x250] ;  /* 0x0002500001187983 */ /* 0x001f280000300800 */
[----:B------:R-:W4:Y:S04]  /*5c410*/  LDL.LU R25, [R1+0x254] ;  /* 0x0002540001197983 */ /* 0x000f280000300800 */
[----:B------:R-:W4:Y:S04]  /*5c420*/  LDL.LU R26, [R1+0x258] ;  /* 0x00025800011a7983 */ /* 0x000f280000300800 */
[----:B------:R-:W4:Y:S01]  /*5c430*/  LDL.LU R27, [R1+0x25c] ;  /* 0x00025c00011b7983 */ /* 0x000f220000300800 */
        /* <DEDUP_REMOVED lines=11> */
[----:B------:R-:W2:Y:S02]  /*5c4f0*/  LDL.LU.64 R16, [R1+0x6a40] ;  /* 0x006a400001107983 */ /* 0x000ea40000300a00 */
[----:B------:R0:W-:Y:S02]  /*5c500*/  STL.64 [R1+0x69e8], R10 ;  /* 0x0069e80a01007387 */ /* 0x0001e40000100a00 */
[----:B------:R-:W3:Y:S11]  /*5c510*/  LDL.LU R8, [R1+0x260] ;  /* 0x0002600001087983 */ /* 0x000ef60000300800 */
[----:B------:R-:W-:Y:S05]  /*5c520*/  @!UPT UIADD3 URZ, URZ, URZ, URZ ;  /* 0x0000003f3f3ff290 */ /* 0x000fea000fffe03f */
[----:B------:R-:W-:Y:S01]  /*5c530*/  STL.64 [R1+0x2a0], R12 ;  /* 0x0002a00c01007387 */ /* 0x000fe20000100a00 */
[----:B------:R1:W-:Y:S02]  /*5c540*/  STL.64 [R1+0x2a8], R14 ;  /* 0x0002a80e01007387 */ /* 0x0003e40000100a00 */
[----:B------:R-:W3:Y:S02]  /*5c550*/  LDL.LU R9, [R1+0x264] ;  /* 0x0002640001097983 */ /* 0x000ee40000300800 */
[----:B0-----:R-:W3:Y:S01]  /*5c560*/  LDL.LU R10, [R1+0x268] ;  /* 0x00026800010a7983 */ /* 0x001ee20000300800 */
[----:B------:R-:W3:Y:S01]  /*5c570*/  LDL.LU R11, [R1+0x26c] ;  /* 0x00026c00010b7983 */ /* 0x000ee20000300800 */
[----:B-1----:R-:W-:Y:S02]  /*5c580*/  IMAD.MOV.U32 R14, RZ, RZ, R4 ;  /* 0x000000ffff0e7224 */ /* 0x002fe400078e0004 */
[C---:B--2---:R-:W-:Y:S01]  /*5c590*/  HMMA.16816.F32 R4, R16.reuse, R6, R20 ;  /* 0x000000061004723c */ /* 0x044fe20000001814 */
[----:B------:R-:W2:Y:S01]  /*5c5a0*/  LDL.LU.64 R22, [R1+0x6a38] ;  /* 0x006a380001167983 */ /* 0x000ea20000300a00 */
[----:B------:R-:W2:Y:S11]  /*5c5b0*/  LDL.LU.64 R20, [R1+0x6a30] ;  /* 0x006a300001147983 */ /* 0x000eb60000300a00 */
[----:B------:R-:W-:Y:S10]  /*5c5c0*/  @!UPT UIADD3 URZ, URZ, URZ, URZ ;  /* 0x0000003f3f3ff290 */ /* 0x000ff4000fffe03f */
[----:B------:R-:W-:Y:S01]  /*5c5d0*/  STL.64 [R1+0x290], R4 ;  /* 0x0002900401007387 */ /* 0x000fe20000100a00 */
[----:B------:R0:W-:Y:S03]  /*5c5e0*/  STL.64 [R1+0x298], R6 ;  /* 0x0002980601007387 */ /* 0x0001e60000100a00 */
[----:B0-----:R-:W2:Y:S02]  /*5c5f0*/  LDL.LU.64 R6, [R1+0x6a28] ;  /* 0x006a280001067983 */ /* 0x001ea40000300a00 */
[C---:B--2---:R-:W-:Y:S02]  /*5c600*/  HMMA.16816.F32 R4, R16.reuse, R6, R20 ;  /* 0x000000061004723c */ /* 0x044fe40000001814 */
[----:B------:R-:W2:Y:S01]  /*5c610*/  LDL.LU.64 R22, [R1+0x6a20] ;  /* 0x006a200001167983 */ /* 0x000ea20000300a00 */
[----:B------:R-:W2:Y:S11]  /*5c620*/  LDL.LU.64 R20, [R1+0x6a18] ;  /* 0x006a180001147983 */ /* 0x000eb60000300a00 */
[----:B------:R-:W-:Y:S09]  /*5c630*/  @!UPT UIADD3 URZ, URZ, URZ, URZ ;  /* 0x0000003f3f3ff290 */ /* 0x000ff2000fffe03f */
[----:B------:R-:W-:Y:S01]  /*5c640*/  STL.64 [R1+0x280], R4 ;  /* 0x0002800401007387 */ /* 0x000fe20000100a00 */
[----:B------:R0:W-:Y:S03]  /*5c650*/  STL.64 [R1+0x288], R6 ;  /* 0x0002880601007387 */ /* 0x0001e60000100a00 */
[----:B0-----:R-:W2:Y:S02]  /*5c660*/  LDL.LU.64 R6, [R1+0x6a10] ;  /* 0x006a100001067983 */ /* 0x001ea40000300a00 */
[C---:B--2---:R-:W-:Y:S02]  /*5c670*/  HMMA.16816.F32 R4, R16.reuse, R6, R20 ;  /* 0x000000061004723c */ /* 0x044fe40000001814 */
[----:B------:R-:W4:Y:S11]  /*5c680*/  LDL.LU.64 R22, [R1+0x6a08] ;  /* 0x006a080001167983 */ /* 0x000f360000300a00 */
[----:B------:R-:W-:Y:S10]  /*5c690*/  @!UPT UIADD3 URZ, URZ, URZ, URZ ;  /* 0x0000003f3f3ff290 */ /* 0x000ff4000fffe03f */
[----:B------:R-:W-:Y:S01]  /*5c6a0*/  STL.64 [R1+0x270], R4 ;  /* 0x0002700401007387 */ /* 0x000fe20000100a00 */
[----:B------:R0:W-:Y:S03]  /*5c6b0*/  STL.64 [R1+0x278], R6 ;  /* 0x0002780601007387 */ /* 0x0001e60000100a00 */
[----:B0-----:R-:W3:Y:S01]  /*5c6c0*/  LDL.LU.64 R6, [R1+0x6a00] ;  /* 0x006a000001067983 */ /* 0x001ee20000300a00 */
[C---:B----4-:R-:W-:Y:S08]  /*5c6d0*/  HMMA.16816.F32 R24, R16.reuse, R22, R24 ;  /* 0x000000161018723c */ /* 0x050ff00000001818 */
[----:B---3--:R-:W-:Y:S11]  /*5c6e0*/  HMMA.16816.F32 R8, R16, R6, R8 ;  /* 0x000000061008723c */ /* 0x008ff60000001808 */
[----:B------:R-:W-:Y:S11]  /*5c6f0*/  @!UPT UIADD3 URZ, URZ, URZ, URZ ;  /* 0x0000003f3f3ff290 */ /* 0x000ff6000fffe03f */
[----:B------:R-:W-:Y:S01]  /*5c700*/  @!UPT UIADD3 URZ, URZ, URZ, URZ ;  /* 0x0000003f3f3ff290 */ /* 0x000fe2000fffe03f */
[----:B------:R0:W-:Y:S01]  /*5c710*/  STL.64 [R1+0x260], R8 ;  /* 0x0002600801007387 */ /* 0x0001e20000100a00 */
[----:B------:R1:W-:Y:S03]  /*5c720*/  STL.64 [R1+0x268], R10 ;  /* 0x0002680a01007387 */ /* 0x0003e60000100a00 */
[----:B0-----:R-:W2:Y:S01]  /*5c730*/  LDL.LU R8, [R1+0x230] ;  /* 0x0002300001087983 */ /* 0x001ea20000300800 */
[----:B------:R-:W2:Y:S02]  /*5c740*/  LDL.LU R9, [R1+0x234] ;  /* 0x0002340001097983 */ /* 0x000ea40000300800 */
[----:B-1----:R-:W2:Y:S02]  /*5c750*/  LDL.LU R10, [R1+0x238] ;  /* 0x00023800010a7983 */ /* 0x002ea40000300800 */
[----:B------:R-:W2:Y:S01]  /*5c760*/  LDL.LU R11, [R1+0x23c] ;  /* 0x00023c00010b7983 */ /* 0x000ea20000300800 */
[----:B------:R0:W-:Y:S01]  /*5c770*/  STL.64 [R1+0x69c8], R6 ;  /* 0x0069c80601007387 */ /* 0x0001e20000100a00 */
[----:B------:R-:W3:Y:S02]  /*5c780*/  LDL.LU R4, [R1+0x240] ;  /* 0x0002400001047983 */ /* 0x000ee40000300800 */
[----:B------:R-:W3:Y:S01]  /*5c790*/  LDL.LU R5, [R1+0x244] ;  /* 0x0002440001057983 */ /* 0x000ee20000300800 */
[----:B0-----:R-:W3:Y:S01]  /*5c7a0*/  LDL.LU R6, [R1+0x248] ;  /* 0x0002480001067983 */ /* 0x001ee20000300800 */
[----:B------:R-:W3:Y:S02]  /*5c7b0*/  LDL.LU R7, [R1+0x24c] ;  /* 0x00024c0001077983 */ /* 0x000ee40000300800 */
[----:B------:R-:W-:Y:S02]  /*5c7c0*/  STL.64 [R1+0x250], R24 ;  /* 0x0002501801007387 */ /* 0x000fe40000100a00 */
[----:B------:R0:W-:Y:S02]  /*5c7d0*/  STL.64 [R1+0x258], R26 ;  /* 0x0002581a01007387 */ /* 0x0001e40000100a00 */
[----:B0-----:R-:W3:Y:S01]  /*5c7e0*/  LDL.LU.64 R26, [R1+0x69f8] ;  /* 0x0069f800011a7983 */ /* 0x001ee20000300a00 */
[----:B------:R-:W4:Y:S02]  /*5c7f0*/  LDL.LU.64 R24, [R1+0x69f0] ;  /* 0x0069f00001187983 */ /* 0x000f240000300a00 */
[----:B------:R-:W2:Y:S02]  /*5c800*/  LDL.LU R20, [R1+0x180] ;  /* 0x0001800001147983 */ /* 0x000ea40000300800 */
[----:B------:R-:W-:-:S02]  /*5c810*/  IMAD.MOV.U32 R15, RZ, RZ, R0 ;  /* 0x000000ffff0f7224 */ /* 0x000fc400078e0000 */
[----:B------:R-:W-:Y:S01]  /*5c820*/  IMAD.MOV.U32 R28, RZ, RZ, R22 ;  /* 0x000000ffff1c7224 */ /* 0x000fe200078e0016 */
[----:B------:R-:W2:Y:S01]  /*5c830*/  LDL.LU R21, [R1+0x184] ;  /* 0x0001840001157983 */ /* 0x000ea20000300800 */
[----:B------:R-:W-:Y:S02]  /*5c840*/  IMAD.MOV.U32 R0, RZ, RZ, R23 ;  /* 0x000000ffff007224 */ /* 0x000fe400078e0017 */
[----:B------:R-:W2:Y:S02]  /*5c850*/  LDL.LU R22, [R1+0x188] ;  /* 0x0001880001167983 */ /* 0x000ea40000300800 */
[----:B------:R-:W2:Y:S01]  /*5c860*/  LDL.LU R23, [R1+0x18c] ;  /* 0x00018c0001177983 */ /* 0x000ea20000300800 */
[C---:B---3--:R-:W-:Y:S01]  /*5c870*/  HMMA.16816.F32 R4, R16.reuse, R26, R4 ;  /* 0x0000001a1004723c */ /* 0x048fe20000001804 */
[----:B------:R-:W-:Y:S01]  /*5c880*/  STL.64 [R1+0x6978], R26 ;  /* 0x0069781a01007387 */ /* 0x000fe20000100a00 */
[----:B----4-:R0:W-:Y:S11]  /*5c890*/  STL.64 [R1+0x6970], R24 ;  /* 0x0069701801007387 */ /* 0x0101f60000100a00 */
[----:B------:R-:W-:Y:S10]  /*5c8a0*/  @!UPT UIADD3 URZ, URZ, URZ, URZ ;  /* 0x0000003f3f3ff290 */ /* 0x000ff4000fffe03f */
[----:B------:R1:W-:Y:S01]  /*5c8b0*/  STL.64 [R1+0x240], R4 ;  /* 0x0002400401007387 */ /* 0x0003e20000100a00 */
[----:B------:R3:W-:Y:S02]  /*5c8c0*/  STL.64 [R1+0x248], R6 ;  /* 0x0002480601007387 */ /* 0x0007e40000100a00 */
[----:B0-----:R-:W4:Y:S02]  /*5c8d0*/  LDL.LU R24, [R1+0x130] ;  /* 0x0001300001187983 */ /* 0x001f240000300800 */
[----:B------:R-:W4:Y:S01]  /*5c8e0*/  LDL.LU R25, [R1+0x134] ;  /* 0x0001340001197983 */ /* 0x000f220000300800 */
[----:B------:R-:W2:Y:S01]  /*5c8f0*/  LDL.LU R26, [R1+0x138] ;  /* 0x00013800011a7983 */ /* 0x000ea20000300800 */
[----:B------:R-:W2:Y:S03]  /*5c900*/  LDL.LU R27, [R1+0x13c] ;  /* 0x00013c00011b7983 */ /* 0x000ea60000300800 */
[----:B-1----:R-:W4:Y:S01]  /*5c910*/  LDL.LU R4, [R1+0x170] ;  /* 0x0001700001047983 */ /* 0x002f220000300800 */
[----:B------:R-:W4:Y:S02]  /*5c920*/  LDL.LU R5, [R1+0x174] ;  /* 0x0001740001057983 */ /* 0x000f240000300800 */
[----:B---3--:R-:W3:Y:S02]  /*5c930*/  LDL.LU R6, [R1+0x178] ;  /* 0x0001780001067983 */ /* 0x008ee40000300800 */
[----:B------:R-:W3:Y:S01]  /*5c940*/  LDL.LU R7, [R1+0x17c] ;  /* 0x00017c0001077983 */ /* 0x000ee20000300800 */
[----:B--2---:R-:W-:Y:S01]  /*5c950*/  STL.64 [R1+0x6988], R26 ;  /* 0x0069881a01007387 */ /* 0x004fe20000100a00 */
[----:B----4-:R0:W-:Y:S03]  /*5c960*/  STL.64 [R1+0x6980], R24 ;  /* 0x0069801801007387 */ /* 0x0101e60000100a00 */
[----:B0-----:R-:W2:Y:S01]  /*5c970*/  LDL.LU R24, [R1+0x140] ;  /* 0x0001400001187983 */ /* 0x001ea20000300800 */
[----:B------:R-:W2:Y:S02]  /*5c980*/  LDL.LU R25, [R1+0x144] ;  /* 0x0001440001197983 */ /* 0x000ea40000300800 */
[----:B------:R-:W4:Y:S02]  /*5c990*/  LDL.LU R26, [R1+0x148] ;  /* 0x00014800011a7983 */ /* 0x000f240000300800 */
[----:B------:R-:W4:Y:S02]  /*5c9a0*/  LDL.LU R27, [R1+0x14c] ;  /* 0x00014c00011b7983 */ /* 0x000f240000300800 */
[----:B----4-:R0:W-:Y:S01]  /*5c9b0*/  STL.64 [R1+0x6998], R26 ;  /* 0x0069981a01007387 */ /* 0x0101e20000100a00 */
[----:B--2---:R-:W-:Y:S03]  /*5c9c0*/  STL.64 [R1+0x6990], R24 ;  /* 0x0069901801007387 */ /* 0x004fe60000100a00 */
[----:B0-----:R-:W2:Y:S01]  /*5c9d0*/  LDL.LU.64 R26, [R1+0x18] ;  /* 0x00001800011a7983 */ /* 0x001ea20000300a00 */
[C---:B------:R-:W-:Y:S03]  /*5c9e0*/  HMMA.16816.F32 R8, R16.reuse, R14, R8 ;  /* 0x0000000e1008723c */ /* 0x040fe60000001808 */
[----:B--2---:R0:W-:Y:S04]  /*5c9f0*/  STL.64 [R1+0x69b0], R26 ;  /* 0x0069b01a01007387 */ /* 0x0041e80000100a00 */
[----:B0-----:R-:W2:Y:S04]  /*5ca00*/  LDL.LU.64 R26, [R1+0x28] ;  /* 0x00002800011a7983 */ /* 0x001ea80000300a00 */
[----:B--2---:R0:W-:Y:S04]  /*5ca10*/  STL.64 [R1+0x69c0], R26 ;  /* 0x0069c01a01007387 */ /* 0x0041e80000100a00 */
[----:B0-----:R-:W3:Y:S08]  /*5ca20*/  LDL.LU.64 R26, [R1+0x48] ;  /* 0x00004800011a7983 */ /* 0x001ef00000300a00 */
[----:B------:R-:W-:Y:S02]  /*5ca30*/  STL.64 [R1+0x230], R8 ;  /* 0x0002300801007387 */ /* 0x000fe40000100a00 */
[----:B------:R0:W-:Y:S02]  /*5ca40*/  STL.64 [R1+0x238], R10 ;  /* 0x0002380a01007387 */ /* 0x0001e40000100a00 */
[----:B0-----:R-:W2:Y:S01]  /*5ca50*/  LDL.LU.64 R10, [R1+0x69e8] ;  /* 0x0069e800010a7983 */ /* 0x001ea20000300a00 */
[----:B------:R0:W-:Y:S02]  /*5ca60*/  STL.64 [R1+0x69b8], R14 ;  /* 0x0069b80e01007387 */ /* 0x0001e40000100a00 */
[----:B------:R-:W4:Y:S02]  /*5ca70*/  LDL.LU R12, [R1+0x160] ;  /* 0x00016000010c7983 */ /* 0x000f240000300800 */
[----:B------:R-:W4:Y:S01]  /*5ca80*/  LDL.LU R13, [R1+0x164] ;  /* 0x00016400010d7983 */ /* 0x000f220000300800 */
[----:B0-----:R-:W4:Y:S01]  /*5ca90*/  LDL.LU R14, [R1+0x168] ;  /* 0x00016800010e7983 */ /* 0x001f220000300800 */
[----:B------:R-:W4:Y:S01]  /*5caa0*/  LDL.LU R15, [R1+0x16c] ;  /* 0x00016c00010f7983 */ /* 0x000f220000300800 */
[----:B--2---:R-:W-:Y:S02]  /*5cab0*/  HMMA.16816.F32 R16, R16, R10, R20 ;  /* 0x0000000a1010723c */ /* 0x004fe40000001814 */
[----:B------:R-:W3:Y:S01]  /*5cac0*/  LDL.LU.64 R22, [R1+0x69e0] ;  /* 0x0069e00001167983 */ /* 0x000ee20000300a00 */
[----:B------:R-:W3:Y:S02]  /*5cad0*/  LDL.LU.64 R20, [R1+0x69d8] ;  /* 0x0069d80001147983 */ /* 0x000ee40000300a00 */
[----:B------:R0:W-:Y:S02]  /*5cae0*/  STL.64 [R1+0x6968], R10 ;  /* 0x0069680a01007387 */ /* 0x0001e40000100a00 */
[----:B------:R-:W2:Y:S11]  /*5caf0*/  LDL.LU R8, [R1+0x120] ;  /* 0x0001200001087983 */ /* 0x000eb60000300800 */
[----:B------:R-:W-:Y:S05]  /*5cb00*/  @!UPT UIADD3 URZ, URZ, URZ, URZ ;  /* 0x0000003f3f3ff290 */ /* 0x000fea000fffe03f */
[----:B------:R-:W-:Y:S01]  /*5cb10*/  STL.64 [R1+0x180], R16 ;  /* 0x0001801001007387 */ /* 0x000fe20000100a00 */
[----:B------:R1:W-:Y:S02]  /*5cb20*/  STL.64 [R1+0x188], R18 ;  /* 0x0001881201007387 */ /* 0x0003e40000100a00 */
[----:B------:R-:W2:Y:S02]  /*5cb30*/  LDL.LU R9, [R1+0x124] ;  /* 0x0001240001097983 */ /* 0x000ea40000300800 */
[----:B0-----:R-:W2:Y:S01]  /*5cb40*/  LDL.LU R10, [R1+0x128] ;  /* 0x00012800010a7983 */ /* 0x001ea20000300800 */
[----:B------:R-:W2:Y:S01]  /*5cb50*/  LDL.LU R11, [R1+0x12c] ;  /* 0x00012c00010b7983 */ /* 0x000ea20000300800 */
[----:B-1----:R-:W-:Y:S02]  /*5cb60*/  IMAD.MOV.U32 R18, RZ, RZ, R28 ;  /* 0x000000ffff127224 */ /* 0x002fe400078e001c */
[----:B------:R-:W-:Y:S01]  /*5cb70*/  IMAD.MOV.U32 R19, RZ, RZ, R0 ;  /* 0x000000ffff137224 */ /* 0x000fe200078e0000 */
[----:B---3--:R-:W-:Y:S01]  /*5cb80*/  HMMA.16816.F32 R4, R20, R26, R4 ;  /* 0x0000001a1404723c */ /* 0x008fe20000001804 */
[----:B--2---:R-:W-:Y:S01]  /*5cb90*/  STL.64 [R1+0x69a8], R10 ;  /* 0x0069a80a01007387 */ /* 0x004fe20000100a00 */
[----:B------:R0:W-:Y:S03]  /*5cba0*/  STL.64 [R1+0x69a0], R8 ;  /* 0x0069a00801007387 */ /* 0x0001e60000100a00 */
[----:B0-----:R-:W2:Y:S01]  /*5cbb0*/  LDL.LU R8, [R1+0x150] ;  /* 0x0001500001087983 */ /* 0x001ea20000300800 */
[----:B------:R-:W2:Y:S02]  /*5cbc0*/  LDL.LU R9, [R1+0x154] ;  /* 0x0001540001097983 */ /* 0x000ea40000300800 */
[----:B------:R-:W2:Y:S02]  /*5cbd0*/  LDL.LU R10, [R1+0x158] ;  /* 0x00015800010a7983 */ /* 0x000ea40000300800 */
[----:B------:R-:W2:Y:S01]  /*5cbe0*/  LDL.LU R11, [R1+0x15c] ;  /* 0x00015c00010b7983 */ /* 0x000ea20000300800 */
[----:B------:R-:W3:Y:S01]  /*5cbf0*/  LDL.LU R28, [R1+0x69d4] ;  /* 0x0069d400011c7983 */ /* 0x000ee20000300800 */
[----:B------:R-:W2:Y:S11]  /*5cc00*/  LDL.LU R0, [R1+0x69d0] ;  /* 0x0069d00001007983 */ /* 0x000eb60000300800 */
[----:B------:R0:W-:Y:S02]  /*5cc10*/  STL.64 [R1+0x170], R4 ;  /* 0x0001700401007387 */ /* 0x0001e40000100a00 */
[----:B------:R1:W-:Y:S02]  /*5cc20*/  STL.64 [R1+0x178], R6 ;  /* 0x0001780601007387 */ /* 0x0003e40000100a00 */
[----:B0-----:R-:W-:Y:S01]  /*5cc30*/  IMAD.MOV.U32 R5, RZ, RZ, R26 ;  /* 0x000000ffff057224 */ /* 0x001fe200078e001a */
[----:B-1----:R-:W2:Y:S01]  /*5cc40*/  LDL.LU.64 R6, [R1+0x69c8] ;  /* 0x0069c80001067983 */ /* 0x002ea20000300a00 */
[----:B------:R-:W-:-:S02]  /*5cc50*/  IMAD.MOV.U32 R4, RZ, RZ, R27 ;  /* 0x000000ffff047224 */ /* 0x000fc400078e001b */
[----:B------:R-:W4:Y:S02]  /*5cc60*/  LDL.LU.64 R26, [R1+0x69c0] ;  /* 0x0069c000011a7983 */ /* 0x000f240000300a00 */
[C---:B----4-:R-:W-:Y:S11]  /*5cc70*/  HMMA.16816.F32 R12, R20.reuse, R26, R12 ;  /* 0x0000001a140c723c */ /* 0x050ff6000000180c */
[----:B------:R-:W-:Y:S11]  /*5cc80*/  @!UPT UIADD3 URZ, URZ, URZ, URZ ;  /* 0x0000003f3f3ff290 */ /* 0x000ff6000fffe03f */
[----:B------:R-:W-:Y:S01]  /*5cc90*/  @!UPT UIADD3 URZ, URZ, URZ, URZ ;  /* 0x0000003f3f3ff290 */ /* 0x000fe2000fffe03f */
[----:B------:R0:W-:Y:S01]  /*5cca0*/  STL.64 [R1+0x160], R12 ;  /* 0x0001600c01007387 */ /* 0x0001e20000100a00 */
[----:B------:R1:W-:Y:S02]  /*5ccb0*/  STL.64 [R1+0x168], R14 ;  /* 0x0001680e01007387 */ /* 0x0003e40000100a00 */
[----:B0-----:R-:W-:Y:S01]  /*5ccc0*/  IMAD.MOV.U32 R13, RZ, RZ, R26 ;  /* 0x000000ffff0d7224 */ /* 0x001fe200078e001a */
[----:B-1----:R-:W4:Y:S01]  /*5ccd0*/  LDL.LU.64 R14, [R1+0x69b8] ;  /* 0x0069b800010e7983 */ /* 0x002f220000300a00 */
[----:B------:R-:W-:Y:S02]  /*5cce0*/  IMAD.MOV.U32 R12, RZ, RZ, R27 ;  /* 0x000000ffff0c7224 */ /* 0x000fe400078e001b */
[----:B------:R-:W2:Y:S02]  /*5ccf0*/  LDL.LU.64 R26, [R1+0x69b0] ;  /* 0x0069b000011a7983 */ /* 0x000ea40000300a00 */
[----:B--2---:R-:W-:Y:S01]  /*5cd00*/  HMMA.16816.F32 R8, R20, R26, R8 ;  /* 0x0000001a1408723c */ /* 0x004fe20000001808 */
[----:B------:R-:W-:-:S02]  /*5cd10*/  IMAD.MOV.U32 R17, RZ, RZ, R26 ;  /* 0x000000ffff117224 */ /* 0x000fc400078e001a */
[----:B------:R-:W-:Y:S11]  /*5cd20*/  IMAD.MOV.U32 R16, RZ, RZ, R27 ;  /* 0x000000ffff107224 */ /* 0x000ff600078e001b */
[----:B------:R-:W-:Y:S09]  /*5cd30*/  @!UPT UIADD3 URZ, URZ, URZ, URZ ;  /* 0x0000003f3f3ff290 */ /* 0x000ff2000fffe03f */
[----:B------:R-:W-:Y:S01]  /*5cd40*/  STL.64 [R1+0x150], R8 ;  /* 0x0001500801007387 */ /* 0x000fe20000100a00 */
[----:B------:R0:W-:Y:S03]  /*5cd50*/  STL.64 [R1+0x158], R10 ;  /* 0x0001580a01007387 */ /* 0x0001e60000100a00 */
[----:B0-----:R-:W2:Y:S01]  /*5cd60*/  LDL.LU.64 R10, [R1+0x69a8] ;  /* 0x0069a800010a7983 */ /* 0x001ea20000300a00 */
[----:B------:R-:W2:Y:S02]  /*5cd70*/  LDL.LU.64 R8, [R1+0x69a0] ;  /* 0x0069a00001087983 */ /* 0x000ea40000300a00 */
[----:B------:R-:W2:Y:S02]  /*5cd80*/  LDL.LU.64 R26, [R1+0x6998] ;  /* 0x00699800011a7983 */ /* 0x000ea40000300a00 */
[----:B------:R-:W2:Y:S02]  /*5cd90*/  LDL.LU.64 R24, [R1+0x6990] ;  /* 0x0069900001187983 */ /* 0x000ea40000300a00 */
[----:B--2---:R-:W-:Y:S11]  /*5cda0*/  HMMA.16816.F32 R24, R20, R6, R24 ;  /* 0x000000061418723c */ /* 0x004ff60000001818 */
[----:B------:R-:W-:Y:S11]  /*5cdb0*/  @!UPT UIADD3 URZ, URZ, URZ, URZ ;  /* 0x0000003f3f3ff290 */ /* 0x000ff6000fffe03f */
[----:B------:R-:W-:Y:S01]  /*5cdc0*/  @!UPT UIADD3 URZ, URZ, URZ, URZ ;  /* 0x0000003f3f3ff290 */ /* 0x000fe2000fffe03f */
[----:B------:R-:W-:Y:S01]  /*5cdd0*/  STL.64 [R1+0x140], R24 ;  /* 0x0001401801007387 */ /* 0x000fe20000100a00 */
[----:B------:R0:W-:Y:S03]  /*5cde0*/  STL.64 [R1+0x148], R26 ;  /* 0x0001481a01007387 */ /* 0x0001e60000100a00 */
[----:B0-----:R-:W2:Y:S01]  /*5cdf0*/  LDL.LU.64 R26, [R1+0x6988] ;  /* 0x00698800011a7983 */ /* 0x001ea20000300a00 */
[----:B------:R-:W2:Y:S02]  /*5ce00*/  LDL.LU.64 R24, [R1+0x6980] ;  /* 0x0069800001187983 */ /* 0x000ea40000300a00 */
[----:B------:R0:W-:Y:S02]  /*5ce10*/  STL.64 [R1+0x6908], R6 ;  /* 0x0069080601007387 */ /* 0x0001e40000100a00 */
[----:B0-----:R-:W-:Y:S02]  /*5ce20*/  IMAD.MOV.U32 R6, RZ, RZ, R17 ;  /* 0x000000ffff067224 */ /* 0x001fe400078e0011 */
[----:B------:R-:W-:-:S05]  /*5ce30*/  IMAD.MOV.U32 R7, RZ, RZ, R16 ;  /* 0x000000ffff077224 */ /* 0x000fca00078e0010 */
[----:B------:R0:W-:Y:S02]  /*5ce40*/  STL.64 [R1+0x6920], R6 ;  /* 0x0069200601007387 */ /* 0x0001e40000100a00 */
[----:B0-----:R-:W-:Y:S02]  /*5ce50*/  IMAD.MOV.U32 R6, RZ, RZ, R13 ;  /* 0x000000ffff067224 */ /* 0x001fe400078e000d */
[----:B------:R-:W-:-:S05]  /*5ce60*/  IMAD.MOV.U32 R7, RZ, RZ, R12 ;  /* 0x000000ffff077224 */ /* 0x000fca00078e000c */
[----:B------:R-:W-:Y:S01]  /*5ce70*/  STL.64 [R1+0x6938], R6 ;  /* 0x0069380601007387 */ /* 0x000fe20000100a00 */
[C---:B--2---:R-:W-:Y:S11]  /*5ce80*/  HMMA.16816.F32 R24, R20.reuse, R18, R24 ;  /* 0x000000121418723c */ /* 0x044ff60000001818 */
[----:B------:R-:W-:Y:S11]  /*5ce90*/  @!UPT UIADD3 URZ, URZ, URZ, URZ ;  /* 0x0000003f3f3ff290 */ /* 0x000ff6000fffe03f */
[----:B------:R-:W-:Y:S01]  /*5cea0*/  @!UPT UIADD3 URZ, URZ, URZ, URZ ;  /* 0x0000003f3f3ff290 */ /* 0x000fe2000fffe03f */
[----:B------:R-:W-:Y:S01]  /*5ceb0*/  STL.64 [R1+0x130], R24 ;  /* 0x0001301801007387 */ /* 0x000fe20000100a00 */
[----:B------:R0:W-:Y:S03]  /*5cec0*/  STL.64 [R1+0x138], R26 ;  /* 0x0001381a01007387 */ /* 0x0001e60000100a00 */
[----:B0-----:R-:W2:Y:S01]  /*5ced0*/  LDL.LU.64 R26, [R1+0x6978] ;  /* 0x00697800011a7983 */ /* 0x001ea20000300a00 */
[----:B------:R-:W3:Y:S02]  /*5cee0*/  LDL.LU.64 R24, [R1+0x6970] ;  /* 0x0069700001187983 */ /* 0x000ee40000300a00 */
[----:B------:R2:W-:Y:S02]  /*5cef0*/  STL.64 [R1+0x68f0], R18 ;  /* 0x0068f01201007387 */ /* 0x0005e40000100a00 */
[C---:B--2---:R-:W-:Y:S01]  /*5cf00*/  HMMA.16816.F32 R16, R20.reuse, R26, R8 ;  /* 0x0000001a1410723c */ /* 0x044fe20000001808 */
[----:B------:R-:W4:Y:S11]  /*5cf10*/  LDL.LU R8, [R1+0x110] ;  /* 0x0001100001087983 */ /* 0x000f360000300800 */
[----:B------:R-:W-:Y:S11]  /*5cf20*/  @!UPT UIADD3 URZ, URZ, URZ, URZ ;  /* 0x0000003f3f3ff290 */ /* 0x000ff6000fffe03f */
[----:B------:R0:W-:Y:S01]  /*5cf30*/  STL.64 [R1+0x120], R16 ;  /* 0x0001201001007387 */ /* 0x0001e20000100a00 */
[----:B------:R1:W-:Y:S02]  /*5cf40*/  STL.64 [R1+0x128], R18 ;  /* 0x0001281201007387 */ /* 0x0003e40000100a00 */
[----:B------:R-:W4:Y:S02]  /*5cf50*/  LDL.LU R9, [R1+0x114] ;  /* 0x0001140001097983 */ /* 0x000f240000300800 */
[----:B------:R-:W4:Y:S01]  /*5cf60*/  LDL.LU R10, [R1+0x118] ;  /* 0x00011800010a7983 */ /* 0x000f220000300800 */
[----:B------:R-:W4:Y:S04]  /*5cf70*/  LDL.LU R11, [R1+0x11c] ;  /* 0x00011c00010b7983 */ /* 0x000f280000300800 */
[----:B0-----:R-:W2:Y:S01]  /*5cf80*/  LDL.LU R16, [R1+0xb0] ;  /* 0x0000b00001107983 */ /* 0x001ea20000300800 */
[----:B------:R-:W2:Y:S02]  /*5cf90*/  LDL.LU R17, [R1+0xb4] ;  /* 0x0000b40001117983 */ /* 0x000ea40000300800 */
[----:B-1----:R-:W2:Y:S02]  /*5cfa0*/  LDL.LU R18, [R1+0xb8] ;  /* 0x0000b80001127983 */ /* 0x002ea40000300800 */
[----:B------:R-:W2:Y:S01]  /*5cfb0*/  LDL.LU R19, [R1+0xbc] ;  /* 0x0000bc0001137983 */ /* 0x000ea20000300800 */
[----:B------:R-:W-:Y:S01]  /*5cfc0*/  STL.64 [R1+0x6900], R26 ;  /* 0x0069001a01007387 */ /* 0x000fe20000100a00 */
[----:B---3--:R0:W-:Y:S03]  /*5cfd0*/  STL.64 [R1+0x68f8], R24 ;  /* 0x0068f81801007387 */ /* 0x0081e60000100a00 */
[----:B0-----:R-:W3:Y:S01]  /*5cfe0*/  LDL.LU R24, [R1+0x70] ;  /* 0x0000700001187983 */ /* 0x001ee20000300800 */
[----:B------:R-:W3:Y:S02]  /*5cff0*/  LDL.LU R25, [R1+0x74] ;  /* 0x0000740001197983 */ /* 0x000ee40000300800 */
[----:B------:R-:W2:Y:S02]  /*5d000*/  LDL.LU R26, [R1+0x78] ;  /* 0x00007800011a7983 */ /* 0x000ea40000300800 */
[----:B------:R-:W2:Y:S02]  /*5d010*/  LDL.LU R27, [R1+0x7c] ;  /* 0x00007c00011b7983 */ /* 0x000ea40000300800 */
[----:B--2---:R-:W-:Y:S01]  /*5d020*/  STL.64 [R1+0x6918], R26 ;  /* 0x0069181a01007387 */ /* 0x004fe20000100a00 */
[----:B---3--:R0:W-:Y:S03]  /*5d030*/  STL.64 [R1+0x6910], R24 ;  /* 0x0069101801007387 */ /* 0x0081e60000100a00 */
[----:B0-----:R-:W2:Y:S01]  /*5d040*/  LDL.LU R24, [R1+0x80] ;  /* 0x0000800001187983 */ /* 0x001ea20000300800 */
[----:B------:R-:W2:Y:S02]  /*5d050*/  LDL.LU R25, [R1+0x84] ;  /* 0x0000840001197983 */ /* 0x000ea40000300800 */
[----:B------:R-:W3:Y:S02]  /*5d060*/  LDL.LU R26, [R1+0x88] ;  /* 0x00008800011a7983 */ /* 0x000ee40000300800 */
[----:B------:R-:W3:Y:S01]  /*5d070*/  LDL.LU R27, [R1+0x8c] ;  /* 0x00008c00011b7983 */ /* 0x000ee20000300800 */
[C---:B----4-:R-:W-:Y:S01]  /*5d080*/  HMMA.16816.F32 R8, R20.reuse, R14, R8 ;  /* 0x0000000e1408723c */ /* 0x050fe20000001808 */
[----:B---3--:R-:W-:Y:S01]  /*5d090*/  STL.64 [R1+0x6930], R26 ;  /* 0x0069301a01007387 */ /* 0x008fe20000100a00 */
[----:B--2---:R0:W-:Y:S03]  /*5d0a0*/  STL.64 [R1+0x6928], R24 ;  /* 0x0069281801007387 */ /* 0x0041e60000100a00 */
[----:B0-----:R-:W2:Y:S01]  /*5d0b0*/  LDL.LU R24, [R1+0x90] ;  /* 0x0000900001187983 */ /* 0x001ea20000300800 */
[----:B------:R-:W2:Y:S02]  /*5d0c0*/  LDL.LU R25, [R1+0x94] ;  /* 0x0000940001197983 */ /* 0x000ea40000300800 */
[----:B------:R-:W3:Y:S02]  /*5d0d0*/  LDL.LU R26, [R1+0x98] ;  /* 0x00009800011a7983 */ /* 0x000ee40000300800 */
[----:B------:R-:W3:Y:S02]  /*5d0e0*/  LDL.LU R27, [R1+0x9c] ;  /* 0x00009c00011b7983 */ /* 0x000ee40000300800 */
[----:B---3--:R-:W-:Y:S01]  /*5d0f0*/  STL.64 [R1+0x6948], R26 ;  /* 0x0069481a01007387 */ /* 0x008fe20000100a00 */
[----:B--2---:R0:W-:Y:S03]  /*5d100*/  STL.64 [R1+0x6940], R24 ;  /* 0x0069401801007387 */ /* 0x0041e60000100a00 */
[----:B0-----:R-:W2:Y:S01]  /*5d110*/  LDL.LU R24, [R1+0xa0] ;  /* 0x0000a00001187983 */ /* 0x001ea20000300800 */
[----:B------:R-:W2:Y:S02]  /*5d120*/  LDL.LU R25, [R1+0xa4] ;  /* 0x0000a40001197983 */ /* 0x000ea40000300800 */
[----:B------:R-:W2:Y:S02]  /*5d130*/  LDL.LU R26, [R1+0xa8] ;  /* 0x0000a800011a7983 */ /* 0x000ea40000300800 */
[----:B------:R-:W2:Y:S02]  /*5d140*/  LDL.LU R27, [R1+0xac] ;  /* 0x0000ac00011b7983 */ /* 0x000ea40000300800 */
[----:B------:R-:W-:Y:S01]  /*5d150*/  STL.64 [R1+0x110], R8 ;  /* 0x0001100801007387 */ /* 0x000fe20000100a00 */
[----:B------:R0:W-:Y:S03]  /*5d160*/  STL.64 [R1+0x118], R10 ;  /* 0x0001180a01007387 */ /* 0x0001e60000100a00 */
[----:B0-----:R-:W3:Y:S01]  /*5d170*/  LDL.LU.64 R10, [R1+0x6968] ;  /* 0x00696800010a7983 */ /* 0x001ee20000300a00 */
[----:B------:R0:W-:Y:S02]  /*5d180*/  STL.64 [R1+0x68e8], R14 ;  /* 0x0068e80e01007387 */ /* 0x0001e40000100a00 */
[----:B------:R-:W4:Y:S02]  /*5d190*/  LDL.LU R12, [R1+0x340] ;  /* 0x00034000010c7983 */ /* 0x000f240000300800 */
[----:B------:R-:W4:Y:S01]  /*5d1a0*/  LDL.LU R13, [R1+0x344] ;  /* 0x00034400010d7983 */ /* 0x000f220000300800 */
[----:B0-----:R-:W4:Y:S01]  /*5d1b0*/  LDL.LU R14, [R1+0x348] ;  /* 0x00034800010e7983 */ /* 0x001f220000300800 */
[----:B------:R-:W4:Y:S01]  /*5d1c0*/  LDL.LU R15, [R1+0x34c] ;  /* 0x00034c00010f7983 */ /* 0x000f220000300800 */
[----:B---3--:R-:W-:Y:S07]  /*5d1d0*/  HMMA.16816.F32 R20, R20, R10, R16 ;  /* 0x0000000a1414723c */ /* 0x008fee0000001810 */
[----:B------:R-:W-:-:S02]  /*5d1e0*/  IMAD.MOV.U32 R17, RZ, RZ, R10 ;  /* 0x000000ffff117224 */ /* 0x000fc400078e000a */
[----:B------:R-:W-:Y:S11]  /*5d1f0*/  IMAD.MOV.U32 R16, RZ, RZ, R11 ;  /* 0x000000ffff107224 */ /* 0x000ff600078e000b */
[----:B------:R-:W-:Y:S03]  /*5d200*/  @!UPT UIADD3 URZ, URZ, URZ, URZ ;  /* 0x0000003f3f3ff290 */ /* 0x000fe6000fffe03f */
[----:B------:R0:W-:Y:S01]  /*5d210*/  STL.64 [R1+0xb0], R20 ;  /* 0x0000b01401007387 */ /* 0x0001e20000100a00 */
[----:B------:R1:W-:Y:S02]  /*5d220*/  STL.64 [R1+0xb8], R22 ;  /* 0x0000b81601007387 */ /* 0x0003e40000100a00 */
[----:B------:R-:W2:Y:S02]  /*5d230*/  LDL.LU.64 R10, [R1+0x6960] ;  /* 0x00696000010a7983 */ /* 0x000ea40000300a00 */
[----:B------:R-:W2:Y:S02]  /*5d240*/  LDL.LU.64 R8, [R1+0x6958] ;  /* 0x0069580001087983 */ /* 0x000ea40000300a00 */
[----:B------:R-:W-:Y:S02]  /*5d250*/  IMAD.MOV.U32 R6, RZ, RZ, R5 ;  /* 0x000000ffff067224 */ /* 0x000fe400078e0005 */
[----:B------:R-:W-:Y:S01]  /*5d260*/  IMAD.MOV.U32 R7, RZ, RZ, R4 ;  /* 0x000000ffff077224 */ /* 0x000fe200078e0004 */
[----:B0-----:R-:W3:Y:S01]  /*5d270*/  LDL.LU R20, [R1+0x220] ;  /* 0x0002200001147983 */ /* 0x001ee20000300800 */
[----:B------:R-:W3:Y:S02]  /*5d280*/  LDL.LU R21, [R1+0x224] ;  /* 0x0002240001157983 */ /* 0x000ee40000300800 */
[----:B-1----:R-:W3:Y:S02]  /*5d290*/  LDL.LU R22, [R1+0x228] ;  /* 0x0002280001167983 */ /* 0x002ee40000300800 */
[----:B------:R-:W-:-:S02]  /*5d2a0*/  IMAD.MOV.U32 R23, RZ, RZ, R0 ;  /* 0x000000ffff177224 */ /* 0x000fc400078e0000 */
[----:B------:R-:W3:Y:S01]  /*5d2b0*/  LDL.LU R0, [R1+0x6950] ;  /* 0x0069500001007983 */ /* 0x000ee20000300800 */
[C---:B--2---:R-:W-:Y:S03]  /*5d2c0*/  HMMA.16816.F32 R4, R8.reuse, R6, R24 ;  /* 0x000000060804723c */ /* 0x044fe60000001818 */
[----:B------:R-:W2:Y:S01]  /*5d2d0*/  LDL.LU.64 R26, [R1+0x6948] ;  /* 0x00694800011a7983 */ /* 0x000ea20000300a00 */
[----:B------:R-:W2:Y:S11]  /*5d2e0*/  LDL.LU.64 R24, [R1+0x6940] ;  /* 0x0069400001187983 */ /* 0x000eb60000300a00 */
[----:B------:R-:W-:Y:S08]  /*5d2f0*/  @!UPT UIADD3 URZ, URZ, URZ, URZ ;  /* 0x0000003f3f3ff290 */ /* 0x000ff0000fffe03f */
        /* <DEDUP_REMOVED lines=18> */
[----:B------:R-:W4:Y:S01]  /*5d420*/  LDL.LU.64 R26, [R1+0x6900] ;  /* 0x00690000011a7983 */ /* 0x000f220000300a00 */
[----:B------:R-:W2:Y:S11]  /*5d430*/  LDL.LU.64 R24, [R1+0x68f8] ;  /* 0x0068f80001187983 */ /* 0x000eb60000300a00 */
[----:B------:R-:W-:Y:S09]  /*5d440*/  @!UPT UIADD3 URZ, URZ, URZ, URZ ;  /* 0x0000003f3f3ff290 */ /* 0x000ff2000fffe03f */
[----:B------:R-:W-:Y:S01]  /*5d450*/  STL.64 [R1+0x70], R4 ;  /* 0x0000700401007387 */ /* 0x000fe20000100a00 */
[----:B------:R-:W-:Y:S02]  /*5d460*/  STL.64 [R1+0x78], R6 ;  /* 0x0000780601007387 */ /* 0x000fe40000100a00 */
[----:B------:R-:W0:Y:S02]  /*5d470*/  LDSM.16.MT88.4 R4, [R29+0x10000] ;  /* 0x010000001d04783b */ /* 0x000e240000004200 */
[----:B0-----:R0:W-:Y:S02]  /*5d480*/  STL.64 [R1+0x68d0], R6 ;  /* 0x0068d00601007387 */ /* 0x0011e40000100a00 */
[----:B0-----:R-:W-:Y:S02]  /*5d490*/  IMAD.MOV.U32 R6, RZ, RZ, R17 ;  /* 0x000000ffff067224 */ /* 0x001fe400078e0011 */
[----:B------:R-:W-:Y:S02]  /*5d4a0*/  IMAD.MOV.U32 R7, RZ, RZ, R16 ;  /* 0x000000ffff077224 */ /* 0x000fe400078e0010 */
[----:B---3--:R-:W0:Y:S04]  /*5d4b0*/  LDSM.16.M88.4 R16, [R0+0x40080] ;  /* 0x040080000010783b */ /* 0x008e280000000200 */
[----:B------:R1:W-:Y:S01]  /*5d4c0*/  STL.64 [R1+0x68c8], R4 ;  /* 0x0068c80401007387 */ /* 0x0003e20000100a00 */
[----:B------:R3:W-:Y:S03]  /*5d4d0*/  STL.64 [R1+0x68e0], R6 ;  /* 0x0068e00601007387 */ /* 0x0007e60000100a00 */
[----:B-1----:R-:W2:Y:S01]  /*5d4e0*/  LDL.LU R4, [R1+0x350] ;  /* 0x0003500001047983 */ /* 0x002ea20000300800 */
[----:B------:R-:W2:Y:S02]  /*5d4f0*/  LDL.LU R5, [R1+0x354] ;  /* 0x0003540001057983 */ /* 0x000ea40000300800 */
[----:B---3--:R-:W3:Y:S02]  /*5d500*/  LDL.LU R6, [R1+0x358] ;  /* 0x0003580001067983 */ /* 0x008ee40000300800 */
[----:B------:R-:W3:Y:S01]  /*5d510*/  LDL.LU R7, [R1+0x35c] ;  /* 0x00035c0001077983 */ /* 0x000ee20000300800 */
[----:B0-----:R-:W-:Y:S01]  /*5d520*/  STL.64 [R1+0x40], R16 ;  /* 0x0000401001007387 */ /* 0x001fe20000100a00 */
[----:B------:R0:W-:Y:S03]  /*5d530*/  STL.64 [R1+0x48], R18 ;  /* 0x0000481201007387 */ /* 0x0001e60000100a00 */
[----:B0-----:R-:W2:Y:S01]  /*5d540*/  LDL.LU.64 R18, [R1+0x68f0] ;  /* 0x0068f00001127983 */ /* 0x001ea20000300a00 */
[C---:B----4-:R-:W-:Y:S08]  /*5d550*/  HMMA.16816.F32 R12, R8.reuse, R26, R12 ;  /* 0x0000001a080c723c */ /* 0x050ff0000000180c */
[----:B--2---:R-:W-:Y:S01]  /*5d560*/  HMMA.16816.F32 R20, R8, R18, R20 ;  /* 0x000000120814723c */ /* 0x004fe20000001814 */
[----:B------:R-:W-:Y:S11]  /*5d570*/  LDSM.16.M88.4 R16, [R0+0x41080] ;  /* 0x041080000010783b */ /* 0x000ff60000000200 */
[----:B------:R-:W-:Y:S11]  /*5d580*/  @!UPT UIADD3 URZ, URZ, URZ, URZ ;  /* 0x0000003f3f3ff290 */ /* 0x000ff6000fffe03f */
[----:B------:R-:W-:Y:S01]  /*5d590*/  STL.64 [R1+0x220], R20 ;  /* 0x0002201401007387 */ /* 0x000fe20000100a00 */
[----:B------:R-:W-:Y:S02]  /*5d5a0*/  STL.64 [R1+0x228], R22 ;  /* 0x0002281601007387 */ /* 0x000fe40000100a00 */
[----:B------:R0:W-:Y:S02]  /*5d5b0*/  STL.64 [R1+0x68d8], R24 ;  /* 0x0068d81801007387 */ /* 0x0001e40000100a00 */
[----:B------:R-:W1:Y:S01]  /*5d5c0*/  LDSM.16.M88.4 R20, [R0+0x42080] ;  /* 0x042080000014783b */ /* 0x000e620000000200 */
[----:B0-----:R-:W2:Y:S03]  /*5d5d0*/  LDL.LU R24, [R1+0x330] ;  /* 0x0003300001187983 */ /* 0x001ea60000300800 */
[----:B------:R-:W-:Y:S02]  /*5d5e0*/  STL.64 [R1+0x340], R12 ;  /* 0x0003400c01007387 */ /* 0x000fe40000100a00 */
[----:B------:R-:W-:Y:S02]  /*5d5f0*/  STL.64 [R1+0x348], R14 ;  /* 0x0003480e01007387 */ /* 0x000fe40000100a00 */
[----:B------:R-:W0:Y:S04]  /*5d600*/  LDSM.16.M88.4 R12, [R0+0x43080] ;  /* 0x04308000000c783b */ /* 0x000e280000000200 */
[----:B------:R-:W2:Y:S01]  /*5d610*/  LDL.LU R25, [R1+0x334] ;  /* 0x0003340001197983 */ /* 0x000ea20000300800 */
[----:B------:R-:W2:Y:S03]  /*5d620*/  LDL.LU R26, [R1+0x338] ;  /* 0x00033800011a7983 */ /* 0x000ea60000300800 */
[----:B-1----:R-:W-:Y:S01]  /*5d630*/  STL.64 [R1+0x10], R20 ;  /* 0x0000101401007387 */ /* 0x002fe20000100a00 */
[----:B------:R-:W-:Y:S03]  /*5d640*/  STL.64 [R1+0x18], R22 ;  /* 0x0000181601007387 */ /* 0x000fe60000100a00 */
[----:B0-----:R-:W-:Y:S01]  /*5d650*/  STL.64 [R1], R12 ;  /* 0x0000000c01007387 */ /* 0x001fe20000100a00 */
[----:B------:R0:W-:Y:S03]  /*5d660*/  STL.64 [R1+0x8], R14 ;  /* 0x0000080e01007387 */ /* 0x0001e60000100a00 */
[----:B0-----:R-:W3:Y:S01]  /*5d670*/  LDL.LU.64 R14, [R1+0x68e8] ;  /* 0x0068e800010e7983 */ /* 0x001ee20000300a00 */
[----:B------:R-:W-:-:S02]  /*5d680*/  IMAD.MOV.U32 R21, RZ, RZ, R12 ;  /* 0x000000ffff157224 */ /* 0x000fc400078e000c */
[----:B------:R-:W-:Y:S02]  /*5d690*/  IMAD.MOV.U32 R20, RZ, RZ, R13 ;  /* 0x000000ffff147224 */ /* 0x000fe400078e000d */
[----:B------:R-:W-:Y:S01]  /*5d6a0*/  STL.64 [R1+0x30], R16 ;  /* 0x0000301001007387 */ /* 0x000fe20000100a00 */
[----:B------:R-:W-:Y:S01]  /*5d6b0*/  STL.64 [R1+0x38], R18 ;  /* 0x0000381201007387 */ /* 0x000fe20000100a00 */
[----:B------:R-:W-:Y:S01]  /*5d6c0*/  IMAD.MOV.U32 R27, RZ, RZ, R28 ;  /* 0x000000ffff1b7224 */ /* 0x000fe200078e001c */
[C---:B---3--:R-:W-:Y:S02]  /*5d6d0*/  HMMA.16816.F32 R12, R8.reuse, R14, R4 ;  /* 0x0000000e080c723c */ /* 0x048fe40000001804 */
[----:B------:R-:W2:Y:S11]  /*5d6e0*/  LDL.LU.64 R6, [R1+0x68e0] ;  /* 0x0068e00001067983 */ /* 0x000eb60000300a00 */
[----:B------:R-:W-:Y:S10]  /*5d6f0*/  @!UPT UIADD3 URZ, URZ, URZ, URZ ;  /* 0x0000003f3f3ff290 */ /* 0x000ff4000fffe03f */
[----:B------:R-:W-:Y:S01]  /*5d700*/  STL.64 [R1+0x460], R12 ;  /* 0x0004600c01007387 */ /* 0x000fe20000100a00 */
[----:B------:R-:W-:Y:S02]  /*5d710*/  STL [R1+0x468], R14 ;  /* 0x0004680e01007387 */ /* 0x000fe40000100800 */
[----:B------:R-:W-:Y:S02]  /*5d720*/  IMAD.MOV.U32 R28, RZ, RZ, R15 ;  /* 0x000000ffff1c7224 */ /* 0x000fe400078e000f */
[----:B------:R-:W0:Y:S04]  /*5d730*/  LDSM.16.M88.4 R12, [R0+0x44080] ;  /* 0x04408000000c783b */ /* 0x000e280000000200 */
[----:B------:R1:W-:Y:S01]  /*5d740*/  STL [R1+0x6530], R28 ;  /* 0x0065301c01007387 */ /* 0x0003e20000100800 */
[----:B--2---:R-:W-:Y:S03]  /*5d750*/  HMMA.16816.F32 R8, R8, R6, R24 ;  /* 0x000000060808723c */ /* 0x004fe60000001818 */
[----:B------:R-:W2:Y:S01]  /*5d760*/  LDL.LU.64 R24, [R1+0x68d8] ;  /* 0x0068d80001187983 */ /* 0x000ea20000300a00 */
[----:B------:R-:W3:Y:S02]  /*5d770*/  LDL.LU.64 R6, [R1+0x68d0] ;  /* 0x0068d00001067983 */ /* 0x000ee40000300a00 */
[----:B------:R-:W3:Y:S11]  /*5d780*/  LDL.LU.64 R4, [R1+0x68c8] ;  /* 0x0068c80001047983 */ /* 0x000ef60000300a00 */
[----:B------:R-:W-:Y:S07]  /*5d790*/  @!UPT UIADD3 URZ, URZ, URZ, URZ ;  /* 0x0000003f3f3ff290 */ /* 0x000fee000fffe03f */
[----:B-1----:R-:W-:Y:S01]  /*5d7a0*/  IMAD.MOV.U32 R28, RZ, RZ, R10 ;  /* 0x000000ffff1c7224 */ /* 0x002fe200078e000a */
[----:B------:R1:W-:Y:S01]  /*5d7b0*/  STL.64 [R1+0x330], R8 ;  /* 0x0003300801007387 */ /* 0x0003e20000100a00 */
[----:B------:R-:W-:Y:S03]  /*5d7c0*/  STL [R1+0x33c], R11 ;  /* 0x00033c0b01007387 */ /* 0x000fe60000100800 */
[----:B-1----:R-:W3:Y:S01]  /*5d7d0*/  LDL.64 R8, [R1+0x40] ;  /* 0x0000400001087983 */ /* 0x002ee20000100a00 */
[----:B------:R-:W-:Y:S02]  /*5d7e0*/  STL [R1+0x6568], R28 ;  /* 0x0065681c01007387 */ /* 0x000fe40000100800 */
[----:B0-----:R-:W-:Y:S02]  /*5d7f0*/  STL.64 [R1+0x20], R12 ;  /* 0x0000200c01007387 */ /* 0x001fe40000100a00 */
[----:B------:R-:W-:Y:S01]  /*5d800*/  STL.64 [R1+0x28], R14 ;  /* 0x0000280e01007387 */ /* 0x000fe20000100a00 */
[----:B------:R0:W-:Y:S04]  /*5d810*/  STL.64 [R1+0x6898], R12 ;  /* 0x0068980c01007387 */ /* 0x0001e80000100a00 */
[----:B0-----:R-:W3:Y:S01]  /*5d820*/  LDL.LU R12, [R1+0x320] ;  /* 0x00032000010c7983 */ /* 0x001ee20000300800 */
[----:B------:R-:W3:Y:S02]  /*5d830*/  LDL.LU R13, [R1+0x324] ;  /* 0x00032400010d7983 */ /* 0x000ee40000300800 */
[----:B--2---:R-:W-:-:S02]  /*5d840*/  IMAD.MOV.U32 R14, RZ, RZ, R25 ;  /* 0x000000ffff0e7224 */ /* 0x004fc400078e0019 */
[----:B------:R-:W-:Y:S02]  /*5d850*/  IMAD.MOV.U32 R15, RZ, RZ, R24 ;  /* 0x000000ffff0f7224 */ /* 0x000fe400078e0018 */
[----:B------:R-:W0:Y:S05]  /*5d860*/  LDSM.16.M88.4 R24, [R0+0x45080] ;  /* 0x045080000018783b */ /* 0x000e2a0000000200 */
[----:B---3--:R-:W-:Y:S01]  /*5d870*/  HMMA.16816.F32 R12, R4, R8, R12 ;  /* 0x00000008040c723c */ /* 0x008fe2000000180c */
[----:B------:R-:W-:Y:S01]  /*5d880*/  IMAD.MOV.U32 R28, RZ, RZ, R9 ;  /* 0x000000ffff1c7224 */ /* 0x000fe200078e0009 */
[----:B0-----:R-:W-:Y:S01]  /*5d890*/  STL [R1+0x648c], R26 ;  /* 0x00648c1a01007387 */ /* 0x001fe20000100800 */
[----:B------:R-:W-:Y:S04]  /*5d8a0*/  STL [R1+0x6488], R27 ;  /* 0x0064881b01007387 */ /* 0x000fe80000100800 */
[----:B------:R-:W-:-:S02]  /*5d8b0*/  IMAD.MOV.U32 R8, RZ, RZ, R21 ;  /* 0x000000ffff087224 */ /* 0x000fc400078e0015 */
[----:B------:R-:W-:Y:S02]  /*5d8c0*/  IMAD.MOV.U32 R9, RZ, RZ, R20 ;  /* 0x000000ffff097224 */ /* 0x000fe400078e0014 */
[----:B------:R-:W0:Y:S11]  /*5d8d0*/  LDSM.16.M88.4 R20, [R0+0x46080] ;  /* 0x046080000014783b */ /* 0x000e360000000200 */
[----:B------:R-:W-:Y:S01]  /*5d8e0*/  @!UPT UIADD3 URZ, URZ, URZ, URZ ;  /* 0x0000003f3f3ff290 */ /* 0x000fe2000fffe03f */
[----:B------:R-:W-:Y:S01]  /*5d8f0*/  STL.64 [R1+0x320], R12 ;  /* 0x0003200c01007387 */ /* 0x000fe20000100a00 */
[----:B------:R-:W-:Y:S02]  /*5d900*/  STL.64 [R1+0x328], R14 ;  /* 0x0003280e01007387 */ /* 0x000fe40000100a00 */
[----:B------:R1:W-:Y:S02]  /*5d910*/  STL.64 [R1+0x68a0], R8 ;  /* 0x0068a00801007387 */ /* 0x0003e40000100a00 */
[----:B-1----:R-:W2:Y:S01]  /*5d920*/  LDL.LU R8, [R1+0x300] ;  /* 0x0003000001087983 */ /* 0x002ea20000300800 */
[----:B------:R-:W2:Y:S02]  /*5d930*/  LDL.LU R9, [R1+0x304] ;  /* 0x0003040001097983 */ /* 0x000ea40000300800 */
[----:B------:R-:W3:Y:S02]  /*5d940*/  LDL.LU R10, [R1+0x308] ;  /* 0x00030800010a7983 */ /* 0x000ee40000300800 */
[----:B------:R-:W3:Y:S02]  /*5d950*/  LDL.LU R11, [R1+0x30c] ;  /* 0x00030c00010b7983 */ /* 0x000ee40000300800 */
[----:B---3--:R-:W-:Y:S01]  /*5d960*/  STL.64 [R1+0x68c0], R10 ;  /* 0x0068c00a01007387 */ /* 0x008fe20000100a00 */
[----:B--2---:R1:W-:Y:S03]  /*5d970*/  STL.64 [R1+0x68b8], R8 ;  /* 0x0068b80801007387 */ /* 0x0043e60000100a00 */
[----:B-1----:R-:W2:Y:S01]  /*5d980*/  LDL.LU R8, [R1+0x310] ;  /* 0x0003100001087983 */ /* 0x002ea20000300800 */
[----:B------:R-:W2:Y:S02]  /*5d990*/  LDL.LU R9, [R1+0x314] ;  /* 0x0003140001097983 */ /* 0x000ea40000300800 */
[----:B------:R-:W2:Y:S02]  /*5d9a0*/  LDL.LU R10, [R1+0x318] ;  /* 0x00031800010a7983 */ /* 0x000ea40000300800 */
[----:B------:R-:W2:Y:S01]  /*5d9b0*/  LDL.LU R11, [R1+0x31c] ;  /* 0x00031c00010b7983 */ /* 0x000ea20000300800 */
[----:B------:R-:W3:Y:S01]  /*5d9c0*/  LDL.LU R12, [R1+0x2f0] ;  /* 0x0002f000010c7983 */ /* 0x000ee20000300800 */
[----:B------:R-:W3:Y:S02]  /*5d9d0*/  LDL.LU R13, [R1+0x2f4] ;  /* 0x0002f400010d7983 */ /* 0x000ee40000300800 */
[----:B------:R-:W-:-:S02]  /*5d9e0*/  IMAD.MOV.U32 R14, RZ, RZ, R3 ;  /* 0x000000ffff0e7224 */ /* 0x000fc400078e0003 */
[----:B------:R-:W-:-:S05]  /*5d9f0*/  IMAD.MOV.U32 R15, RZ, RZ, R2 ;  /* 0x000000ffff0f7224 */ /* 0x000fca00078e0002 */
[----:B------:R-:W-:Y:S01]  /*5da00*/  STL.64 [R1+0x68b0], R14 ;  /* 0x0068b00e01007387 */ /* 0x000fe20000100a00 */
[----:B------:R-:W-:Y:S02]  /*5da10*/  IMAD.MOV.U32 R27, RZ, RZ, R16 ;  /* 0x000000ffff1b7224 */ /* 0x000fe400078e0010 */
[----:B------:R-:W-:Y:S01]  /*5da20*/  IMAD.MOV.U32 R26, RZ, RZ, R17 ;  /* 0x000000ffff1a7224 */ /* 0x000fe200078e0011 */
[----:B--2---:R-:W-:Y:S01]  /*5da30*/  HMMA.16816.F32 R8, R4, R16, R8 ;  /* 0x000000100408723c */ /* 0x004fe20000001808 */
[----:B---3--:R1:W-:Y:S04]  /*5da40*/  STL.64 [R1+0x68a8], R12 ;  /* 0x0068a80c01007387 */ /* 0x0083e80000100a00 */
[----:B-1----:R-:W2:Y:S01]  /*5da50*/  LDL.64 R12, [R1+0x10] ;  /* 0x00001000010c7983 */ /* 0x002ea20000100a00 */
[----:B------:R-:W-:Y:S11]  /*5da60*/  STL [R1+0x6870], R28 ;  /* 0x0068701c01007387 */ /* 0x000ff60000100800 */
[----:B------:R-:W-:Y:S06]  /*5da70*/  @!UPT UIADD3 URZ, URZ, URZ, URZ ;  /* 0x0000003f3f3ff290 */ /* 0x000fec000fffe03f */
[----:B------:R-:W-:Y:S01]  /*5da80*/  STL.64 [R1+0x310], R8 ;  /* 0x0003100801007387 */ /* 0x000fe20000100a00 */
[----:B------:R-:W-:Y:S02]  /*5da90*/  IMAD.MOV.U32 R3, RZ, RZ, R10 ;  /* 0x000000ffff037224 */ /* 0x000fe400078e000a */
[----:B------:R-:W-:Y:S02]  /*5daa0*/  IMAD.MOV.U32 R2, RZ, RZ, R11 ;  /* 0x000000ffff027224 */ /* 0x000fe400078e000b */
[----:B------:R-:W1:Y:S01]  /*5dab0*/  LDSM.16.M88.4 R8, [R0+0x47080] ;  /* 0x047080000008783b */ /* 0x000e620000000200 */
[----:B------:R-:W-:Y:S02]  /*5dac0*/  STL.64 [R1+0x6890], R26 ;  /* 0x0068901a01007387 */ /* 0x000fe40000100a00 */
[----:B------:R3:W-:Y:S02]  /*5dad0*/  STL.64 [R1+0x6888], R24 ;  /* 0x0068881801007387 */ /* 0x0007e40000100a00 */
[----:B---3--:R-:W3:Y:S01]  /*5dae0*/  LDL.LU R24, [R1+0x2e0] ;  /* 0x0002e00001187983 */ /* 0x008ee20000300800 */
[----:B------:R-:W3:Y:S02]  /*5daf0*/  LDL.LU R25, [R1+0x2e4] ;  /* 0x0002e40001197983 */ /* 0x000ee40000300800 */
[----:B------:R-:W3:Y:S02]  /*5db00*/  LDL.LU R26, [R1+0x2e8] ;  /* 0x0002e800011a7983 */ /* 0x000ee40000300800 */
[----:B------:R-:W3:Y:S01]  /*5db10*/  LDL.LU R27, [R1+0x2ec] ;  /* 0x0002ec00011b7983 */ /* 0x000ee20000300800 */
[----:B------:R-:W4:Y:S01]  /*5db20*/  LDL.LU R16, [R1+0x2d0] ;  /* 0x0002d00001107983 */ /* 0x000f220000300800 */
[----:B------:R-:W4:Y:S02]  /*5db30*/  LDL.LU R17, [R1+0x2d4] ;  /* 0x0002d40001117983 */ /* 0x000f240000300800 */
[----:B------:R-:W4:Y:S02]  /*5db40*/  LDL.LU R18, [R1+0x2d8] ;  /* 0x0002d80001127983 */ /* 0x000f240000300800 */
[----:B------:R-:W4:Y:S01]  /*5db50*/  LDL.LU R19, [R1+0x2dc] ;  /* 0x0002dc0001137983 */ /* 0x000f220000300800 */
[----:B0-----:R-:W-:Y:S01]  /*5db60*/  STL.64 [R1+0x50], R20 ;  /* 0x0000501401007387 */ /* 0x001fe20000100a00 */
[----:B------:R0:W-:Y:S02]  /*5db70*/  STL.64 [R1+0x58], R22 ;  /* 0x0000581601007387 */ /* 0x0001e40000100a00 */
[----:B------:R-:W-:Y:S02]  /*5db80*/  STL [R1+0x652c], R2 ;  /* 0x00652c0201007387 */ /* 0x000fe40000100800 */
[----:B------:R-:W-:Y:S01]  /*5db90*/  STL [R1+0x6528], R3 ;  /* 0x0065280301007387 */ /* 0x000fe20000100800 */
[----:B-1----:R-:W-:Y:S01]  /*5dba0*/  STL.64 [R1+0x60], R8 ;  /* 0x0000600801007387 */ /* 0x002fe20000100a00 */
[----:B------:R1:W-:Y:S02]  /*5dbb0*/  STL.64 [R1+0x68], R10 ;  /* 0x0000680a01007387 */ /* 0x0003e40000100a00 */
[----:B0-----:R-:W-:-:S02]  /*5dbc0*/  IMAD.MOV.U32 R23, RZ, RZ, R8 ;  /* 0x000000ffff177224 */ /* 0x001fc400078e0008 */
[----:B------:R-:W-:Y:S01]  /*5dbd0*/  IMAD.MOV.U32 R22, RZ, RZ, R9 ;  /* 0x000000ffff167224 */ /* 0x000fe200078e0009 */
[----:B-1----:R-:W3:Y:S01]  /*5dbe0*/  LDL.LU.64 R10, [R1+0x68c0] ;  /* 0x0068c000010a7983 */ /* 0x002ee20000300a00 */
[----:B------:R-:W3:Y:S02]  /*5dbf0*/  LDL.LU.64 R8, [R1+0x68b8] ;  /* 0x0068b80001087983 */ /* 0x000ee40000300a00 */
[----:B------:R-:W-:Y:S02]  /*5dc00*/  STL [R1+0x5958], R0 ;  /* 0x0059580001007387 */ /* 0x000fe40000100800 */
[----:B------:R-:W4:Y:S02]  /*5dc10*/  LDL.LU.64 R14, [R1+0x68b0] ;  /* 0x0068b000010e7983 */ /* 0x000f240000300a00 */
[----:B--2---:R-:W-:Y:S01]  /*5dc20*/  IMAD.MOV.U32 R28, RZ, RZ, R13 ;  /* 0x000000ffff1c7224 */ /* 0x004fe200078e000d */
[----:B---3--:R-:W-:Y:S01]  /*5dc30*/  HMMA.16816.F32 R8, R4, R12, R8 ;  /* 0x0000000c0408723c */ /* 0x008fe20000001808 */
[----:B------:R-:W4:Y:S11]  /*5dc40*/  LDL.LU.64 R12, [R1+0x68a8] ;  /* 0x0068a800010c7983 */ /* 0x000f360000300a00 */
[----:B------:R-:W-:Y:S11]  /*5dc50*/  @!UPT UIADD3 URZ, URZ, URZ, URZ ;  /* 0x0000003f3f3ff290 */ /* 0x000ff6000fffe03f */
[----:B------:R0:W-:Y:S01]  /*5dc60*/  STL [R1+0x300], R8 ;  /* 0x0003000801007387 */ /* 0x0001e20000100800 */
[----:B------:R-:W-:-:S03]  /*5dc70*/  IMAD.MOV.U32 R2, RZ, RZ, R9 ;  /* 0x000000ffff027224 */ /* 0x000fc600078e0009 */
[----:B0-----:R-:W4:Y:S01]  /*5dc80*/  LDL.LU.64 R8, [R1+0x68a0] ;  /* 0x0068a00001087983 */ /* 0x001f220000300a00 */
[----:B------:R-:W-:Y:S02]  /*5dc90*/  IMAD.MOV.U32 R0, RZ, RZ, R11 ;  /* 0x000000ffff007224 */ /* 0x000fe400078e000b */
[----:B------:R-:W-:-:S03]  /*5dca0*/  IMAD.MOV.U32 R3, RZ, RZ, R10 ;  /* 0x000000ffff037224 */ /* 0x000fc600078e000a */
[----:B------:R-:W-:Y:S02]  /*5dcb0*/  STL [R1+0x6594], R0 ;  /* 0x0065940001007387 */ /* 0x000fe40000100800 */
[----:B------:R-:W-:Y:S02]  /*5dcc0*/  STL [R1+0x6590], R3 ;  /* 0x0065900301007387 */ /* 0x000fe40000100800 */
[----:B------:R-:W-:Y:S01]  /*5dcd0*/  STL [R1+0x656c], R2 ;  /* 0x00656c0201007387 */ /* 0x000fe20000100800 */
[C---:B----4-:R-:W-:Y:S01]  /*5dce0*/  HMMA.16816.F32 R8, R4.reuse, R8, R12 ;  /* 0x000000080408723c */ /* 0x050fe2000000180c */
[----:B------:R-:W2:Y:S11]  /*5dcf0*/  LDL.LU.64 R12, [R1+0x6898] ;  /* 0x00689800010c7983 */ /* 0x000eb60000300a00 */
[----:B------:R-:W-:Y:S11]  /*5dd00*/  @!UPT UIADD3 URZ, URZ, URZ, URZ ;  /* 0x0000003f3f3ff290 */ /* 0x000ff6000fffe03f */
[----:B------:R-:W-:Y:S01]  /*5dd10*/  STL.64 [R1+0x2f0], R8 ;  /* 0x0002f00801007387 */ /* 0x000fe20000100a00 */
[----:B------:R-:W-:Y:S02]  /*5dd20*/  STL.64 [R1+0x2f8], R10 ;  /* 0x0002f80a01007387 */ /* 0x000fe40000100a00 */
[----:B------:R-:W0:Y:S02]  /*5dd30*/  LDSM.16.MT88.4 R8, [R29+0x10080] ;  /* 0x010080001d08783b */ /* 0x000e240000004200 */
[----:B0-----:R-:W-:Y:S02]  /*5dd40*/  STL.64 [R1+0x6880], R10 ;  /* 0x0068800a01007387 */ /* 0x001fe40000100a00 */
[----:B------:R0:W-:Y:S02]  /*5dd50*/  STL.64 [R1+0x6878], R8 ;  /* 0x0068780801007387 */ /* 0x0001e40000100a00 */
[----:B0-----:R-:W3:Y:S01]  /*5dd60*/  LDL.LU R8, [R1+0x2c0] ;  /* 0x0002c00001087983 */ /* 0x001ee20000300800 */
[----:B------:R-:W3:Y:S02]  /*5dd70*/  LDL.LU R9, [R1+0x2c4] ;  /* 0x0002c40001097983 */ /* 0x000ee40000300800 */
[----:B------:R-:W3:Y:S02]  /*5dd80*/  LDL.LU R10, [R1+0x2c8] ;  /* 0x0002c800010a7983 */ /* 0x000ee40000300800 */
[----:B------:R-:W3:Y:S01]  /*5dd90*/  LDL.LU R11, [R1+0x2cc] ;  /* 0x0002cc00010b7983 */ /* 0x000ee20000300800 */
[----:B--2---:R-:W-:Y:S11]  /*5dda0*/  HMMA.16816.F32 R24, R4, R12, R24 ;  /* 0x0000000c0418723c */ /* 0x004ff60000001818 */
[----:B------:R-:W-:Y:S11]  /*5ddb0*/  @!UPT UIADD3 URZ, URZ, URZ, URZ ;  /* 0x0000003f3f3ff290 */ /* 0x000ff6000fffe03f */
[----:B------:R-:W-:Y:S01]  /*5ddc0*/  @!UPT UIADD3 URZ, URZ, URZ, URZ ;  /* 0x0000003f3f3ff290 */ /* 0x000fe2000fffe03f */
[----:B------:R-:W-:Y:S01]  /*5ddd0*/  STL.64 [R1+0x2e0], R24 ;  /* 0x0002e01801007387 */ /* 0x000fe20000100a00 */
[----:B------:R0:W-:Y:S03]  /*5dde0*/  STL.64 [R1+0x2e8], R26 ;  /* 0x0002e81a01007387 */ /* 0x0001e60000100a00 */
[----:B0-----:R-:W2:Y:S01]  /*5ddf0*/  LDL.LU.64 R26, [R1+0x6890] ;  /* 0x00689000011a7983 */ /* 0x001ea20000300a00 */
[----:B------:R-:W4:Y:S02]  /*5de00*/  LDL.LU.64 R24, [R1+0x6888] ;  /* 0x0068880001187983 */ /* 0x000f240000300a00 */
[----:B------:R-:W-:Y:S02]  /*5de10*/  IMAD.MOV.U32 R2, RZ, RZ, R12 ;  /* 0x000000ffff027224 */ /* 0x000fe400078e000c */
[----:B------:R-:W-:Y:S02]  /*5de20*/  IMAD.MOV.U32 R0, RZ, RZ, R13 ;  /* 0x000000ffff007224 */ /* 0x000fe400078e000d */
[----:B------:R-:W0:Y:S04]  /*5de30*/  LDSM.16.MT88.4 R12, [R29+0x10100] ;  /* 0x010100001d0c783b */ /* 0x000e280000004200 */
[----:B0-----:R-:W-:Y:S01]  /*5de40*/  STL.64 [R1+0x67e8], R14 ;  /* 0x0067e80e01007387 */ /* 0x001fe20000100a00 */
[----:B------:R0:W-:Y:S02]  /*5de50*/  STL.64 [R1+0x67e0], R12 ;  /* 0x0067e00c01007387 */ /* 0x0001e40000100a00 */
[----:B0-----:R-:W-:-:S02]  /*5de60*/  IMAD.MOV.U32 R12, RZ, RZ, R23 ;  /* 0x000000ffff0c7224 */ /* 0x001fc400078e0017 */
[----:B------:R-:W-:Y:S02]  /*5de70*/  IMAD.MOV.U32 R13, RZ, RZ, R22 ;  /* 0x000000ffff0d7224 */ /* 0x000fe400078e0016 */
[C---:B---3--:R-:W-:Y:S08]  /*5de80*/  HMMA.16816.F32 R20, R4.reuse, R20, R8 ;  /* 0x000000140414723c */ /* 0x048ff00000001808 */
[C---:B----4-:R-:W-:Y:S01]  /*5de90*/  HMMA.16816.F32 R16, R4.reuse, R24, R16 ;  /* 0x000000180410723c */ /* 0x050fe20000001810 */
[----:B------:R-:W-:Y:S11]  /*5dea0*/  STL.64 [R1+0x6850], R24 ;  /* 0x0068501801007387 */ /* 0x000ff60000100a00 */
        /* <DEDUP_REMOVED lines=10> */
[----:B------:R-:W4:Y:S01]  /*5df50*/  LDL.LU.64 R10, [R1+0x6880] ;  /* 0x00688000010a7983 */ /* 0x000f220000300a00 */
[----:B------:R-:W4:Y:S02]  /*5df60*/  LDL.LU.64 R8, [R1+0x6878] ;  /* 0x0068780001087983 */ /* 0x000f240000300a00 */
[----:B------:R-:W-:Y:S02]  /*5df70*/  STL.64 [R1+0x2c0], R20 ;  /* 0x0002c01401007387 */ /* 0x000fe40000100a00 */
[----:B------:R-:W-:Y:S02]  /*5df80*/  STL.64 [R1+0x2c8], R22 ;  /* 0x0002c81601007387 */ /* 0x000fe40000100a00 */
[----:B------:R-:W0:Y:S04]  /*5df90*/  LDSM.16.MT88.4 R20, [R29+0x10200] ;  /* 0x010200001d14783b */ /* 0x000e280000004200 */
[----:B0-----:R-:W-:Y:S01]  /*5dfa0*/  STL.64 [R1+0x66f0], R22 ;  /* 0x0066f01601007387 */ /* 0x001fe20000100a00 */
[----:B------:R0:W-:Y:S03]  /*5dfb0*/  STL.64 [R1+0x66e8], R20 ;  /* 0x0066e81401007387 */ /* 0x0001e60000100a00 */
[----:B0-----:R-:W2:Y:S01]  /*5dfc0*/  LDL.64 R20, [R1+0x50] ;  /* 0x0000500001147983 */ /* 0x001ea20000100a00 */
[----:B---3--:R-:W-:Y:S03]  /*5dfd0*/  HMMA.16816.F32 R4, R4, R12, R16 ;  /* 0x0000000c0404723c */ /* 0x008fe60000001810 */
[----:B--2---:R-:W-:Y:S01]  /*5dfe0*/  STL.64 [R1+0x6800], R20 ;  /* 0x0068001401007387 */ /* 0x004fe20000100a00 */
[----:B------:R-:W2:Y:S11]  /*5dff0*/  LDL.LU R16, [R1+0x2b0] ;  /* 0x0002b00001107983 */ /* 0x000eb60000300800 */
[----:B------:R-:W-:Y:S08]  /*5e000*/  @!UPT UIADD3 URZ, URZ, URZ, URZ ;  /* 0x0000003f3f3ff290 */ /* 0x000ff0000fffe03f */
[----:B------:R-:W-:Y:S02]  /*5e010*/  STL.64 [R1+0x210], R4 ;  /* 0x0002100401007387 */ /* 0x000fe40000100a00 */
[----:B------:R-:W-:Y:S01]  /*5e020*/  STL.64 [R1+0x218], R6 ;  /* 0x0002180601007387 */ /* 0x000fe20000100a00 */
[----:B------:R-:W2:Y:S01]  /*5e030*/  LDL.LU R17, [R1+0x2b4] ;  /* 0x0002b40001117983 */ /* 0x000ea20000300800 */
[----:B------:R-:W3:Y:S02]  /*5e040*/  LDL.LU R18, [R1+0x2b8] ;  /* 0x0002b80001127983 */ /* 0x000ee40000300800 */
[----:B------:R-:W3:Y:S01]  /*5e050*/  LDL.LU R19, [R1+0x2bc] ;  /* 0x0002bc0001137983 */ /* 0x000ee20000300800 */
[----:B------:R-:W0:Y:S04]  /*5e060*/  LDSM.16.MT88.4 R4, [R29+0x10280] ;  /* 0x010280001d04783b */ /* 0x000e280000004200 */
[----:B---3--:R-:W-:Y:S01]  /*5e070*/  STL.64 [R1+0x6788], R18 ;  /* 0x0067881201007387 */ /* 0x008fe20000100a00 */
[----:B--2---:R1:W-:Y:S03]  /*5e080*/  STL.64 [R1+0x6780], R16 ;  /* 0x0067801001007387 */ /* 0x0043e60000100a00 */
        /* <DEDUP_REMOVED lines=8> */
[----:B------:R-:W3:Y:S02]  /*5e110*/  LDL.LU R18, [R1+0xc8] ;  /* 0x0000c80001127983 */ /* 0x000ee40000300800 */
[----:B------:R-:W3:Y:S01]  /*5e120*/  LDL.LU R19, [R1+0xcc] ;  /* 0x0000cc0001137983 */ /* 0x000ee20000300800 */
[----:B------:R-:W2:Y:S01]  /*5e130*/  LDL.LU R20, [R1+0x1b0] ;  /* 0x0001b00001147983 */ /* 0x000ea20000300800 */
[----:B------:R-:W2:Y:S02]  /*5e140*/  LDL.LU R21, [R1+0x1b4] ;  /* 0x0001b40001157983 */ /* 0x000ea40000300800 */
[----:B------:R-:W2:Y:S02]  /*5e150*/  LDL.LU R22, [R1+0x1b8] ;  /* 0x0001b80001167983 */ /* 0x000ea40000300800 */
[----:B------:R-:W2:Y:S02]  /*5e160*/  LDL.LU R23, [R1+0x1bc] ;  /* 0x0001bc0001177983 */ /* 0x000ea40000300800 */
[----:B--2---:R-:W-:Y:S01]  /*5e170*/  STL.64 [R1+0x6810], R22 ;  /* 0x0068101601007387 */ /* 0x004fe20000100a00 */
[----:B------:R1:W-:Y:S02]  /*5e180*/  STL.64 [R1+0x6808], R20 ;  /* 0x0068081401007387 */ /* 0x0003e40000100a00 */
[----:B-1----:R-:W-:-:S02]  /*5e190*/  IMAD.MOV.U32 R20, RZ, RZ, R2 ;  /* 0x000000ffff147224 */ /* 0x002fc400078e0002 */
[----:B------:R-:W-:-:S05]  /*5e1a0*/  IMAD.MOV.U32 R21, RZ, RZ, R0 ;  /* 0x000000ffff157224 */ /* 0x000fca00078e0000 */
[----:B------:R1:W-:Y:S04]  /*5e1b0*/  STL.64 [R1+0x6828], R20 ;  /* 0x0068281401007387 */ /* 0x0003e80000100a00 */
[----:B-1----:R-:W2:Y:S04]  /*5e1c0*/  LDL.64 R20, [R1] ;  /* 0x0000000001147983 */ /* 0x002ea80000100a00 */
[----:B--2---:R-:W-:Y:S01]  /*5e1d0*/  STL.64 [R1+0x6840], R20 ;  /* 0x0068401401007387 */ /* 0x004fe20000100a00 */
[----:B---3--:R-:W-:Y:S02]  /*5e1e0*/  STL.64 [R1+0x67a8], R18 ;  /* 0x0067a81201007387 */ /* 0x008fe40000100a00 */
[----:B------:R1:W-:Y:S02]  /*5e1f0*/  STL.64 [R1+0x67a0], R16 ;  /* 0x0067a01001007387 */ /* 0x0003e40000100a00 */
[----:B-1----:R-:W2:Y:S01]  /*5e200*/  LDL R16, [R1+0x10] ;  /* 0x0000100001107983 */ /* 0x002ea20000100800 */
[----:B------:R-:W-:-:S02]  /*5e210*/  IMAD.MOV.U32 R17, RZ, RZ, R28 ;  /* 0x000000ffff117224 */ /* 0x000fc400078e001c */
[----:B------:R-:W3:Y:S03]  /*5e220*/  LDL.LU R28, [R1+0x6870] ;  /* 0x00687000011c7983 */ /* 0x000ee60000300800 */
[----:B--2---:R1:W-:Y:S02]  /*5e230*/  STL.64 [R1+0x6848], R16 ;  /* 0x0068481001007387 */ /* 0x0043e40000100a00 */
[----:B-1----:R-:W-:Y:S02]  /*5e240*/  IMAD.MOV.U32 R16, RZ, RZ, R27 ;  /* 0x000000ffff107224 */ /* 0x002fe400078e001b */
[----:B------:R-:W-:-:S05]  /*5e250*/  IMAD.MOV.U32 R17, RZ, RZ, R26 ;  /* 0x000000ffff117224 */ /* 0x000fca00078e001a */
[----:B------:R1:W-:Y:S01]  /*5e260*/  STL.64 [R1+0x6858], R16 ;  /* 0x0068581001007387 */ /* 0x0003e20000100a00 */
[----:B------:R-:W2:Y:S02]  /*5e270*/  LDL.LU R24, [R1+0x1f0] ;  /* 0x0001f00001187983 */ /* 0x000ea40000300800 */
[----:B------:R-:W2:Y:S02]  /*5e280*/  LDL.LU R25, [R1+0x1f4] ;  /* 0x0001f40001197983 */ /* 0x000ea40000300800 */
[----:B------:R-:W2:Y:S01]  /*5e290*/  LDL.LU R26, [R1+0x1f8] ;  /* 0x0001f800011a7983 */ /* 0x000ea20000300800 */
[----:B------:R-:W2:Y:S04]  /*5e2a0*/  LDL.LU R27, [R1+0x1fc] ;  /* 0x0001fc00011b7983 */ /* 0x000ea80000300800 */
[----:B--2---:R-:W-:Y:S01]  /*5e2b0*/  STL.64 [R1+0x6868], R26 ;  /* 0x0068681a01007387 */ /* 0x004fe20000100a00 */
[----:B------:R2:W-:Y:S02]  /*5e2c0*/  STL.64 [R1+0x6860], R24 ;  /* 0x0068601801007387 */ /* 0x0005e40000100a00 */
[----:B-1----:R-:W4:Y:S01]  /*5e2d0*/  LDL R16, [R1+0x40] ;  /* 0x0000400001107983 */ /* 0x002f220000100800 */
[----:B--2---:R-:W4:Y:S01]  /*5e2e0*/  LDL.LU R24, [R1+0x200] ;  /* 0x0002000001187983 */ /* 0x004f220000300800 */
[----:B------:R-:W4:Y:S02]  /*5e2f0*/  LDL.LU R25, [R1+0x204] ;  /* 0x0002040001197983 */ /* 0x000f240000300800 */
[----:B------:R-:W4:Y:S02]  /*5e300*/  LDL.LU R26, [R1+0x208] ;  /* 0x00020800011a7983 */ /* 0x000f240000300800 */
[----:B------:R-:W4:Y:S01]  /*5e310*/  LDL.LU R27, [R1+0x20c] ;  /* 0x00020c00011b7983 */ /* 0x000f220000300800 */
[----:B------:R-:W2:Y:S01]  /*5e320*/  LDL.LU R20, [R1+0x1e0] ;  /* 0x0001e00001147983 */ /* 0x000ea20000300800 */
[----:B------:R-:W2:Y:S02]  /*5e330*/  LDL.LU R21, [R1+0x1e4] ;  /* 0x0001e40001157983 */ /* 0x000ea40000300800 */
[----:B------:R-:W2:Y:S02]  /*5e340*/  LDL.LU R22, [R1+0x1e8] ;  /* 0x0001e80001167983 */ /* 0x000ea40000300800 */
[----:B------:R-:W2:Y:S01]  /*5e350*/  LDL.LU R23, [R1+0x1ec] ;  /* 0x0001ec0001177983 */ /* 0x000ea20000300800 */
[----:B------:R-:W2:Y:S01]  /*5e360*/  LDL.LU R12, [R1+0x100] ;  /* 0x00010000010c7983 */ /* 0x000ea20000300800 */
[----:B------:R-:W2:Y:S02]  /*5e370*/  LDL.LU R13, [R1+0x104] ;  /* 0x00010400010d7983 */ /* 0x000ea40000300800 */
[----:B------:R-:W2:Y:S02]  /*5e380*/  LDL.LU R14, [R1+0x108] ;  /* 0x00010800010e7983 */ /* 0x000ea40000300800 */
[----:B------:R-:W2:Y:S02]  /*5e390*/  LDL.LU R15, [R1+0x10c] ;  /* 0x00010c00010f7983 */ /* 0x000ea40000300800 */
[----:B--2---:R-:W-:Y:S01]  /*5e3a0*/  STL.64 [R1+0x67f8], R14 ;  /* 0x0067f80e01007387 */ /* 0x004fe20000100a00 */
[----:B------:R1:W-:Y:S03]  /*5e3b0*/  STL.64 [R1+0x67f0], R12 ;  /* 0x0067f00c01007387 */ /* 0x0003e60000100a00 */
[----:B-1----:R-:W2:Y:S01]  /*5e3c0*/  LDL.LU R12, [R1+0x1a0] ;  /* 0x0001a000010c7983 */ /* 0x002ea20000300800 */
[----:B------:R-:W2:Y:S02]  /*5e3d0*/  LDL.LU R13, [R1+0x1a4] ;  /* 0x0001a400010d7983 */ /* 0x000ea40000300800 */
[----:B------:R-:W2:Y:S02]  /*5e3e0*/  LDL.LU R14, [R1+0x1a8] ;  /* 0x0001a800010e7983 */ /* 0x000ea40000300800 */
[----:B------:R-:W2:Y:S02]  /*5e3f0*/  LDL.LU R15, [R1+0x1ac] ;  /* 0x0001ac00010f7983 */ /* 0x000ea40000300800 */
[----:B---3--:R-:W-:Y:S01]  /*5e400*/  IMAD.MOV.U32 R17, RZ, RZ, R28 ;  /* 0x000000ffff117224 */ /* 0x008fe200078e001c */
[----:B--2---:R-:W-:Y:S01]  /*5e410*/  STL.64 [R1+0x6820], R14 ;  /* 0x0068200e01007387 */ /* 0x004fe20000100a00 */
[----:B------:R1:W-:Y:S03]  /*5e420*/  STL.64 [R1+0x6818], R12 ;  /* 0x0068180c01007387 */ /* 0x0003e60000100a00 */
[----:B-1----:R-:W2:Y:S01]  /*5e430*/  LDL.LU R12, [R1+0x1c0] ;  /* 0x0001c000010c7983 */ /* 0x002ea20000300800 */
[----:B------:R-:W2:Y:S02]  /*5e440*/  LDL.LU R13, [R1+0x1c4] ;  /* 0x0001c400010d7983 */ /* 0x000ea40000300800 */
[----:B------:R-:W3:Y:S02]  /*5e450*/  LDL.LU R14, [R1+0x1c8] ;  /* 0x0001c800010e7983 */ /* 0x000ee40000300800 */
[----:B------:R-:W3:Y:S01]  /*5e460*/  LDL.LU R15, [R1+0x1cc] ;  /* 0x0001cc00010f7983 */ /* 0x000ee20000300800 */
[C---:B----4-:R-:W-:Y:S01]  /*5e470*/  HMMA.16816.F32 R16, R8.reuse, R16, R24 ;  /* 0x000000100810723c */ /* 0x050fe20000001818 */
[----:B---3--:R-:W-:Y:S01]  /*5e480*/  STL.64 [R1+0x6838], R14 ;  /* 0x0068380e01007387 */ /* 0x008fe20000100a00 */
[----:B--2---:R1:W-:Y:S03]  /*5e490*/  STL.64 [R1+0x6830], R12 ;  /* 0x0068300c01007387 */ /* 0x0043e60000100a00 */
[----:B-1----:R-:W2:Y:S01]  /*5e4a0*/  LDL.LU R12, [R1+0x1d0] ;  /* 0x0001d000010c7983 */ /* 0x002ea20000300800 */
[----:B------:R-:W2:Y:S02]  /*5e4b0*/  LDL.LU R13, [R1+0x1d4] ;  /* 0x0001d400010d7983 */ /* 0x000ea40000300800 */
[----:B------:R-:W2:Y:S02]  /*5e4c0*/  LDL.LU R14, [R1+0x1d8] ;  /* 0x0001d800010e7983 */ /* 0x000ea40000300800 */
[----:B------:R-:W2:Y:S01]  /*5e4d0*/  LDL.LU R15, [R1+0x1dc] ;  /* 0x0001dc00010f7983 */ /* 0x000ea20000300800 */
[----:B0-----:R-:W-:Y:S01]  /*5e4e0*/  STL.64 [R1+0x6678], R6 ;  /* 0x0066780601007387 */ /* 0x001fe20000100a00 */
[----:B------:R0:W-:Y:S03]  /*5e4f0*/  STL.64 [R1+0x6670], R4 ;  /* 0x0066700401007387 */ /* 0x0001e60000100a00 */
[----:B0-----:R-:W3:Y:S01]  /*5e500*/  LDL.64 R4, [R1+0x60] ;  /* 0x0000600001047983 */ /* 0x001ee20000100a00 */
[----:B------:R-:W4:Y:S02]  /*5e510*/  LDL.LU.64 R26, [R1+0x6868] ;  /* 0x00686800011a7983 */ /* 0x000f240000300a00 */
[----:B------:R-:W4:Y:S05]  /*5e520*/  LDL.LU.64 R24, [R1+0x6860] ;  /* 0x0068600001187983 */ /* 0x000f2a0000300a00 */
[----:B------:R0:W-:Y:S01]  /*5e530*/  STL.64 [R1+0x200], R16 ;  /* 0x0002001001007387 */ /* 0x0001e20000100a00 */
[----:B------:R4:W-:Y:S04]  /*5e540*/  STL.64 [R1+0x208], R18 ;  /* 0x0002081201007387 */ /* 0x0009e80000100a00 */
[----:B0-----:R-:W4:Y:S02]  /*5e550*/  LDL.LU.64 R16, [R1+0x6858] ;  /* 0x0068580001107983 */ /* 0x001f240000300a00 */
[C---:B----4-:R-:W-:Y:S02]  /*5e560*/  HMMA.16816.F32 R16, R8.reuse, R16, R24 ;  /* 0x000000100810723c */ /* 0x050fe40000001818 */
[----:B------:R-:W4:Y:S11]  /*5e570*/  LDL.LU.64 R24, [R1+0x6850] ;  /* 0x0068500001187983 */ /* 0x000f360000300a00 */
[----:B------:R-:W-:Y:S10]  /*5e580*/  @!UPT UIADD3 URZ, URZ, URZ, URZ ;  /* 0x0000003f3f3ff290 */ /* 0x000ff4000fffe03f */
[----:B------:R0:W-:Y:S04]  /*5e590*/  STL.64 [R1+0x1f0], R16 ;  /* 0x0001f01001007387 */ /* 0x0001e80000100a00 */
[----:B0-----:R-:W2:Y:S02]  /*5e5a0*/  LDL.LU.64 R16, [R1+0x6848] ;  /* 0x0068480001107983 */ /* 0x001ea40000300a00 */
[C---:B--2---:R-:W-:Y:S11]  /*5e5b0*/  HMMA.16816.F32 R20, R8.reuse, R16, R20 ;  /* 0x000000100814723c */ /* 0x044ff60000001814 */
[----:B------:R-:W-:Y:S11]  /*5e5c0*/  @!UPT UIADD3 URZ, URZ, URZ, URZ ;  /* 0x0000003f3f3ff290 */ /* 0x000ff6000fffe03f */
[----:B------:R-:W-:Y:S01]  /*5e5d0*/  @!UPT UIADD3 URZ, URZ, URZ, URZ ;  /* 0x0000003f3f3ff290 */ /* 0x000fe2000fffe03f */
[----:B------:R0:W-:Y:S01]  /*5e5e0*/  STL.64 [R1+0x1e0], R20 ;  /* 0x0001e01401007387 */ /* 0x0001e20000100a00 */
[----:B------:R-:W-:Y:S03]  /*5e5f0*/  STL.64 [R1+0x1e8], R22 ;  /* 0x0001e81601007387 */ /* 0x000fe60000100a00 */
[----:B0-----:R-:W2:Y:S01]  /*5e600*/  LDL.LU.64 R20, [R1+0x6840] ;  /* 0x0068400001147983 */ /* 0x001ea20000300a00 */
[----:B------:R0:W-:Y:S03]  /*5e610*/  STL.64 [R1+0x67c0], R16 ;  /* 0x0067c01001007387 */ /* 0x0001e60000100a00 */
[----:B0-----:R-:W3:Y:S01]  /*5e620*/  LDL.64 R16, [R1+0x30] ;  /* 0x0000300001107983 */ /* 0x001ee20000100a00 */
[----:B--2---:R-:W-:Y:S01]  /*5e630*/  HMMA.16816.F32 R12, R8, R20, R12 ;  /* 0x00000014080c723c */ /* 0x004fe2000000180c */
[----:B------:R-:W-:-:S02]  /*5e640*/  IMAD.MOV.U32 R2, RZ, RZ, R20 ;  /* 0x000000ffff027224 */ /* 0x000fc400078e0014 */
[----:B------:R-:W-:Y:S01]  /*5e650*/  IMAD.MOV.U32 R0, RZ, RZ, R21 ;  /* 0x000000ffff007224 */ /* 0x000fe200078e0015 */
[----:B---3--:R0:W-:Y:S04]  /*5e660*/  STL.64 [R1+0x67d8], R16 ;  /* 0x0067d81001007387 */ /* 0x0081e80000100a00 */
[----:B0-----:R-:W2:Y:S11]  /*5e670*/  LDL.64 R16, [R1+0x40] ;  /* 0x0000400001107983 */ /* 0x001eb60000100a00 */
[----:B------:R-:W-:Y:S04]  /*5e680*/  @!UPT UIADD3 URZ, URZ, URZ, URZ ;  /* 0x0000003f3f3ff290 */ /* 0x000fe8000fffe03f */
[----:B------:R-:W-:Y:S02]  /*5e690*/  STL.64 [R1+0x1d0], R12 ;  /* 0x0001d00c01007387 */ /* 0x000fe40000100a00 */
[----:B------:R0:W-:Y:S02]  /*5e6a0*/  STL.64 [R1+0x1d8], R14 ;  /* 0x0001d80e01007387 */ /* 0x0001e40000100a00 */
[----:B0-----:R-:W3:Y:S01]  /*5e6b0*/  LDL.LU.64 R14, [R1+0x6838] ;  /* 0x00683800010e7983 */ /* 0x001ee20000300a00 */
[----:B------:R-:W3:Y:S02]  /*5e6c0*/  LDL.LU.64 R12, [R1+0x6830] ;  /* 0x00683000010c7983 */ /* 0x000ee40000300a00 */
[----:B------:R-:W3:Y:S02]  /*5e6d0*/  LDL.LU.64 R20, [R1+0x6828] ;  /* 0x0068280001147983 */ /* 0x000ee40000300a00 */
[C---:B---3--:R-:W-:Y:S01]  /*5e6e0*/  HMMA.16816.F32 R20, R8.reuse, R20, R12 ;  /* 0x000000140814723c */ /* 0x048fe2000000180c */
[----:B------:R-:W3:Y:S01]  /*5e6f0*/  LDL.LU.64 R14, [R1+0x6820] ;  /* 0x00682000010e7983 */ /* 0x000ee20000300a00 */
[----:B------:R-:W3:Y:S11]  /*5e700*/  LDL.LU.64 R12, [R1+0x6818] ;  /* 0x00681800010c7983 */ /* 0x000ef60000300a00 */
[----:B------:R-:W-:Y:S10]  /*5e710*/  @!UPT UIADD3 URZ, URZ, URZ, URZ ;  /* 0x0000003f3f3ff290 */ /* 0x000ff4000fffe03f */
[----:B------:R-:W-:Y:S01]  /*5e720*/  STL.64 [R1+0x1c0], R20 ;  /* 0x0001c01401007387 */ /* 0x000fe20000100a00 */
[----:B------:R0:W-:Y:S03]  /*5e730*/  STL.64 [R1+0x1c8], R22 ;  /* 0x0001c81601007387 */ /* 0x0001e60000100a00 */
[----:B0-----:R-:W4:Y:S01]  /*5e740*/  LDL.LU.64 R22, [R1+0x6810] ;  /* 0x0068100001167983 */ /* 0x001f220000300a00 */
[----:B------:R-:W4:Y:S02]  /*5e750*/  LDL.LU.64 R20, [R1+0x6808] ;  /* 0x0068080001147983 */ /* 0x000f240000300a00 */
[----:B------:R-:W-:Y:S02]  /*5e760*/  IMAD.MOV.U32 R26, RZ, RZ, R18 ;  /* 0x000000ffff1a7224 */ /* 0x000fe400078e0012 */
[----:B------:R-:W-:Y:S01]  /*5e770*/  IMAD.MOV.U32 R27, RZ, RZ, R19 ;  /* 0x000000ffff1b7224 */ /* 0x000fe200078e0013 */
[C---:B----4-:R-:W-:Y:S11]  /*5e780*/  HMMA.16816.F32 R20, R8.reuse, R24, R20 ;  /* 0x000000180814723c */ /* 0x050ff60000001814 */
[----:B------:R-:W-:Y:S11]  /*5e790*/  @!UPT UIADD3 URZ, URZ, URZ, URZ ;  /* 0x0000003f3f3ff290 */ /* 0x000ff6000fffe03f */
[----:B------:R-:W-:Y:S01]  /*5e7a0*/  @!UPT UIADD3 URZ, URZ, URZ, URZ ;  /* 0x0000003f3f3ff290 */ /* 0x000fe2000fffe03f */
[----:B------:R0:W-:Y:S01]  /*5e7b0*/  STL.64 [R1+0x1b0], R20 ;  /* 0x0001b01401007387 */ /* 0x0001e20000100a00 */
[----:B------:R-:W-:Y:S03]  /*5e7c0*/  STL.64 [R1+0x1b8], R22 ;  /* 0x0001b81601007387 */ /* 0x000fe60000100a00 */
[----:B0-----:R-:W3:Y:S01]  /*5e7d0*/  LDL.LU.64 R20, [R1+0x6800] ;  /* 0x0068000001147983 */ /* 0x001ee20000300a00 */
[----:B------:R-:W-:Y:S02]  /*5e7e0*/  STL.64 [R1+0x67b8], R26 ;  /* 0x0067b81a01007387 */ /* 0x000fe40000100a00 */
[----:B------:R0:W-:Y:S02]  /*5e7f0*/  STL.64 [R1+0x67b0], R24 ;  /* 0x0067b01801007387 */ /* 0x0001e40000100a00 */
[----:B0-----:R-:W4:Y:S01]  /*5e800*/  LDL.LU R24, [R1+0xd0] ;  /* 0x0000d00001187983 */ /* 0x001f220000300800 */
[----:B------:R-:W4:Y:S02]  /*5e810*/  LDL.LU R25, [R1+0xd4] ;  /* 0x0000d40001197983 */ /* 0x000f240000300800 */
[----:B------:R-:W2:Y:S02]  /*5e820*/  LDL.LU R26, [R1+0xd8] ;  /* 0x0000d800011a7983 */ /* 0x000ea40000300800 */
[----:B------:R-:W2:Y:S01]  /*5e830*/  LDL.LU R27, [R1+0xdc] ;  /* 0x0000dc00011b7983 */ /* 0x000ea20000300800 */
[C---:B---3--:R-:W-:Y:S01]  /*5e840*/  HMMA.16816.F32 R12, R8.reuse, R20, R12 ;  /* 0x00000014080c723c */ /* 0x048fe2000000180c */
[----:B--2---:R-:W-:Y:S01]  /*5e850*/  STL.64 [R1+0x67d0], R26 ;  /* 0x0067d01a01007387 */ /* 0x004fe20000100a00 */
[----:B----4-:R0:W-:Y:S03]  /*5e860*/  STL.64 [R1+0x67c8], R24 ;  /* 0x0067c81801007387 */ /* 0x0101e60000100a00 */
[----:B0-----:R-:W2:Y:S01]  /*5e870*/  LDL.LU R24, [R1+0xe0] ;  /* 0x0000e00001187983 */ /* 0x001ea20000300800 */
[----:B------:R-:W2:Y:S02]  /*5e880*/  LDL.LU R25, [R1+0xe4] ;  /* 0x0000e40001197983 */ /* 0x000ea40000300800 */
[----:B------:R-:W2:Y:S02]  /*5e890*/  LDL.LU R26, [R1+0xe8] ;  /* 0x0000e800011a7983 */ /* 0x000ea40000300800 */
[----:B------:R-:W2:Y:S11]  /*5e8a0*/  LDL.LU R27, [R1+0xec] ;  /* 0x0000ec00011b7983 */ /* 0x000eb60000300800 */
[----:B------:R-:W-:Y:S02]  /*5e8b0*/  @!UPT UIADD3 URZ, URZ, URZ, URZ ;  /* 0x0000003f3f3ff290 */ /* 0x000fe4000fffe03f */
[----:B------:R-:W-:Y:S01]  /*5e8c0*/  STL.64 [R1+0x1a0], R12 ;  /* 0x0001a00c01007387 */ /* 0x000fe20000100a00 */
[----:B------:R0:W-:Y:S03]  /*5e8d0*/  STL.64 [R1+0x1a8], R14 ;  /* 0x0001a80e01007387 */ /* 0x0001e60000100a00 */
[----:B0-----:R-:W3:Y:S01]  /*5e8e0*/  LDL.LU.64 R14, [R1+0x67f8] ;  /* 0x0067f800010e7983 */ /* 0x001ee20000300a00 */
[----:B------:R-:W3:Y:S02]  /*5e8f0*/  LDL.LU.64 R12, [R1+0x67f0] ;  /* 0x0067f000010c7983 */ /* 0x000ee40000300a00 */
[----:B---3--:R-:W-:Y:S01]  /*5e900*/  HMMA.16816.F32 R8, R8, R4, R12 ;  /* 0x000000040808723c */ /* 0x008fe2000000180c */
[----:B------:R-:W3:Y:S01]  /*5e910*/  LDL.LU.64 R14, [R1+0x67e8] ;  /* 0x0067e800010e7983 */ /* 0x000ee20000300a00 */
[----:B------:R-:W3:Y:S02]  /*5e920*/  LDL.LU.64 R12, [R1+0x67e0] ;  /* 0x0067e000010c7983 */ /* 0x000ee40000300a00 */
[----:B------:R0:W-:Y:S02]  /*5e930*/  STL.64 [R1+0x6778], R4 ;  /* 0x0067780401007387 */ /* 0x0001e40000100a00 */
[----:B0-----:R-:W3:Y:S11]  /*5e940*/  LDL.LU R4, [R1+0xf0] ;  /* 0x0000f00001047983 */ /* 0x001ef60000300800 */
[----:B------:R-:W-:Y:S06]  /*5e950*/  @!UPT UIADD3 URZ, URZ, URZ, URZ ;  /* 0x0000003f3f3ff290 */ /* 0x000fec000fffe03f */
[----:B------:R-:W-:Y:S01]  /*5e960*/  STL.64 [R1+0x100], R8 ;  /* 0x0001000801007387 */ /* 0x000fe20000100a00 */
[----:B------:R-:W-:Y:S02]  /*5e970*/  STL.64 [R1+0x108], R10 ;  /* 0x0001080a01007387 */ /* 0x000fe40000100a00 */
[----:B------:R-:W3:Y:S02]  /*5e980*/  LDL.LU R5, [R1+0xf4] ;  /* 0x0000f40001057983 */ /* 0x000ee40000300800 */
[----:B------:R-:W3:Y:S01]  /*5e990*/  LDL.LU R6, [R1+0xf8] ;  /* 0x0000f80001067983 */ /* 0x000ee20000300800 */
[----:B------:R-:W3:Y:S01]  /*5e9a0*/  LDL.LU R7, [R1+0xfc] ;  /* 0x0000fc0001077983 */ /* 0x000ee20000300800 */
[----:B------:R-:W-:Y:S01]  /*5e9b0*/  IMAD.MOV.U32 R3, RZ, RZ, R17 ;  /* 0x000000ffff037224 */ /* 0x000fe200078e0011 */
[C---:B---3--:R-:W-:Y:S11]  /*5e9c0*/  HMMA.16816.F32 R4, R12.reuse, R16, R4 ;  /* 0x000000100c04723c */ /* 0x048ff60000001804 */
[----:B------:R-:W-:Y:S11]  /*5e9d0*/  @!UPT UIADD3 URZ, URZ, URZ, URZ ;  /* 0x0000003f3f3ff290 */ /* 0x000ff6000fffe03f */
[----:B------:R-:W-:Y:S01]  /*5e9e0*/  @!UPT UIADD3 URZ, URZ, URZ, URZ ;  /* 0x0000003f3f3ff290 */ /* 0x000fe2000fffe03f */
[----:B------:R0:W-:Y:S01]  /*5e9f0*/  STL.64 [R1+0xf0], R4 ;  /* 0x0000f00401007387 */ /* 0x0001e20000100a00 */
[----:B------:R-:W-:Y:S02]  /*5ea00*/  STL.64 [R1+0xf8], R6 ;  /* 0x0000f80601007387 */ /* 0x000fe40000100a00 */
[----:B0-----:R-:W-:Y:S02]  /*5ea10*/  IMAD.MOV.U32 R4, RZ, RZ, R16 ;  /* 0x000000ffff047224 */ /* 0x001fe400078e0010 */
[----:B------:R-:W2:Y:S01]  /*5ea20*/  LDL.LU.64 R16, [R1+0x67d8] ;  /* 0x0067d80001107983 */ /* 0x000ea20000300a00 */
[----:B------:R-:W-:Y:S02]  /*5ea30*/  IMAD.MOV.U32 R8, RZ, RZ, R2 ;  /* 0x000000ffff087224 */ /* 0x000fe400078e0002 */
[----:B------:R-:W-:Y:S01]  /*5ea40*/  IMAD.MOV.U32 R9, RZ, RZ, R0 ;  /* 0x000000ffff097224 */ /* 0x000fe200078e0000 */
        /* <DEDUP_REMOVED lines=9> */
[C---:B--2---:R-:W-:Y:S01]  /*5eae0*/  HMMA.16816.F32 R16, R12.reuse, R16, R24 ;  /* 0x000000100c10723c */ /* 0x044fe20000001818 */
[----:B------:R-:W2:Y:S01]  /*5eaf0*/  LDL.LU.64 R26, [R1+0x67b8] ;  /* 0x0067b800011a7983 */ /* 0x000ea20000300a00 */
[----:B------:R-:W3:Y:S11]  /*5eb00*/  LDL.LU.64 R24, [R1+0x67b0] ;  /* 0x0067b00001187983 */ /* 0x000ef60000300a00 */
[----:B------:R-:W-:Y:S10]  /*5eb10*/  @!UPT UIADD3 URZ, URZ, URZ, URZ ;  /* 0x0000003f3f3ff290 */ /* 0x000ff4000fffe03f */
[----:B------:R-:W-:Y:S01]  /*5eb20*/  STL.64 [R1+0xd0], R16 ;  /* 0x0000d01001007387 */ /* 0x000fe20000100a00 */
[----:B------:R0:W-:Y:S03]  /*5eb30*/  STL.64 [R1+0xd8], R18 ;  /* 0x0000d81201007387 */ /* 0x0001e60000100a00 */
[----:B0-----:R-:W4:Y:S01]  /*5eb40*/  LDL.LU.64 R18, [R1+0x67a8] ;  /* 0x0067a80001127983 */ /* 0x001f220000300a00 */
[----:B------:R-:W4:Y:S02]  /*5eb50*/  LDL.LU.64 R16, [R1+0x67a0] ;  /* 0x0067a00001107983 */ /* 0x000f240000300a00 */
[----:B----4-:R-:W-:Y:S11]  /*5eb60*/  HMMA.16816.F32 R16, R12, R8, R16 ;  /* 0x000000080c10723c */ /* 0x010ff60000001810 */
[----:B------:R-:W-:Y:S11]  /*5eb70*/  @!UPT UIADD3 URZ, URZ, URZ, URZ ;  /* 0x0000003f3f3ff290 */ /* 0x000ff6000fffe03f */
[----:B------:R-:W-:Y:S01]  /*5eb80*/  @!UPT UIADD3 URZ, URZ, URZ, URZ ;  /* 0x0000003f3f3ff290 */ /* 0x000fe2000fffe03f */
[----:B------:R-:W-:Y:S01]  /*5eb90*/  STL.64 [R1+0xc0], R16 ;  /* 0x0000c01001007387 */ /* 0x000fe20000100a00 */
[----:B------:R0:W-:Y:S03]  /*5eba0*/  STL.64 [R1+0xc8], R18 ;  /* 0x0000c81201007387 */ /* 0x0001e60000100a00 */
[----:B0-----:R-:W4:Y:S01]  /*5ebb0*/  LDL.LU.64 R18, [R1+0x6798] ;  /* 0x0067980001127983 */ /* 0x001f220000300a00 */
[----:B------:R-:W4:Y:S02]  /*5ebc0*/  LDL.LU.64 R16, [R1+0x6790] ;  /* 0x0067900001107983 */ /* 0x000f240000300a00 */
[----:B------:R0:W-:Y:S02]  /*5ebd0*/  STL.64 [R1+0x6720], R8 ;  /* 0x0067200801007387 */ /* 0x0001e40000100a00 */
[----:B0-----:R-:W2:Y:S04]  /*5ebe0*/  LDL.64 R8, [R1+0x10] ;  /* 0x0000100001087983 */ /* 0x001ea80000100a00 */
[----:B--2---:R0:W-:Y:S02]  /*5ebf0*/  STL.64 [R1+0x6738], R8 ;  /* 0x0067380801007387 */ /* 0x0041e40000100a00 */
[----:B0-----:R-:W-:-:S02]  /*5ec00*/  IMAD.MOV.U32 R8, RZ, RZ, R2 ;  /* 0x000000ffff087224 */ /* 0x001fc400078e0002 */
[----:B------:R-:W-:-:S05]  /*5ec10*/  IMAD.MOV.U32 R9, RZ, RZ, R0 ;  /* 0x000000ffff097224 */ /* 0x000fca00078e0000 */
[----:B------:R0:W-:Y:S04]  /*5ec20*/  STL.64 [R1+0x6750], R8 ;  /* 0x0067500801007387 */ /* 0x0001e80000100a00 */
[----:B0-----:R-:W4:Y:S02]  /*5ec30*/  LDL.64 R8, [R1+0x20] ;  /* 0x0000200001087983 */ /* 0x001f240000100a00 */
[C---:B----4-:R-:W-:Y:S11]  /*5ec40*/  HMMA.16816.F32 R16, R12.reuse, R8, R16 ;  /* 0x000000080c10723c */ /* 0x050ff60000001810 */
[----:B------:R-:W-:Y:S11]  /*5ec50*/  @!UPT UIADD3 URZ, URZ, URZ, URZ ;  /* 0x0000003f3f3ff290 */ /* 0x000ff6000fffe03f */
[----:B------:R-:W-:Y:S01]  /*5ec60*/  @!UPT UIADD3 URZ, URZ, URZ, URZ ;  /* 0x0000003f3f3ff290 */ /* 0x000fe2000fffe03f */
[----:B------:R-:W-:Y:S01]  /*5ec70*/  STL.64 [R1+0x190], R16 ;  /* 0x0001901001007387 */ /* 0x000fe20000100a00 */
[----:B------:R0:W-:Y:S03]  /*5ec80*/  STL.64 [R1+0x198], R18 ;  /* 0x0001981201007387 */ /* 0x0001e60000100a00 */
[----:B0-----:R-:W3:Y:S01]  /*5ec90*/  LDL.LU.64 R18, [R1+0x6788] ;  /* 0x0067880001127983 */ /* 0x001ee20000300a00 */
[----:B------:R-:W3:Y:S02]  /*5eca0*/  LDL.LU.64 R16, [R1+0x6780] ;  /* 0x0067800001107983 */ /* 0x000ee40000300a00 */
[----:B------:R-:W-:Y:S02]  /*5ecb0*/  IMAD.MOV.U32 R2, RZ, RZ, R8 ;  /* 0x000000ffff027224 */ /* 0x000fe400078e0008 */
[----:B------:R-:W-:Y:S01]  /*5ecc0*/  IMAD.MOV.U32 R8, RZ, RZ, R4 ;  /* 0x000000ffff087224 */ /* 0x000fe200078e0004 */
[C---:B---3--:R-:W-:Y:S11]  /*5ecd0*/  HMMA.16816.F32 R16, R12.reuse, R24, R16 ;  /* 0x000000180c10723c */ /* 0x048ff60000001810 */
[----:B------:R-:W-:Y:S11]  /*5ece0*/  @!UPT UIADD3 URZ, URZ, URZ, URZ ;  /* 0x0000003f3f3ff290 */ /* 0x000ff6000fffe03f */
[----:B------:R-:W-:Y:S01]  /*5ecf0*/  @!UPT UIADD3 URZ, URZ, URZ, URZ ;  /* 0x0000003f3f3ff290 */ /* 0x000fe2000fffe03f */
[----:B------:R-:W-:Y:S01]  /*5ed00*/  STL.64 [R1+0x2b0], R16 ;  /* 0x0002b01001007387 */ /* 0x000fe20000100a00 */
[----:B------:R-:W-:Y:S02]  /*5ed10*/  STL.64 [R1+0x2b8], R18 ;  /* 0x0002b81201007387 */ /* 0x000fe40000100a00 */
[----:B------:R-:W2:Y:S02]  /*5ed20*/  LDL.LU R4, [R1+0x570] ;  /* 0x0005700001047983 */ /* 0x000ea40000300800 */
[----:B------:R-:W2:Y:S01]  /*5ed30*/  LDL.LU R5, [R1+0x574] ;  /* 0x0005740001057983 */ /* 0x000ea20000300800 */
[----:B------:R-:W2:Y:S01]  /*5ed40*/  LDL.LU R6, [R1+0x578] ;  /* 0x0005780001067983 */ /* 0x000ea20000300800 */
[----:B------:R-:W2:Y:S02]  /*5ed50*/  LDL.LU R7, [R1+0x57c] ;  /* 0x00057c0001077983 */ /* 0x000ea40000300800 */
[----:B------:R-:W-:Y:S02]  /*5ed60*/  STL.64 [R1+0x6708], R26 ;  /* 0x0067081a01007387 */ /* 0x000fe40000100a00 */
[----:B------:R0:W-:Y:S02]  /*5ed70*/  STL.64 [R1+0x6700], R24 ;  /* 0x0067001801007387 */ /* 0x0001e40000100a00 */
[----:B0-----:R-:W3:Y:S01]  /*5ed80*/  LDL.LU R24, [R1+0x510] ;  /* 0x0005100001187983 */ /* 0x001ee20000300800 */
[----:B------:R-:W3:Y:S02]  /*5ed90*/  LDL.LU R25, [R1+0x514] ;  /* 0x0005140001197983 */ /* 0x000ee40000300800 */
[----:B------:R-:W4:Y:S02]  /*5eda0*/  LDL.LU R26, [R1+0x518] ;  /* 0x00051800011a7983 */ /* 0x000f240000300800 */
[----:B------:R-:W4:Y:S01]  /*5edb0*/  LDL.LU R27, [R1+0x51c] ;  /* 0x00051c00011b7983 */ /* 0x000f220000300800 */
[----:B------:R-:W2:Y:S01]  /*5edc0*/  LDL.LU R16, [R1+0x560] ;  /* 0x0005600001107983 */ /* 0x000ea20000300800 */
[----:B------:R-:W2:Y:S02]  /*5edd0*/  LDL.LU R17, [R1+0x564] ;  /* 0x0005640001117983 */ /* 0x000ea40000300800 */
[----:B------:R-:W2:Y:S02]  /*5ede0*/  LDL.LU R18, [R1+0x568] ;  /* 0x0005680001127983 */ /* 0x000ea40000300800 */
[----:B------:R-:W2:Y:S01]  /*5edf0*/  LDL.LU R19, [R1+0x56c] ;  /* 0x00056c0001137983 */ /* 0x000ea20000300800 */
[----:B----4-:R-:W-:Y:S01]  /*5ee00*/  STL.64 [R1+0x6718], R26 ;  /* 0x0067181a01007387 */ /* 0x010fe20000100a00 */
[----:B---3--:R0:W-:Y:S03]  /*5ee10*/  STL.64 [R1+0x6710], R24 ;  /* 0x0067101801007387 */ /* 0x0081e60000100a00 */
[----:B0-----:R-:W3:Y:S01]  /*5ee20*/  LDL.LU R24, [R1+0x520] ;  /* 0x0005200001187983 */ /* 0x001ee20000300800 */
[----:B------:R-:W3:Y:S02]  /*5ee30*/  LDL.LU R25, [R1+0x524] ;  /* 0x0005240001197983 */ /* 0x000ee40000300800 */
[----:B------:R-:W4:Y:S02]  /*5ee40*/  LDL.LU R26, [R1+0x528] ;  /* 0x00052800011a7983 */ /* 0x000f240000300800 */
[----:B------:R-:W4:Y:S02]  /*5ee50*/  LDL.LU R27, [R1+0x52c] ;  /* 0x00052c00011b7983 */ /* 0x000f240000300800 */
[----:B----4-:R-:W-:Y:S01]  /*5ee60*/  STL.64 [R1+0x6730], R26 ;  /* 0x0067301a01007387 */ /* 0x010fe20000100a00 */
[----:B---3--:R0:W-:Y:S03]  /*5ee70*/  STL.64 [R1+0x6728], R24 ;  /* 0x0067281801007387 */ /* 0x0081e60000100a00 */
[----:B0-----:R-:W3:Y:S01]  /*5ee80*/  LDL.LU R24, [R1+0x530] ;  /* 0x0005300001187983 */ /* 0x001ee20000300800 */
[----:B------:R-:W3:Y:S02]  /*5ee90*/  LDL.LU R25, [R1+0x534] ;  /* 0x0005340001197983 */ /* 0x000ee40000300800 */
[----:B------:R-:W4:Y:S02]  /*5eea0*/  LDL.LU R26, [R1+0x538] ;  /* 0x00053800011a7983 */ /* 0x000f240000300800 */
[----:B------:R-:W4:Y:S01]  /*5eeb0*/  LDL.LU R27, [R1+0x53c] ;  /* 0x00053c00011b7983 */ /* 0x000f220000300800 */
[C---:B--2---:R-:W-:Y:S01]  /*5eec0*/  HMMA.16816.F32 R4, R12.reuse, R20, R4 ;  /* 0x000000140c04723c */ /* 0x044fe20000001804 */
[----:B----4-:R-:W-:Y:S01]  /*5eed0*/  STL.64 [R1+0x6748], R26 ;  /* 0x0067481a01007387 */ /* 0x010fe20000100a00 */
[----:B---3--:R0:W-:Y:S03]  /*5eee0*/  STL.64 [R1+0x6740], R24 ;  /* 0x0067401801007387 */ /* 0x0081e60000100a00 */
        /* <DEDUP_REMOVED lines=10> */
[----:B------:R0:W-:Y:S01]  /*5ef90*/  STL.64 [R1+0x3e0], R4 ;  /* 0x0003e00401007387 */ /* 0x0001e20000100a00 */
[----:B------:R-:W-:Y:S03]  /*5efa0*/  STL.64 [R1+0x3e8], R6 ;  /* 0x0003e80601007387 */ /* 0x000fe60000100a00 */
[----:B0-----:R-:W3:Y:S01]  /*5efb0*/  LDL.LU.64 R4, [R1+0x6778] ;  /* 0x0067780001047983 */ /* 0x001ee20000300a00 */
[----:B------:R0:W-:Y:S03]  /*5efc0*/  STL.64 [R1+0x66f8], R20 ;  /* 0x0066f81401007387 */ /* 0x0001e60000100a00 */
[----:B0-----:R-:W4:Y:S01]  /*5efd0*/  LDL.LU R20, [R1+0x500] ;  /* 0x0005000001147983 */ /* 0x001f220000300800 */
[----:B------:R-:W4:Y:S02]  /*5efe0*/  LDL.LU R21, [R1+0x504] ;  /* 0x0005040001157983 */ /* 0x000f240000300800 */
[----:B------:R-:W4:Y:S02]  /*5eff0*/  LDL.LU R22, [R1+0x508] ;  /* 0x0005080001167983 */ /* 0x000f240000300800 */
[----:B------:R-:W4:Y:S01]  /*5f000*/  LDL.LU R23, [R1+0x50c] ;  /* 0x00050c0001177983 */ /* 0x000f220000300800 */
[----:B---3--:R-:W-:Y:S01]  /*5f010*/  HMMA.16816.F32 R12, R12, R4, R16 ;  /* 0x000000040c0c723c */ /* 0x008fe20000001810 */
[----:B------:R-:W2:Y:S01]  /*5f020*/  LDL.LU.64 R18, [R1+0x6770] ;  /* 0x0067700001127983 */ /* 0x000ea20000300a00 */
[----:B------:R-:W2:Y:S02]  /*5f030*/  LDL.LU.64 R16, [R1+0x6768] ;  /* 0x0067680001107983 */ /* 0x000ea40000300a00 */
[----:B------:R-:W-:-:S02]  /*5f040*/  IMAD.MOV.U32 R0, RZ, RZ, R9 ;  /* 0x000000ffff007224 */ /* 0x000fc400078e0009 */
[----:B------:R-:W-:Y:S11]  /*5f050*/  IMAD.MOV.U32 R9, RZ, RZ, R3 ;  /* 0x000000ffff097224 */ /* 0x000ff600078e0003 */
[----:B------:R-:W-:Y:S06]  /*5f060*/  @!UPT UIADD3 URZ, URZ, URZ, URZ ;  /* 0x0000003f3f3ff290 */ /* 0x000fec000fffe03f */
[----:B------:R-:W-:Y:S01]  /*5f070*/  STL.64 [R1+0x3d0], R12 ;  /* 0x0003d00c01007387 */ /* 0x000fe20000100a00 */
[----:B------:R-:W-:Y:S01]  /*5f080*/  STL.64 [R1+0x3d8], R14 ;  /* 0x0003d80e01007387 */ /* 0x000fe20000100a00 */
[C---:B--2---:R-:W-:Y:S02]  /*5f090*/  HMMA.16816.F32 R8, R16.reuse, R8, R24 ;  /* 0x000000081008723c */ /* 0x044fe40000001818 */
[----:B------:R-:W2:Y:S01]  /*5f0a0*/  LDL.LU.64 R26, [R1+0x6760] ;  /* 0x00676000011a7983 */ /* 0x000ea20000300a00 */
[----:B------:R-:W2:Y:S11]  /*5f0b0*/  LDL.LU.64 R24, [R1+0x6758] ;  /* 0x0067580001187983 */ /* 0x000eb60000300a00 */
[----:B------:R-:W-:Y:S09]  /*5f0c0*/  @!UPT UIADD3 URZ, URZ, URZ, URZ ;  /* 0x0000003f3f3ff290 */ /* 0x000ff2000fffe03f */
[----:B------:R0:W-:Y:S01]  /*5f0d0*/  STL.64 [R1+0x450], R8 ;  /* 0x0004500801007387 */ /* 0x0001e20000100a00 */
[----:B------:R2:W-:Y:S03]  /*5f0e0*/  STL.64 [R1+0x458], R10 ;  /* 0x0004580a01007387 */ /* 0x0005e60000100a00 */
[----:B0-----:R-:W2:Y:S02]  /*5f0f0*/  LDL.LU.64 R8, [R1+0x6750] ;  /* 0x0067500001087983 */ /* 0x001ea40000300a00 */
[C---:B--2---:R-:W-:Y:S02]  /*5f100*/  HMMA.16816.F32 R8, R16.reuse, R8, R24 ;  /* 0x000000081008723c */ /* 0x044fe40000001818 */
[----:B------:R-:W2:Y:S01]  /*5f110*/  LDL.LU.64 R26, [R1+0x6748] ;  /* 0x00674800011a7983 */ /* 0x000ea20000300a00 */
[----:B------:R-:W2:Y:S11]  /*5f120*/  LDL.LU.64 R24, [R1+0x6740] ;  /* 0x0067400001187983 */ /* 0x000eb60000300a00 */
[----:B------:R-:W-:Y:S09]  /*5f130*/  @!UPT UIADD3 URZ, URZ, URZ, URZ ;  /* 0x0000003f3f3ff290 */ /* 0x000ff2000fffe03f */
[----:B------:R0:W-:Y:S01]  /*5f140*/  STL.64 [R1+0x440], R8 ;  /* 0x0004400801007387 */ /* 0x0001e20000100a00 */
[----:B------:R-:W-:Y:S03]  /*5f150*/  STL.64 [R1+0x448], R10 ;  /* 0x0004480a01007387 */ /* 0x000fe60000100a00 */
[----:B0-----:R-:W2:Y:S01]  /*5f160*/  LDL.LU.64 R8, [R1+0x6738] ;  /* 0x0067380001087983 */ /* 0x001ea20000300a00 */
[----:B------:R-:W-:Y:S02]  /*5f170*/  IMAD.MOV.U32 R12, RZ, RZ, R2 ;  /* 0x000000ffff0c7224 */ /* 0x000fe400078e0002 */
[----:B------:R-:W-:Y:S01]  /*5f180*/  IMAD.MOV.U32 R13, RZ, RZ, R0 ;  /* 0x000000ffff0d7224 */ /* 0x000fe200078e0000 */
[C---:B--2---:R-:W-:Y:S01]  /*5f190*/  HMMA.16816.F32 R24, R16.reuse, R8, R24 ;  /* 0x000000081018723c */ /* 0x044fe20000001818 */
[----:B------:R-:W-:Y:S02]  /*5f1a0*/  IMAD.MOV.U32 R2, RZ, RZ, R8 ;  /* 0x000000ffff027224 */ /* 0x000fe400078e0008 */
[----:B------:R-:W-:Y:S11]  /*5f1b0*/  IMAD.MOV.U32 R0, RZ, RZ, R9 ;  /* 0x000000ffff007224 */ /* 0x000ff600078e0009 */
[----:B------:R-:W-:Y:S09]  /*5f1c0*/  @!UPT UIADD3 URZ, URZ, URZ, URZ ;  /* 0x0000003f3f3ff290 */ /* 0x000ff2000fffe03f */
[----:B------:R-:W-:Y:S01]  /*5f1d0*/  STL.64 [R1+0x430], R24 ;  /* 0x0004301801007387 */ /* 0x000fe20000100a00 */
[----:B------:R0:W-:Y:S03]  /*5f1e0*/  STL.64 [R1+0x438], R26 ;  /* 0x0004381a01007387 */ /* 0x0001e60000100a00 */
[----:B0-----:R-:W2:Y:S01]  /*5f1f0*/  LDL.LU.64 R26, [R1+0x6730] ;  /* 0x00673000011a7983 */ /* 0x001ea20000300a00 */
[----:B------:R-:W2:Y:S02]  /*5f200*/  LDL.LU.64 R24, [R1+0x6728] ;  /* 0x0067280001187983 */ /* 0x000ea40000300a00 */
[----:B------:R-:W2:Y:S02]  /*5f210*/  LDL.LU.64 R8, [R1+0x6720] ;  /* 0x0067200001087983 */ /* 0x000ea40000300a00 */
[C---:B--2---:R-:W-:Y:S11]  /*5f220*/  HMMA.16816.F32 R24, R16.reuse, R8, R24 ;  /* 0x000000081018723c */ /* 0x044ff60000001818 */
[----:B------:R-:W-:Y:S11]  /*5f230*/  @!UPT UIADD3 URZ, URZ, URZ, URZ ;  /* 0x0000003f3f3ff290 */ /* 0x000ff6000fffe03f */
[----:B------:R-:W-:Y:S01]  /*5f240*/  @!UPT UIADD3 URZ, URZ, URZ, URZ ;  /* 0x0000003f3f3ff290 */ /* 0x000fe2000fffe03f */
[----:B------:R-:W-:Y:S01]  /*5f250*/  STL.64 [R1+0x420], R24 ;  /* 0x0004201801007387 */ /* 0x000fe20000100a00 */
[----:B------:R0:W-:Y:S03]  /*5f260*/  STL.64 [R1+0x428], R26 ;  /* 0x0004281a01007387 */ /* 0x0001e60000100a00 */
[----:B0-----:R-:W2:Y:S01]  /*5f270*/  LDL.LU.64 R26, [R1+0x6718] ;  /* 0x00671800011a7983 */ /* 0x001ea20000300a00 */
[----:B------:R-:W2:Y:S02]  /*5f280*/  LDL.LU.64 R24, [R1+0x6710] ;  /* 0x0067100001187983 */ /* 0x000ea40000300a00 */
[C---:B--2---:R-:W-:Y:S11]  /*5f290*/  HMMA.16816.F32 R24, R16.reuse, R12, R24 ;  /* 0x0000000c1018723c */ /* 0x044ff60000001818 */
[----:B------:R-:W-:Y:S11]  /*5f2a0*/  @!UPT UIADD3 URZ, URZ, URZ, URZ ;  /* 0x0000003f3f3ff290 */ /* 0x000ff6000fffe03f */
[----:B------:R-:W-:Y:S01]  /*5f2b0*/  @!UPT UIADD3 URZ, URZ, URZ, URZ ;  /* 0x0000003f3f3ff290 */ /* 0x000fe2000fffe03f */
[----:B------:R-:W-:Y:S01]  /*5f2c0*/  STL.64 [R1+0x410], R24 ;  /* 0x0004101801007387 */ /* 0x000fe20000100a00 */
[----:B------:R0:W-:Y:S03]  /*5f2d0*/  STL.64 [R1+0x418], R26 ;  /* 0x0004181a01007387 */ /* 0x0001e60000100a00 */
[----:B0-----:R-:W2:Y:S01]  /*5f2e0*/  LDL.LU.64 R26, [R1+0x6708] ;  /* 0x00670800011a7983 */ /* 0x001ea20000300a00 */
[----:B------:R-:W4:Y:S02]  /*5f2f0*/  LDL.LU.64 R24, [R1+0x6700] ;  /* 0x0067000001187983 */ /* 0x000f240000300a00 */
[----:B------:R0:W-:Y:S02]  /*5f300*/  STL.64 [R1+0x66b8], R12 ;  /* 0x0066b80c01007387 */ /* 0x0001e40000100a00 */
[----:B0-----:R-:W3:Y:S01]  /*5f310*/  LDL.LU R12, [R1+0x4f0] ;  /* 0x0004f000010c7983 */ /* 0x001ee20000300800 */
[----:B------:R-:W3:Y:S02]  /*5f320*/  LDL.LU R13, [R1+0x4f4] ;  /* 0x0004f400010d7983 */ /* 0x000ee40000300800 */
[----:B------:R-:W3:Y:S02]  /*5f330*/  LDL.LU R14, [R1+0x4f8] ;  /* 0x0004f800010e7983 */ /* 0x000ee40000300800 */
[----:B------:R-:W3:Y:S01]  /*5f340*/  LDL.LU R15, [R1+0x4fc] ;  /* 0x0004fc00010f7983 */ /* 0x000ee20000300800 */
[C---:B----4-:R-:W-:Y:S11]  /*5f350*/  HMMA.16816.F32 R20, R16.reuse, R24, R20 ;  /* 0x000000181014723c */ /* 0x050ff60000001814 */
[----:B------:R-:W-:Y:S11]  /*5f360*/  @!UPT UIADD3 URZ, URZ, URZ, URZ ;  /* 0x0000003f3f3ff290 */ /* 0x000ff6000fffe03f */
[----:B------:R-:W-:Y:S01]  /*5f370*/  @!UPT UIADD3 URZ, URZ, URZ, URZ ;  /* 0x0000003f3f3ff290 */ /* 0x000fe2000fffe03f */
[----:B------:R0:W-:Y:S01]  /*5f380*/  STL.64 [R1+0x400], R20 ;  /* 0x0004001401007387 */ /* 0x0001e20000100a00 */
[----:B------:R-:W-:Y:S03]  /*5f390*/  STL.64 [R1+0x408], R22 ;  /* 0x0004081601007387 */ /* 0x000fe60000100a00 */
[----:B0-----:R-:W4:Y:S01]  /*5f3a0*/  LDL.LU.64 R20, [R1+0x66f8] ;  /* 0x0066f80001147983 */ /* 0x001f220000300a00 */
[----:B--2---:R-:W-:Y:S02]  /*5f3b0*/  STL.64 [R1+0x66b0], R26 ;  /* 0x0066b01a01007387 */ /* 0x004fe40000100a00 */
[----:B------:R0:W-:Y:S02]  /*5f3c0*/  STL.64 [R1+0x66a8], R24 ;  /* 0x0066a81801007387 */ /* 0x0001e40000100a00 */
[----:B0-----:R-:W4:Y:S01]  /*5f3d0*/  LDL.LU R24, [R1+0x3f0] ;  /* 0x0003f00001187983 */ /* 0x001f220000300800 */
[----:B------:R-:W4:Y:S02]  /*5f3e0*/  LDL.LU R25, [R1+0x3f4] ;  /* 0x0003f40001197983 */ /* 0x000f240000300800 */
[----:B------:R-:W4:Y:S02]  /*5f3f0*/  LDL.LU R26, [R1+0x3f8] ;  /* 0x0003f800011a7983 */ /* 0x000f240000300800 */
[----:B------:R-:W4:Y:S02]  /*5f400*/  LDL.LU R27, [R1+0x3fc] ;  /* 0x0003fc00011b7983 */ /* 0x000f240000300800 */
[----:B----4-:R-:W-:Y:S01]  /*5f410*/  HMMA.16816.F32 R24, R16, R20, R24 ;  /* 0x000000141018723c */ /* 0x010fe20000001818 */
[----:B------:R-:W-:-:S02]  /*5f420*/  IMAD.MOV.U32 R10, RZ, RZ, R20 ;  /* 0x000000ffff0a7224 */ /* 0x000fc400078e0014 */
[----:B------:R-:W-:Y:S11]  /*5f430*/  IMAD.MOV.U32 R7, RZ, RZ, R21 ;  /* 0x000000ffff077224 */ /* 0x000ff600078e0015 */
[----:B------:R-:W-:Y:S09]  /*5f440*/  @!UPT UIADD3 URZ, URZ, URZ, URZ ;  /* 0x0000003f3f3ff290 */ /* 0x000ff2000fffe03f */
[----:B------:R-:W-:Y:S01]  /*5f450*/  STL.64 [R1+0x3f0], R24 ;  /* 0x0003f01801007387 */ /* 0x000fe20000100a00 */
[----:B------:R-:W-:Y:S02]  /*5f460*/  STL.64 [R1+0x3f8], R26 ;  /* 0x0003f81a01007387 */ /* 0x000fe40000100a00 */
[----:B------:R-:W2:Y:S02]  /*5f470*/  LDL.LU.64 R22, [R1+0x66f0] ;  /* 0x0066f00001167983 */ /* 0x000ea40000300a00 */
[----:B------:R-:W2:Y:S01]  /*5f480*/  LDL.LU.64 R20, [R1+0x66e8] ;  /* 0x0066e80001147983 */ /* 0x000ea20000300a00 */
[----:B------:R-:W-:Y:S01]  /*5f490*/  STL [R1+0x66c8], R10 ;  /* 0x0066c80a01007387 */ /* 0x000fe20000100800 */
[----:B------:R0:W-:Y:S03]  /*5f4a0*/  STL.64 [R1+0x66c0], R8 ;  /* 0x0066c00801007387 */ /* 0x0001e60000100a00 */
[----:B0-----:R-:W4:Y:S01]  /*5f4b0*/  LDL.64 R8, [R1+0x30] ;  /* 0x0000300001087983 */ /* 0x001f220000100a00 */
[----:B---3--:R-:W-:Y:S01]  /*5f4c0*/  HMMA.16816.F32 R16, R16, R4, R12 ;  /* 0x000000041010723c */ /* 0x008fe2000000180c */
[----:B------:R-:W2:Y:S11]  /*5f4d0*/  LDL.64 R12, [R1+0x40] ;  /* 0x00004000010c7983 */ /* 0x000eb60000100a00 */
[----:B------:R-:W-:Y:S11]  /*5f4e0*/  @!UPT UIADD3 URZ, URZ, URZ, URZ ;  /* 0x0000003f3f3ff290 */ /* 0x000ff6000fffe03f */
[----:B------:R-:W-:Y:S01]  /*5f4f0*/  STL.64 [R1+0x3c0], R16 ;  /* 0x0003c01001007387 */ /* 0x000fe20000100a00 */
[----:B------:R-:W-:Y:S03]  /*5f500*/  STL.64 [R1+0x3c8], R18 ;  /* 0x0003c81201007387 */ /* 0x000fe60000100a00 */
[----:B----4-:R0:W-:Y:S04]  /*5f510*/  STL.64 [R1+0x66e0], R8 ;  /* 0x0066e00801007387 */ /* 0x0101e80000100a00 */
[----:B0-----:R-:W2:Y:S01]  /*5f520*/  LDL.LU R8, [R1+0x4e0] ;  /* 0x0004e00001087983 */ /* 0x001ea20000300800 */
[----:B------:R-:W2:Y:S02]  /*5f530*/  LDL.LU R9, [R1+0x4e4] ;  /* 0x0004e40001097983 */ /* 0x000ea40000300800 */
[----:B------:R-:W2:Y:S02]  /*5f540*/  LDL.LU R10, [R1+0x4e8] ;  /* 0x0004e800010a7983 */ /* 0x000ea40000300800 */
[----:B------:R-:W2:Y:S01]  /*5f550*/  LDL.LU R11, [R1+0x4ec] ;  /* 0x0004ec00010b7983 */ /* 0x000ea20000300800 */
[----:B------:R-:W3:Y:S01]  /*5f560*/  LDL.LU R24, [R1+0x4c0] ;  /* 0x0004c00001187983 */ /* 0x000ee20000300800 */
[----:B------:R-:W3:Y:S02]  /*5f570*/  LDL.LU R25, [R1+0x4c4] ;  /* 0x0004c40001197983 */ /* 0x000ee40000300800 */
[----:B------:R-:W4:Y:S02]  /*5f580*/  LDL.LU R26, [R1+0x4c8] ;  /* 0x0004c800011a7983 */ /* 0x000f240000300800 */
[----:B------:R-:W4:Y:S02]  /*5f590*/  LDL.LU R27, [R1+0x4cc] ;  /* 0x0004cc00011b7983 */ /* 0x000f240000300800 */
[----:B----4-:R-:W-:Y:S01]  /*5f5a0*/  STL.64 [R1+0x66d8], R26 ;  /* 0x0066d81a01007387 */ /* 0x010fe20000100a00 */
[----:B---3--:R0:W-:Y:S03]  /*5f5b0*/  STL.64 [R1+0x66d0], R24 ;  /* 0x0066d01801007387 */ /* 0x0081e60000100a00 */
[----:B0-----:R-:W3:Y:S01]  /*5f5c0*/  LDL.LU R24, [R1+0x4d0] ;  /* 0x0004d00001187983 */ /* 0x001ee20000300800 */
[----:B------:R-:W3:Y:S02]  /*5f5d0*/  LDL.LU R25, [R1+0x4d4] ;  /* 0x0004d40001197983 */ /* 0x000ee40000300800 */
[----:B------:R-:W3:Y:S02]  /*5f5e0*/  LDL.LU R26, [R1+0x4d8] ;  /* 0x0004d800011a7983 */ /* 0x000ee40000300800 */
[----:B------:R-:W3:Y:S01]  /*5f5f0*/  LDL.LU R27, [R1+0x4dc] ;  /* 0x0004dc00011b7983 */ /* 0x000ee20000300800 */
[----:B------:R-:W-:Y:S01]  /*5f600*/  STL.64 [R1+0x6688], R4 ;  /* 0x0066880401007387 */ /* 0x000fe20000100a00 */
[----:B------:R-:W4:Y:S02]  /*5f610*/  LDL.LU R16, [R1+0x240] ;  /* 0x0002400001107983 */ /* 0x000f240000300800 */
[----:B------:R-:W4:Y:S02]  /*5f620*/  LDL.LU R17, [R1+0x244] ;  /* 0x0002440001117983 */ /* 0x000f240000300800 */
[----:B------:R-:W2:Y:S01]  /*5f630*/  LDL.LU R18, [R1+0x248] ;  /* 0x0002480001127983 */ /* 0x000ea20000300800 */
[----:B------:R-:W2:Y:S04]  /*5f640*/  LDL.LU R19, [R1+0x24c] ;  /* 0x00024c0001137983 */ /* 0x000ea80000300800 */
[----:B--2---:R-:W-:Y:S01]  /*5f650*/  STL.64 [R1+0x6610], R18 ;  /* 0x0066101201007387 */ /* 0x004fe20000100a00 */
[----:B----4-:R0:W-:Y:S03]  /*5f660*/  STL.64 [R1+0x6608], R16 ;  /* 0x0066081001007387 */ /* 0x0101e60000100a00 */
[----:B0-----:R-:W2:Y:S01]  /*5f670*/  LDL.LU R16, [R1+0x250] ;  /* 0x0002500001107983 */ /* 0x001ea20000300800 */
[----:B------:R-:W2:Y:S02]  /*5f680*/  LDL.LU R17, [R1+0x254] ;  /* 0x0002540001117983 */ /* 0x000ea40000300800 */
[----:B------:R-:W4:Y:S02]  /*5f690*/  LDL.LU R18, [R1+0x258] ;  /* 0x0002580001127983 */ /* 0x000f240000300800 */
[----:B------:R-:W4:Y:S01]  /*5f6a0*/  LDL.LU R19, [R1+0x25c] ;  /* 0x00025c0001137983 */ /* 0x000f220000300800 */
[----:B------:R-:W-:Y:S01]  /*5f6b0*/  HMMA.16816.F32 R8, R20, R12, R8 ;  /* 0x0000000c1408723c */ /* 0x000fe20000001808 */
[----:B----4-:R-:W-:Y:S01]  /*5f6c0*/  STL.64 [R1+0x6620], R18 ;  /* 0x0066201201007387 */ /* 0x010fe20000100a00 */
[----:B--2---:R0:W-:Y:S03]  /*5f6d0*/  STL.64 [R1+0x6618], R16 ;  /* 0x0066181001007387 */ /* 0x0041e60000100a00 */
[----:B0-----:R-:W2:Y:S01]  /*5f6e0*/  LDL.LU R16, [R1+0x260] ;  /* 0x0002600001107983 */ /* 0x001ea20000300800 */
[----:B------:R-:W2:Y:S02]  /*5f6f0*/  LDL.LU R17, [R1+0x264] ;  /* 0x0002640001117983 */ /* 0x000ea40000300800 */
[----:B------:R-:W4:Y:S02]  /*5f700*/  LDL.LU R18, [R1+0x268] ;  /* 0x0002680001127983 */ /* 0x000f240000300800 */
[----:B------:R-:W4:Y:S02]  /*5f710*/  LDL.LU R19, [R1+0x26c] ;  /* 0x00026c0001137983 */ /* 0x000f240000300800 */
[----:B----4-:R-:W-:Y:S01]  /*5f720*/  STL.64 [R1+0x6630], R18 ;  /* 0x0066301201007387 */ /* 0x010fe20000100a00 */
[----:B--2---:R-:W-:Y:S10]  /*5f730*/  STL.64 [R1+0x6628], R16 ;  /* 0x0066281001007387 */ /* 0x004ff40000100a00 */
[----:B------:R0:W-:Y:S02]  /*5f740*/  STL.64 [R1+0x3b0], R8 ;  /* 0x0003b00801007387 */ /* 0x0001e40000100a00 */
[----:B------:R-:W-:Y:S01]  /*5f750*/  STL.64 [R1+0x3b8], R10 ;  /* 0x0003b80a01007387 */ /* 0x000fe20000100a00 */
[----:B0-----:R-:W3:Y:S01]  /*5f760*/  LDL.LU.64 R8, [R1+0x66e0] ;  /* 0x0066e00001087983 */ /* 0x001ee20000300a00 */
[----:B------:R-:W-:-:S02]  /*5f770*/  IMAD.MOV.U32 R16, RZ, RZ, R2 ;  /* 0x000000ffff107224 */ /* 0x000fc400078e0002 */
[----:B------:R-:W-:Y:S02]  /*5f780*/  IMAD.MOV.U32 R17, RZ, RZ, R0 ;  /* 0x000000ffff117224 */ /* 0x000fe400078e0000 */
[----:B------:R-:W-:Y:S02]  /*5f790*/  IMAD.MOV.U32 R2, RZ, RZ, R12 ;  /* 0x000000ffff027224 */ /* 0x000fe400078e000c */
[----:B------:R-:W-:Y:S01]  /*5f7a0*/  IMAD.MOV.U32 R0, RZ, RZ, R13 ;  /* 0x000000ffff007224 */ /* 0x000fe200078e000d */
[----:B------:R-:W2:Y:S01]  /*5f7b0*/  LDL.LU R12, [R1+0x4b0] ;  /* 0x0004b000010c7983 */ /* 0x000ea20000300800 */
[----:B------:R-:W2:Y:S02]  /*5f7c0*/  LDL.LU R13, [R1+0x4b4] ;  /* 0x0004b400010d7983 */ /* 0x000ea40000300800 */
[----:B------:R-:W2:Y:S02]  /*5f7d0*/  LDL.LU R14, [R1+0x4b8] ;  /* 0x0004b800010e7983 */ /* 0x000ea40000300800 */
[----:B------:R-:W2:Y:S01]  /*5f7e0*/  LDL.LU R15, [R1+0x4bc] ;  /* 0x0004bc00010f7983 */ /* 0x000ea20000300800 */
[----:B---3--:R-:W-:Y:S11]  /*5f7f0*/  HMMA.16816.F32 R24, R20, R8, R24 ;  /* 0x000000081418723c */ /* 0x008ff60000001818 */
[----:B------:R-:W-:Y:S11]  /*5f800*/  @!UPT UIADD3 URZ, URZ, URZ, URZ ;  /* 0x0000003f3f3ff290 */ /* 0x000ff6000fffe03f */
[----:B------:R-:W-:Y:S01]  /*5f810*/  @!UPT UIADD3 URZ, URZ, URZ, URZ ;  /* 0x0000003f3f3ff290 */ /* 0x000fe2000fffe03f */
[----:B------:R-:W-:Y:S01]  /*5f820*/  STL.64 [R1+0x3a0], R24 ;  /* 0x0003a01801007387 */ /* 0x000fe20000100a00 */
[----:B------:R0:W-:Y:S03]  /*5f830*/  STL.64 [R1+0x3a8], R26 ;  /* 0x0003a81a01007387 */ /* 0x0001e60000100a00 */
[----:B0-----:R-:W3:Y:S01]  /*5f840*/  LDL.LU.64 R26, [R1+0x66d8] ;  /* 0x0066d800011a7983 */ /* 0x001ee20000300a00 */
[----:B------:R-:W3:Y:S02]  /*5f850*/  LDL.LU.64 R24, [R1+0x66d0] ;  /* 0x0066d00001187983 */ /* 0x000ee40000300a00 */
[----:B------:R-:W4:Y:S02]  /*5f860*/  LDL.LU R10, [R1+0x66c8] ;  /* 0x0066c800010a7983 */ /* 0x000f240000300800 */
[----:B------:R-:W-:Y:S02]  /*5f870*/  IMAD.MOV.U32 R5, RZ, RZ, R7 ;  /* 0x000000ffff057224 */ /* 0x000fe400078e0007 */
[----:B------:R-:W-:-:S02]  /*5f880*/  IMAD.MOV.U32 R6, RZ, RZ, R8 ;  /* 0x000000ffff067224 */ /* 0x000fc400078e0008 */
[----:B------:R-:W-:Y:S02]  /*5f890*/  IMAD.MOV.U32 R3, RZ, RZ, R9 ;  /* 0x000000ffff037224 */ /* 0x000fe400078e0009 */
[----:B------:R-:W2:Y:S01]  /*5f8a0*/  LDL.LU.64 R8, [R1+0x66c0] ;  /* 0x0066c00001087983 */ /* 0x000ea20000300a00 */
[----:B---3--:R-:W-:Y:S01]  /*5f8b0*/  HMMA.16816.F32 R24, R20, R16, R24 ;  /* 0x000000101418723c */ /* 0x008fe20000001818 */
[----:B----4-:R-:W-:Y:S11]  /*5f8c0*/  IMAD.MOV.U32 R4, RZ, RZ, R10 ;  /* 0x000000ffff047224 */ /* 0x010ff600078e000a */
[----:B------:R-:W-:Y:S11]  /*5f8d0*/  @!UPT UIADD3 URZ, URZ, URZ, URZ ;  /* 0x0000003f3f3ff290 */ /* 0x000ff6000fffe03f */
[----:B------:R-:W-:Y:S01]  /*5f8e0*/  STL.64 [R1+0x390], R24 ;  /* 0x0003901801007387 */ /* 0x000fe20000100a00 */
[----:B------:R-:W-:Y:S02]  /*5f8f0*/  STL.64 [R1+0x398], R26 ;  /* 0x0003981a01007387 */ /* 0x000fe40000100a00 */
[----:B------:R-:W-:Y:S02]  /*5f900*/  STL.64 [R1+0x66a0], R4 ;  /* 0x0066a00401007387 */ /* 0x000fe40000100a00 */
[----:B------:R0:W-:Y:S02]  /*5f910*/  STL.64 [R1+0x6640], R16 ;  /* 0x0066401001007387 */ /* 0x0001e40000100a00 */
[----:B0-----:R-:W-:Y:S02]  /*5f920*/  IMAD.MOV.U32 R16, RZ, RZ, R6 ;  /* 0x000000ffff107224 */ /* 0x001fe400078e0006 */
[----:B------:R-:W-:-:S05]  /*5f930*/  IMAD.MOV.U32 R17, RZ, RZ, R3 ;  /* 0x000000ffff117224 */ /* 0x000fca00078e0003 */
[----:B------:R0:W-:Y:S01]  /*5f940*/  STL.64 [R1+0x6658], R16 ;  /* 0x0066581001007387 */ /* 0x0001e20000100a00 */
[----:B------:R-:W3:Y:S02]  /*5f950*/  LDL.LU R24, [R1+0x4a0] ;  /* 0x0004a00001187983 */ /* 0x000ee40000300800 */
[----:B------:R-:W3:Y:S02]  /*5f960*/  LDL.LU R25, [R1+0x4a4] ;  /* 0x0004a40001197983 */ /* 0x000ee40000300800 */
[----:B------:R-:W3:Y:S01]  /*5f970*/  LDL.LU R26, [R1+0x4a8] ;  /* 0x0004a800011a7983 */ /* 0x000ee20000300800 */
[----:B------:R-:W3:Y:S01]  /*5f980*/  LDL.LU R27, [R1+0x4ac] ;  /* 0x0004ac00011b7983 */ /* 0x000ee20000300800 */
[----:B------:R-:W4:Y:S02]  /*5f990*/  LDL.LU R4, [R1+0x480] ;  /* 0x0004800001047983 */ /* 0x000f240000300800 */
[----:B------:R-:W4:Y:S02]  /*5f9a0*/  LDL.LU R5, [R1+0x484] ;  /* 0x0004840001057983 */ /* 0x000f240000300800 */
[----:B------:R-:W4:Y:S01]  /*5f9b0*/  LDL.LU R6, [R1+0x488] ;  /* 0x0004880001067983 */ /* 0x000f220000300800 */
[----:B------:R-:W4:Y:S01]  /*5f9c0*/  LDL.LU R7, [R1+0x48c] ;  /* 0x00048c0001077983 */ /* 0x000f220000300800 */
[----:B0-----:R-:W-:-:S02]  /*5f9d0*/  IMAD.MOV.U32 R16, RZ, RZ, R2 ;  /* 0x000000ffff107224 */ /* 0x001fc400078e0002 */
[----:B------:R-:W-:-:S05]  /*5f9e0*/  IMAD.MOV.U32 R17, RZ, RZ, R0 ;  /* 0x000000ffff117224 */ /* 0x000fca00078e0000 */
[----:B------:R0:W-:Y:S04]  /*5f9f0*/  STL.64 [R1+0x6680], R16 ;  /* 0x0066801001007387 */ /* 0x0001e80000100a00 */
[----:B0-----:R-:W3:Y:S01]  /*5fa00*/  LDL.LU R16, [R1+0x2a0] ;  /* 0x0002a00001107983 */ /* 0x001ee20000300800 */
[----:B------:R-:W3:Y:S02]  /*5fa10*/  LDL.LU R17, [R1+0x2a4] ;  /* 0x0002a40001117983 */ /* 0x000ee40000300800 */
[----:B------:R-:W3:Y:S02]  /*5fa20*/  LDL.LU R18, [R1+0x2a8] ;  /* 0x0002a80001127983 */ /* 0x000ee40000300800 */
[----:B------:R-:W3:Y:S01]  /*5fa30*/  LDL.LU R19, [R1+0x2ac] ;  /* 0x0002ac0001137983 */ /* 0x000ee20000300800 */
[C---:B--2---:R-:W-:Y:S01]  /*5fa40*/  HMMA.16816.F32 R12, R20.reuse, R8, R12 ;  /* 0x00000008140c723c */ /* 0x044fe2000000180c */
[----:B---3--:R-:W-:Y:S01]  /*5fa50*/  STL.64 [R1+0x6698], R18 ;  /* 0x0066981201007387 */ /* 0x008fe20000100a00 */
[----:B------:R0:W-:Y:S03]  /*5fa60*/  STL.64 [R1+0x6690], R16 ;  /* 0x0066901001007387 */ /* 0x0001e60000100a00 */
[----:B0-----:R-:W2:Y:S01]  /*5fa70*/  LDL.LU R16, [R1+0x470] ;  /* 0x0004700001107983 */ /* 0x001ea20000300800 */
[----:B------:R-:W2:Y:S02]  /*5fa80*/  LDL.LU R17, [R1+0x474] ;  /* 0x0004740001117983 */ /* 0x000ea40000300800 */
[----:B------:R-:W2:Y:S02]  /*5fa90*/  LDL.LU R18, [R1+0x478] ;  /* 0x0004780001127983 */ /* 0x000ea40000300800 */
[----:B------:R-:W2:Y:S11]  /*5faa0*/  LDL.LU R19, [R1+0x47c] ;  /* 0x00047c0001137983 */ /* 0x000eb60000300800 */
[----:B------:R-:W-:Y:S02]  /*5fab0*/  @!UPT UIADD3 URZ, URZ, URZ, URZ ;  /* 0x0000003f3f3ff290 */ /* 0x000fe4000fffe03f */
[----:B------:R0:W-:Y:S01]  /*5fac0*/  STL.64 [R1+0x380], R12 ;  /* 0x0003800c01007387 */ /* 0x0001e20000100a00 */
[----:B------:R-:W-:Y:S03]  /*5fad0*/  STL.64 [R1+0x388], R14 ;  /* 0x0003880e01007387 */ /* 0x000fe60000100a00 */
[----:B0-----:R-:W3:Y:S01]  /*5fae0*/  LDL.LU.64 R12, [R1+0x66b8] ;  /* 0x0066b800010c7983 */ /* 0x001ee20000300a00 */
[----:B------:R0:W-:Y:S03]  /*5faf0*/  STL.64 [R1+0x6638], R8 ;  /* 0x0066380801007387 */ /* 0x0001e60000100a00 */
[----:B0-----:R-:W2:Y:S01]  /*5fb00*/  LDL.LU R8, [R1+0x270] ;  /* 0x0002700001087983 */ /* 0x001ea20000300800 */
[----:B------:R-:W2:Y:S02]  /*5fb10*/  LDL.LU R9, [R1+0x274] ;  /* 0x0002740001097983 */ /* 0x000ea40000300800 */
[----:B------:R-:W2:Y:S02]  /*5fb20*/  LDL.LU R10, [R1+0x278] ;  /* 0x00027800010a7983 */ /* 0x000ea40000300800 */
[----:B------:R-:W2:Y:S02]  /*5fb30*/  LDL.LU R11, [R1+0x27c] ;  /* 0x00027c00010b7983 */ /* 0x000ea40000300800 */
[----:B--2---:R-:W-:Y:S01]  /*5fb40*/  STL.64 [R1+0x6650], R10 ;  /* 0x0066500a01007387 */ /* 0x004fe20000100a00 */
[----:B------:R0:W-:Y:S03]  /*5fb50*/  STL.64 [R1+0x6648], R8 ;  /* 0x0066480801007387 */ /* 0x0001e60000100a00 */
[----:B0-----:R-:W2:Y:S01]  /*5fb60*/  LDL.LU R8, [R1+0x280] ;  /* 0x0002800001087983 */ /* 0x001ea20000300800 */
[----:B------:R-:W2:Y:S02]  /*5fb70*/  LDL.LU R9, [R1+0x284] ;  /* 0x0002840001097983 */ /* 0x000ea40000300800 */
[----:B------:R-:W2:Y:S02]  /*5fb80*/  LDL.LU R10, [R1+0x288] ;  /* 0x00028800010a7983 */ /* 0x000ea40000300800 */
[----:B------:R-:W2:Y:S01]  /*5fb90*/  LDL.LU R11, [R1+0x28c] ;  /* 0x00028c00010b7983 */ /* 0x000ea20000300800 */
[C---:B---3--:R-:W-:Y:S01]  /*5fba0*/  HMMA.16816.F32 R24, R20.reuse, R12, R24 ;  /* 0x0000000c1418723c */ /* 0x048fe20000001818 */
[----:B--2---:R-:W-:Y:S01]  /*5fbb0*/  STL.64 [R1+0x6668], R10 ;  /* 0x0066680a01007387 */ /* 0x004fe20000100a00 */
[----:B------:R0:W-:Y:S03]  /*5fbc0*/  STL.64 [R1+0x6660], R8 ;  /* 0x0066600801007387 */ /* 0x0001e60000100a00 */
        /* <DEDUP_REMOVED lines=8> */
[----:B------:R-:W4:Y:S02]  /*5fc50*/  LDL.LU.64 R24, [R1+0x66a8] ;  /* 0x0066a80001187983 */ /* 0x000f240000300a00 */
[C---:B----4-:R-:W-:Y:S11]  /*5fc60*/  HMMA.16816.F32 R4, R20.reuse, R24, R4 ;  /* 0x000000181404723c */ /* 0x050ff60000001804 */
[----:B------:R-:W-:Y:S11]  /*5fc70*/  @!UPT UIADD3 URZ, URZ, URZ, URZ ;  /* 0x0000003f3f3ff290 */ /* 0x000ff6000fffe03f */
[----:B------:R-:W-:Y:S01]  /*5fc80*/  @!UPT UIADD3 URZ, URZ, URZ, URZ ;  /* 0x0000003f3f3ff290 */ /* 0x000fe2000fffe03f */
[----:B------:R0:W-:Y:S01]  /*5fc90*/  STL.64 [R1+0x360], R4 ;  /* 0x0003600401007387 */ /* 0x0001e20000100a00 */
[----:B------:R1:W-:Y:S03]  /*5fca0*/  STL.64 [R1+0x368], R6 ;  /* 0x0003680601007387 */ /* 0x0003e60000100a00 */
[----:B0-----:R-:W1:Y:S02]  /*5fcb0*/  LDL.LU.64 R4, [R1+0x66a0] ;  /* 0x0066a00001047983 */ /* 0x001e640000300a00 */
[C---:B-1----:R-:W-:Y:S02]  /*5fcc0*/  HMMA.16816.F32 R4, R20.reuse, R4, R16 ;  /* 0x000000041404723c */ /* 0x042fe40000001810 */
[----:B------:R-:W4:Y:S01]  /*5fcd0*/  LDL.LU.64 R18, [R1+0x6698] ;  /* 0x0066980001127983 */ /* 0x000f220000300a00 */
[----:B------:R-:W4:Y:S11]  /*5fce0*/  LDL.LU.64 R16, [R1+0x6690] ;  /* 0x0066900001107983 */ /* 0x000f360000300a00 */
[----:B------:R-:W-:Y:S09]  /*5fcf0*/  @!UPT UIADD3 URZ, URZ, URZ, URZ ;  /* 0x0000003f3f3ff290 */ /* 0x000ff2000fffe03f */
[----:B------:R0:W-:Y:S01]  /*5fd00*/  STL.64 [R1+0x350], R4 ;  /* 0x0003500401007387 */ /* 0x0001e20000100a00 */
[----:B------:R1:W-:Y:S03]  /*5fd10*/  STL.64 [R1+0x358], R6 ;  /* 0x0003580601007387 */ /* 0x0003e60000100a00 */
[----:B0-----:R-:W4:Y:S02]  /*5fd20*/  LDL.LU.64 R4, [R1+0x6688] ;  /* 0x0066880001047983 */ /* 0x001f240000300a00 */
[----:B----4-:R-:W-:Y:S02]  /*5fd30*/  HMMA.16816.F32 R20, R20, R4, R16 ;  /* 0x000000041414723c */ /* 0x010fe40000001810 */
[----:B------:R-:W2:Y:S01]  /*5fd40*/  LDL.LU.64 R16, [R1+0x6680] ;  /* 0x0066800001107983 */ /* 0x000ea20000300a00 */
[----:B------:R-:W-:Y:S02]  /*5fd50*/  IMAD.MOV.U32 R2, RZ, RZ, R4 ;  /* 0x000000ffff027224 */ /* 0x000fe400078e0004 */
[----:B------:R-:W-:Y:S11]  /*5fd60*/  IMAD.MOV.U32 R0, RZ, RZ, R5 ;  /* 0x000000ffff007224 */ /* 0x000ff600078e0005 */
[----:B------:R-:W-:Y:S07]  /*5fd70*/  @!UPT UIADD3 URZ, URZ, URZ, URZ ;  /* 0x0000003f3f3ff290 */ /* 0x000fee000fffe03f */
[----:B------:R0:W-:Y:S01]  /*5fd80*/  STL.64 [R1+0x2a0], R20 ;  /* 0x0002a01401007387 */ /* 0x0001e20000100a00 */
[----:B------:R4:W-:Y:S02]  /*5fd90*/  STL.64 [R1+0x2a8], R22 ;  /* 0x0002a81601007387 */ /* 0x0009e40000100a00 */
[----:B-1----:R-:W2:Y:S02]  /*5fda0*/  LDL.LU.64 R6, [R1+0x6678] ;  /* 0x0066780001067983 */ /* 0x002ea40000300a00 */
[----:B------:R-:W2:Y:S01]  /*5fdb0*/  LDL.LU.64 R4, [R1+0x6670] ;  /* 0x0066700001047983 */ /* 0x000ea20000300a00 */
[----:B0-----:R-:W3:Y:S01]  /*5fdc0*/  LDL.LU R20, [R1+0x230] ;  /* 0x0002300001147983 */ /* 0x001ee20000300800 */
[----:B------:R-:W3:Y:S02]  /*5fdd0*/  LDL.LU R21, [R1+0x234] ;  /* 0x0002340001157983 */ /* 0x000ee40000300800 */
[----:B----4-:R-:W4:Y:S02]  /*5fde0*/  LDL.LU R22, [R1+0x238] ;  /* 0x0002380001167983 */ /* 0x010f240000300800 */
[----:B------:R-:W4:Y:S01]  /*5fdf0*/  LDL.LU R23, [R1+0x23c] ;  /* 0x00023c0001177983 */ /* 0x000f220000300800 */
[C---:B--2---:R-:W-:Y:S01]  /*5fe00*/  HMMA.16816.F32 R16, R4.reuse, R16, R8 ;  /* 0x000000100410723c */ /* 0x044fe20000001808 */
[----:B------:R-:W2:Y:S01]  /*5fe10*/  LDL.LU.64 R10, [R1+0x6668] ;  /* 0x00666800010a7983 */ /* 0x000ea20000300a00 */
[----:B------:R-:W2:Y:S11]  /*5fe20*/  LDL.LU.64 R8, [R1+0x6660] ;  /* 0x0066600001087983 */ /* 0x000eb60000300a00 */
[----:B------:R-:W-:Y:S10]  /*5fe30*/  @!UPT UIADD3 URZ, URZ, URZ, URZ ;  /* 0x0000003f3f3ff290 */ /* 0x000ff4000fffe03f */
        /* <DEDUP_REMOVED lines=11> */
[----:B------:R-:W2:Y:S11]  /*5fef0*/  LDL.LU.64 R8, [R1+0x6638] ;  /* 0x0066380001087983 */ /* 0x000eb60000300a00 */
[----:B------:R-:W-:Y:S10]  /*5ff00*/  @!UPT UIADD3 URZ, URZ, URZ, URZ ;  /* 0x0000003f3f3ff290 */ /* 0x000ff4000fffe03f */
[----:B------:R-:W-:Y:S01]  /*5ff10*/  STL.64 [R1+0x270], R16 ;  /* 0x0002701001007387 */ /* 0x000fe20000100a00 */
[----:B------:R0:W-:Y:S03]  /*5ff20*/  STL.64 [R1+0x278], R18 ;  /* 0x0002781201007387 */ /* 0x0001e60000100a00 */
[----:B0-----:R-:W2:Y:S01]  /*5ff30*/  LDL.LU.64 R18, [R1+0x6630] ;  /* 0x0066300001127983 */ /* 0x001ea20000300a00 */
[----:B------:R-:W2:Y:S02]  /*5ff40*/  LDL.LU.64 R16, [R1+0x6628] ;  /* 0x0066280001107983 */ /* 0x000ea40000300a00 */
[C---:B--2---:R-:W-:Y:S01]  /*5ff50*/  HMMA.16816.F32 R8, R4.reuse, R8, R16 ;  /* 0x000000080408723c */ /* 0x044fe20000001810 */
[----:B------:R-:W2:Y:S01]  /*5ff60*/  LDL.LU.64 R18, [R1+0x6620] ;  /* 0x0066200001127983 */ /* 0x000ea20000300a00 */
[----:B------:R-:W2:Y:S11]  /*5ff70*/  LDL.LU.64 R16, [R1+0x6618] ;  /* 0x0066180001107983 */ /* 0x000eb60000300a00 */
[----:B------:R-:W-:Y:S10]  /*5ff80*/  @!UPT UIADD3 URZ, URZ, URZ, URZ ;  /* 0x0000003f3f3ff290 */ /* 0x000ff4000fffe03f */
[----:B------:R-:W-:Y:S01]  /*5ff90*/  STL.64 [R1+0x260], R8 ;  /* 0x0002600801007387 */ /* 0x000fe20000100a00 */
[----:B------:R-:W-:Y:S02]  /*5ffa0*/  STL.64 [R1+0x268], R10 ;  /* 0x0002680a01007387 */ /* 0x000fe40000100a00 */
[----:B------:R-:W-:Y:S01]  /*5ffb0*/  LDSM.16.MT88.4 R8, [R29+0x10300] ;  /* 0x010300001d08783b */ /* 0x000fe20000004200 */
[C---:B--2---:R-:W-:Y:S01]  /*5ffc0*/  HMMA.16816.F32 R12, R4.reuse, R12, R16 ;  /* 0x0000000c040c723c */ /* 0x044fe20000001810 */
[----:B------:R-:W2:Y:S02]  /*5ffd0*/  LDL.LU.64 R18, [R1+0x6610] ;  /* 0x0066100001127983 */ /* 0x000ea40000300a00 */
[----:B------:R-:W2:Y:S11]  /*5ffe0*/  LDL.LU.64 R16, [R1+0x6608] ;  /* 0x0066080001107983 */ /* 0x000eb60000300a00 */
[----:B------:R-:W-:Y:S09]  /*5fff0*/  @!UPT UIADD3 URZ, URZ, URZ, URZ ;  /* 0x0000003f3f3ff290 */ /* 0x000ff2000fffe03f */
[----:B------:R-:W-:Y:S01]  /*60000*/  STL.64 [R1+0x250], R12 ;  /* 0x0002500c01007387 */ /* 0x000fe20000100a00 */
[----:B------:R-:W-:Y:S02]  /*60010*/  STL.64 [R1+0x258], R14 ;  /* 0x0002580e01007387 */ /* 0x000fe40000100a00 */
[----:B------:R-:W0:Y:S02]  /*60020*/  LDSM.16.MT88.4 R12, [R29+0x10380] ;  /* 0x010380001d0c783b */ /* 0x000e240000004200 */
[----:B0-----:R-:W-:Y:S02]  /*60030*/  STL.64 [R1+0x6578], R14 ;  /* 0x0065780e01007387 */ /* 0x001fe40000100a00 */
[----:B------:R0:W-:Y:S02]  /*60040*/  STL.64 [R1+0x6570], R12 ;  /* 0x0065700c01007387 */ /* 0x0001e40000100a00 */
[----:B0-----:R-:W4:Y:S01]  /*60050*/  LDL.LU.64 R12, [R1+0x50] ;  /* 0x00005000010c7983 */ /* 0x001f220000300a00 */
[----:B---3--:R-:W-:Y:S02]  /*60060*/  STL.64 [R1+0x65b0], R26 ;  /* 0x0065b01a01007387 */ /* 0x008fe40000100a00 */
[----:B------:R-:W-:Y:S01]  /*60070*/  STL.64 [R1+0x65a8], R24 ;  /* 0x0065a81801007387 */ /* 0x000fe20000100a00 */
[C---:B--2---:R-:W-:Y:S11]  /*60080*/  HMMA.16816.F32 R16, R4.reuse, R24, R16 ;  /* 0x000000180410723c */ /* 0x044ff60000001810 */
[----:B------:R-:W-:Y:S11]  /*60090*/  @!UPT UIADD3 URZ, URZ, URZ, URZ ;  /* 0x0000003f3f3ff290 */ /* 0x000ff6000fffe03f */
[----:B------:R-:W-:Y:S01]  /*600a0*/  @!UPT UIADD3 URZ, URZ, URZ, URZ ;  /* 0x0000003f3f3ff290 */ /* 0x000fe2000fffe03f */
[----:B------:R-:W-:Y:S01]  /*600b0*/  STL.64 [R1+0x240], R16 ;  /* 0x0002401001007387 */ /* 0x000fe20000100a00 */
[----:B------:R-:W-:Y:S02]  /*600c0*/  STL.64 [R1+0x248], R18 ;  /* 0x0002481201007387 */ /* 0x000fe40000100a00 */
[----:B------:R-:W0:Y:S01]  /*600d0*/  LDSM.16.MT88.4 R16, [R29+0x14000] ;  /* 0x014000001d10783b */ /* 0x000e220000004200 */
[----:B----4-:R-:W-:Y:S01]  /*600e0*/  HMMA.16816.F32 R20, R4, R12, R20 ;  /* 0x0000000c0414723c */ /* 0x010fe20000001814 */
[----:B0-----:R-:W-:Y:S02]  /*600f0*/  STL.64 [R1+0x64d8], R18 ;  /* 0x0064d81201007387 */ /* 0x001fe40000100a00 */
[----:B------:R0:W-:Y:S02]  /*60100*/  STL.64 [R1+0x64d0], R16 ;  /* 0x0064d01001007387 */ /* 0x0001e40000100a00 */
[----:B0-----:R-:W2:Y:S01]  /*60110*/  LDL.LU R16, [R1+0x180] ;  /* 0x0001800001107983 */ /* 0x001ea20000300800 */
[----:B------:R-:W2:Y:S02]  /*60120*/  LDL.LU R17, [R1+0x184] ;  /* 0x0001840001117983 */ /* 0x000ea40000300800 */
[----:B------:R-:W2:Y:S02]  /*60130*/  LDL.LU R18, [R1+0x188] ;  /* 0x0001880001127983 */ /* 0x000ea40000300800 */
[----:B------:R-:W2:Y:S01]  /*60140*/  LDL.LU R19, [R1+0x18c] ;  /* 0x00018c0001137983 */ /* 0x000ea20000300800 */
[----:B------:R-:W-:Y:S11]  /*60150*/  STL.64 [R1+0x6600], R12 ;  /* 0x0066000c01007387 */ /* 0x000ff60000100a00 */
[----:B------:R-:W-:Y:S01]  /*60160*/  @!UPT UIADD3 URZ, URZ, URZ, URZ ;  /* 0x0000003f3f3ff290 */ /* 0x000fe2000fffe03f */
[----:B------:R-:W-:Y:S01]  /*60170*/  STL.64 [R1+0x230], R20 ;  /* 0x0002301401007387 */ /* 0x000fe20000100a00 */
[----:B------:R-:W-:Y:S02]  /*60180*/  STL.64 [R1+0x238], R22 ;  /* 0x0002381601007387 */ /* 0x000fe40000100a00 */
[----:B------:R-:W0:Y:S02]  /*60190*/  LDSM.16.MT88.4 R20, [R29+0x14080] ;  /* 0x014080001d14783b */ /* 0x000e240000004200 */
[----:B0-----:R-:W-:Y:S02]  /*601a0*/  STL.64 [R1+0x6458], R22 ;  /* 0x0064581601007387 */ /* 0x001fe40000100a00 */
[----:B------:R0:W-:Y:S02]  /*601b0*/  STL.64 [R1+0x6450], R20 ;  /* 0x0064501401007387 */ /* 0x0001e40000100a00 */
[----:B0-----:R-:W3:Y:S01]  /*601c0*/  LDL.LU.64 R20, [R1+0x10] ;  /* 0x0000100001147983 */ /* 0x001ee20000300a00 */
[----:B------:R-:W-:-:S02]  /*601d0*/  IMAD.MOV.U32 R24, RZ, RZ, R2 ;  /* 0x000000ffff187224 */ /* 0x000fc400078e0002 */
[----:B------:R-:W-:-:S07]  /*601e0*/  IMAD.MOV.U32 R25, RZ, RZ, R0 ;  /* 0x000000ffff197224 */ /* 0x000fce00078e0000 */
[----:B--2---:R-:W-:Y:S01]  /*601f0*/  HMMA.16816.F32 R4, R4, R24, R16 ;  /* 0x000000180404723c */ /* 0x004fe20000001810 */
[----:B---3--:R-:W-:Y:S11]  /*60200*/  STL.64 [R1+0x65e8], R20 ;  /* 0x0065e81401007387 */ /* 0x008ff60000100a00 */
[----:B------:R-:W-:Y:S11]  /*60210*/  @!UPT UIADD3 URZ, URZ, URZ, URZ ;  /* 0x0000003f3f3ff290 */ /* 0x000ff6000fffe03f */
[----:B------:R-:W-:Y:S02]  /*60220*/  STL.64 [R1+0x180], R4 ;  /* 0x0001800401007387 */ /* 0x000fe40000100a00 */
[----:B------:R-:W-:Y:S02]  /*60230*/  STL.64 [R1+0x188], R6 ;  /* 0x0001880601007387 */ /* 0x000fe40000100a00 */
[----:B------:R-:W2:Y:S01]  /*60240*/  LDL.LU.64 R24, [R1+0x20] ;  /* 0x0000200001187983 */ /* 0x000ea20000300a00 */
[----:B------:R-:W0:Y:S04]  /*60250*/  LDSM.16.MT88.4 R4, [R29+0x14100] ;  /* 0x014100001d04783b */ /* 0x000e280000004200 */
[----:B--2---:R1:W-:Y:S04]  /*60260*/  STL.64 [R1+0x65c8], R24 ;  /* 0x0065c81801007387 */ /* 0x0043e80000100a00 */
[----:B-1----:R-:W2:Y:S04]  /*60270*/  LDL.LU.64 R24, [R1] ;  /* 0x0000000001187983 */ /* 0x002ea80000300a00 */
[----:B--2---:R1:W-:Y:S04]  /*60280*/  STL.64 [R1+0x65e0], R24 ;  /* 0x0065e01801007387 */ /* 0x0043e80000100a00 */
[----:B-1----:R-:W2:Y:S01]  /*60290*/  LDL.LU R24, [R1+0x150] ;  /* 0x0001500001187983 */ /* 0x002ea20000300800 */
[----:B------:R-:W2:Y:S02]  /*602a0*/  LDL.LU R25, [R1+0x154] ;  /* 0x0001540001197983 */ /* 0x000ea40000300800 */
[----:B------:R-:W3:Y:S02]  /*602b0*/  LDL.LU R26, [R1+0x158] ;  /* 0x00015800011a7983 */ /* 0x000ee40000300800 */
[----:B------:R-:W3:Y:S02]  /*602c0*/  LDL.LU R27, [R1+0x15c] ;  /* 0x00015c00011b7983 */ /* 0x000ee40000300800 */
[----:B---3--:R-:W-:Y:S01]  /*602d0*/  STL.64 [R1+0x65f8], R26 ;  /* 0x0065f81a01007387 */ /* 0x008fe20000100a00 */
[----:B--2---:R1:W-:Y:S02]  /*602e0*/  STL.64 [R1+0x65f0], R24 ;  /* 0x0065f01801007387 */ /* 0x0043e40000100a00 */
[----:B------:R-:W2:Y:S02]  /*602f0*/  LDL.LU R16, [R1+0x160] ;  /* 0x0001600001107983 */ /* 0x000ea40000300800 */
[----:B------:R-:W2:Y:S01]  /*60300*/  LDL.LU R17, [R1+0x164] ;  /* 0x0001640001117983 */ /* 0x000ea20000300800 */
[----:B------:R-:W2:Y:S01]  /*60310*/  LDL.LU R18, [R1+0x168] ;  /* 0x0001680001127983 */ /* 0x000ea20000300800 */
[----:B------:R-:W2:Y:S02]  /*60320*/  LDL.LU R19, [R1+0x16c] ;  /* 0x00016c0001137983 */ /* 0x000ea40000300800 */
[----:B------:R-:W3:Y:S02]  /*60330*/  LDL.LU R12, [R1+0x170] ;  /* 0x00017000010c7983 */ /* 0x000ee40000300800 */
[----:B------:R-:W3:Y:S01]  /*60340*/  LDL.LU R13, [R1+0x174] ;  /* 0x00017400010d7983 */ /* 0x000ee20000300800 */
[----:B------:R-:W3:Y:S01]  /*60350*/  LDL.LU R14, [R1+0x178] ;  /* 0x00017800010e7983 */ /* 0x000ee20000300800 */
[----:B------:R-:W3:Y:S03]  /*60360*/  LDL.LU R15, [R1+0x17c] ;  /* 0x00017c00010f7983 */ /* 0x000ee60000300800 */
[----:B-1----:R-:W3:Y:S01]  /*60370*/  LDL.LU.64 R24, [R1+0x40] ;  /* 0x0000400001187983 */ /* 0x002ee20000300a00 */
[----:B------:R-:W2:Y:S02]  /*60380*/  LDL.LU.64 R20, [R1+0x30] ;  /* 0x0000300001147983 */ /* 0x000ea40000300a00 */
[----:B0-----:R-:W-:Y:S02]  /*60390*/  STL.64 [R1+0x63e0], R6 ;  /* 0x0063e00601007387 */ /* 0x001fe40000100a00 */
[----:B------:R0:W-:Y:S02]  /*603a0*/  STL.64 [R1+0x63d8], R4 ;  /* 0x0063d80401007387 */ /* 0x0001e40000100a00 */
[----:B0-----:R-:W4:Y:S01]  /*603b0*/  LDL.LU.64 R4, [R1+0x60] ;  /* 0x0000600001047983 */ /* 0x001f220000300a00 */
[----:B------:R-:W2:Y:S03]  /*603c0*/  LDL.64 R6, [R1+0x68] ;  /* 0x0000680001067983 */ /* 0x000ea60000100a00 */
[----:B--2---:R-:W-:Y:S01]  /*603d0*/  STL.64 [R1+0x6588], R6 ;  /* 0x0065880601007387 */ /* 0x004fe20000100a00 */
[----:B----4-:R0:W-:Y:S03]  /*603e0*/  STL.64 [R1+0x6580], R4 ;  /* 0x0065800401007387 */ /* 0x0101e60000100a00 */
[----:B0-----:R-:W2:Y:S01]  /*603f0*/  LDL.LU R4, [R1+0x110] ;  /* 0x0001100001047983 */ /* 0x001ea20000300800 */
[----:B------:R-:W2:Y:S02]  /*60400*/  LDL.LU R5, [R1+0x114] ;  /* 0x0001140001057983 */ /* 0x000ea40000300800 */
[----:B------:R-:W4:Y:S02]  /*60410*/  LDL.LU R6, [R1+0x118] ;  /* 0x0001180001067983 */ /* 0x000f240000300800 */
[----:B------:R-:W4:Y:S02]  /*60420*/  LDL.LU R7, [R1+0x11c] ;  /* 0x00011c0001077983 */ /* 0x000f240000300800 */
[----:B----4-:R-:W-:Y:S01]  /*60430*/  STL.64 [R1+0x65a0], R6 ;  /* 0x0065a00601007387 */ /* 0x010fe20000100a00 */
[----:B--2---:R0:W-:Y:S03]  /*60440*/  STL.64 [R1+0x6598], R4 ;  /* 0x0065980401007387 */ /* 0x0041e60000100a00 */
[----:B0-----:R-:W2:Y:S01]  /*60450*/  LDL.LU R4, [R1+0x120] ;  /* 0x0001200001047983 */ /* 0x001ea20000300800 */
[----:B------:R-:W2:Y:S02]  /*60460*/  LDL.LU R5, [R1+0x124] ;  /* 0x0001240001057983 */ /* 0x000ea40000300800 */
[----:B------:R-:W4:Y:S02]  /*60470*/  LDL.LU R6, [R1+0x128] ;  /* 0x0001280001067983 */ /* 0x000f240000300800 */
[----:B------:R-:W4:Y:S01]  /*60480*/  LDL.LU R7, [R1+0x12c] ;  /* 0x00012c0001077983 */ /* 0x000f220000300800 */
[C---:B---3--:R-:W-:Y:S08]  /*60490*/  HMMA.16816.F32 R12, R8.reuse, R24, R12 ;  /* 0x00000018080c723c */ /* 0x048ff0000000180c */
[----:B------:R-:W-:Y:S01]  /*604a0*/  HMMA.16816.F32 R16, R8, R20, R16 ;  /* 0x000000140810723c */ /* 0x000fe20000001810 */
[----:B----4-:R-:W-:Y:S01]  /*604b0*/  STL.64 [R1+0x65c0], R6 ;  /* 0x0065c00601007387 */ /* 0x010fe20000100a00 */
        /* <DEDUP_REMOVED lines=10> */
[----:B------:R-:W2:Y:S01]  /*60560*/  LDL.LU R7, [R1+0x14c] ;  /* 0x00014c0001077983 */ /* 0x000ea20000300800 */
[----:B------:R0:W-:Y:S01]  /*60570*/  STL.64 [R1+0x170], R12 ;  /* 0x0001700c01007387 */ /* 0x0001e20000100a00 */
[----:B------:R1:W-:Y:S03]  /*60580*/  STL.64 [R1+0x178], R14 ;  /* 0x0001780e01007387 */ /* 0x0003e60000100a00 */
[----:B0-----:R-:W3:Y:S01]  /*60590*/  LDL.LU.64 R12, [R1+0x6600] ;  /* 0x00660000010c7983 */ /* 0x001ee20000300a00 */
[----:B-1----:R-:W-:-:S02]  /*605a0*/  IMAD.MOV.U32 R15, RZ, RZ, R24 ;  /* 0x000000ffff0f7224 */ /* 0x002fc400078e0018 */
[----:B------:R-:W-:Y:S02]  /*605b0*/  IMAD.MOV.U32 R14, RZ, RZ, R25 ;  /* 0x000000ffff0e7224 */ /* 0x000fe400078e0019 */
[----:B------:R-:W4:Y:S01]  /*605c0*/  LDL.LU.64 R26, [R1+0x65f8] ;  /* 0x0065f800011a7983 */ /* 0x000f220000300a00 */
[----:B------:R-:W4:Y:S01]  /*605d0*/  LDL.LU.64 R24, [R1+0x65f0] ;  /* 0x0065f00001187983 */ /* 0x000f220000300a00 */
[----:B------:R-:W-:Y:S02]  /*605e0*/  STL.64 [R1+0x160], R16 ;  /* 0x0001601001007387 */ /* 0x000fe40000100a00 */
[----:B------:R0:W-:Y:S02]  /*605f0*/  STL.64 [R1+0x168], R18 ;  /* 0x0001681201007387 */ /* 0x0001e40000100a00 */
[----:B0-----:R-:W-:Y:S02]  /*60600*/  IMAD.MOV.U32 R19, RZ, RZ, R20 ;  /* 0x000000ffff137224 */ /* 0x001fe400078e0014 */
[----:B------:R-:W-:-:S02]  /*60610*/  IMAD.MOV.U32 R18, RZ, RZ, R21 ;  /* 0x000000ffff127224 */ /* 0x000fc400078e0015 */
[----:B------:R-:W4:Y:S02]  /*60620*/  LDL.LU.64 R20, [R1+0x65e8] ;  /* 0x0065e80001147983 */ /* 0x000f240000300a00 */
[C---:B----4-:R-:W-:Y:S11]  /*60630*/  HMMA.16816.F32 R24, R8.reuse, R20, R24 ;  /* 0x000000140818723c */ /* 0x050ff60000001818 */
[----:B------:R-:W-:Y:S11]  /*60640*/  @!UPT UIADD3 URZ, URZ, URZ, URZ ;  /* 0x0000003f3f3ff290 */ /* 0x000ff6000fffe03f */
[----:B------:R-:W-:Y:S01]  /*60650*/  @!UPT UIADD3 URZ, URZ, URZ, URZ ;  /* 0x0000003f3f3ff290 */ /* 0x000fe2000fffe03f */
[----:B------:R0:W-:Y:S01]  /*60660*/  STL.64 [R1+0x150], R24 ;  /* 0x0001501801007387 */ /* 0x0001e20000100a00 */
[----:B------:R-:W-:Y:S03]  /*60670*/  STL.64 [R1+0x158], R26 ;  /* 0x0001581a01007387 */ /* 0x000fe60000100a00 */
[----:B0-----:R-:W2:Y:S01]  /*60680*/  LDL.LU.64 R24, [R1+0x65e0] ;  /* 0x0065e00001187983 */ /* 0x001ea20000300a00 */
[----:B------:R-:W-:Y:S02]  /*60690*/  IMAD.MOV.U32 R0, RZ, RZ, R20 ;  /* 0x000000ffff007224 */ /* 0x000fe400078e0014 */
[----:B------:R-:W-:Y:S02]  /*606a0*/  IMAD.MOV.U32 R3, RZ, RZ, R21 ;  /* 0x000000ffff037224 */ /* 0x000fe400078e0015 */
[----:B------:R-:W4:Y:S01]  /*606b0*/  LDL.LU R20, [R1+0xb0] ;  /* 0x0000b00001147983 */ /* 0x000f220000300800 */
[----:B------:R-:W4:Y:S01]  /*606c0*/  LDL.LU R21, [R1+0xb4] ;  /* 0x0000b40001157983 */ /* 0x000f220000300800 */
[----:B------:R-:W4:Y:S02]  /*606d0*/  LDL.LU R22, [R1+0xb8] ;  /* 0x0000b80001167983 */ /* 0x000f240000300800 */
[----:B------:R-:W4:Y:S01]  /*606e0*/  LDL.LU R23, [R1+0xbc] ;  /* 0x0000bc0001177983 */ /* 0x000f220000300800 */
        /* <DEDUP_REMOVED lines=26> */
[----:B------:R-:W-:Y:S02]  /*60890*/  STL.64 [R1+0x6510], R26 ;  /* 0x0065101a01007387 */ /* 0x000fe40000100a00 */
[----:B------:R0:W-:Y:S02]  /*608a0*/  STL.64 [R1+0x6508], R24 ;  /* 0x0065081801007387 */ /* 0x0001e40000100a00 */
[----:B0-----:R-:W-:-:S02]  /*608b0*/  IMAD.MOV.U32 R24, RZ, RZ, R0 ;  /* 0x000000ffff187224 */ /* 0x001fc400078e0000 */
[----:B------:R-:W-:Y:S01]  /*608c0*/  IMAD.MOV.U32 R25, RZ, RZ, R3 ;  /* 0x000000ffff197224 */ /* 0x000fe200078e0003 */
[----:B------:R-:W4:Y:S01]  /*608d0*/  LDL.LU R0, [R1+0x6594] ;  /* 0x0065940001007983 */ /* 0x000f220000300800 */
[----:B------:R-:W4:Y:S03]  /*608e0*/  LDL.LU R3, [R1+0x6590] ;  /* 0x0065900001037983 */ /* 0x000f260000300800 */
[----:B------:R0:W-:Y:S02]  /*608f0*/  STL.64 [R1+0x6538], R24 ;  /* 0x0065381801007387 */ /* 0x0001e40000100a00 */
[----:B0-----:R-:W-:Y:S02]  /*60900*/  IMAD.MOV.U32 R24, RZ, RZ, R19 ;  /* 0x000000ffff187224 */ /* 0x001fe400078e0013 */
[----:B------:R-:W-:Y:S02]  /*60910*/  IMAD.MOV.U32 R25, RZ, RZ, R18 ;  /* 0x000000ffff197224 */ /* 0x000fe400078e0012 */
[----:B---3--:R-:W-:-:S02]  /*60920*/  IMAD.MOV.U32 R19, RZ, RZ, R12 ;  /* 0x000000ffff137224 */ /* 0x008fc400078e000c */
[----:B------:R-:W-:Y:S01]  /*60930*/  IMAD.MOV.U32 R18, RZ, RZ, R13 ;  /* 0x000000ffff127224 */ /* 0x000fe200078e000d */
[----:B------:R0:W-:Y:S02]  /*60940*/  STL.64 [R1+0x6550], R24 ;  /* 0x0065501801007387 */ /* 0x0001e40000100a00 */
[----:B0-----:R-:W-:Y:S02]  /*60950*/  IMAD.MOV.U32 R24, RZ, RZ, R15 ;  /* 0x000000ffff187224 */ /* 0x001fe400078e000f */
[----:B------:R-:W-:Y:S01]  /*60960*/  IMAD.MOV.U32 R25, RZ, RZ, R14 ;  /* 0x000000ffff197224 */ /* 0x000fe200078e000e */
[C---:B--2---:R-:W-:Y:S11]  /*60970*/  HMMA.16816.F32 R4, R8.reuse, R12, R4 ;  /* 0x0000000c0804723c */ /* 0x044ff60000001804 */
[----:B------:R-:W-:Y:S11]  /*60980*/  @!UPT UIADD3 URZ, URZ, URZ, URZ ;  /* 0x0000003f3f3ff290 */ /* 0x000ff6000fffe03f */
[----:B------:R-:W-:Y:S01]  /*60990*/  @!UPT UIADD3 URZ, URZ, URZ, URZ ;  /* 0x0000003f3f3ff290 */ /* 0x000fe2000fffe03f */
[----:B------:R-:W-:Y:S01]  /*609a0*/  STL.64 [R1+0x110], R4 ;  /* 0x0001100401007387 */ /* 0x000fe20000100a00 */
[----:B------:R0:W-:Y:S03]  /*609b0*/  STL.64 [R1+0x118], R6 ;  /* 0x0001180601007387 */ /* 0x0001e60000100a00 */
[----:B0-----:R-:W2:Y:S01]  /*609c0*/  LDL.LU.64 R6, [R1+0x6588] ;  /* 0x0065880001067983 */ /* 0x001ea20000300a00 */
[----:B------:R-:W4:Y:S02]  /*609d0*/  LDL.LU.64 R4, [R1+0x6580] ;  /* 0x0065800001047983 */ /* 0x000f240000300a00 */
[----:B------:R-:W3:Y:S02]  /*609e0*/  LDL.LU.64 R14, [R1+0x6578] ;  /* 0x00657800010e7983 */ /* 0x000ee40000300a00 */
[----:B------:R-:W3:Y:S01]  /*609f0*/  LDL.LU.64 R12, [R1+0x6570] ;  /* 0x00657000010c7983 */ /* 0x000ee20000300a00 */
[----:B------:R-:W-:Y:S01]  /*60a00*/  STL.64 [R1+0x6548], R18 ;  /* 0x0065481201007387 */ /* 0x000fe20000100a00 */
[----:B------:R0:W-:Y:S03]  /*60a10*/  STL.64 [R1+0x6540], R16 ;  /* 0x0065401001007387 */ /* 0x0001e60000100a00 */
[----:B0-----:R-:W2:Y:S01]  /*60a20*/  LDL.LU R16, [R1+0x90] ;  /* 0x0000900001107983 */ /* 0x001ea20000300800 */
[----:B------:R-:W2:Y:S02]  /*60a30*/  LDL.LU R17, [R1+0x94] ;  /* 0x0000940001117983 */ /* 0x000ea40000300800 */
[----:B------:R-:W2:Y:S02]  /*60a40*/  LDL.LU R18, [R1+0x98] ;  /* 0x0000980001127983 */ /* 0x000ea40000300800 */
[----:B------:R-:W2:Y:S02]  /*60a50*/  LDL.LU R19, [R1+0x9c] ;  /* 0x00009c0001137983 */ /* 0x000ea40000300800 */
[----:B--2---:R-:W-:Y:S01]  /*60a60*/  STL.64 [R1+0x6560], R18 ;  /* 0x0065601201007387 */ /* 0x004fe20000100a00 */
[----:B------:R0:W-:Y:S03]  /*60a70*/  STL.64 [R1+0x6558], R16 ;  /* 0x0065581001007387 */ /* 0x0001e60000100a00 */
[----:B0-----:R-:W3:Y:S01]  /*60a80*/  LDL.LU R16, [R1+0xa0] ;  /* 0x0000a00001107983 */ /* 0x001ee20000300800 */
[----:B------:R-:W3:Y:S02]  /*60a90*/  LDL.LU R17, [R1+0xa4] ;  /* 0x0000a40001117983 */ /* 0x000ee40000300800 */
[----:B------:R-:W3:Y:S02]  /*60aa0*/  LDL.LU R18, [R1+0xa8] ;  /* 0x0000a80001127983 */ /* 0x000ee40000300800 */
[----:B------:R-:W3:Y:S01]  /*60ab0*/  LDL.LU R19, [R1+0xac] ;  /* 0x0000ac0001137983 */ /* 0x000ee20000300800 */
[----:B----4-:R-:W-:Y:S01]  /*60ac0*/  HMMA.16816.F32 R8, R8, R4, R20 ;  /* 0x000000040808723c */ /* 0x010fe20000001814 */
[----:B------:R-:W2:Y:S11]  /*60ad0*/  LDL.LU R20, [R1+0x70] ;  /* 0x0000700001147983 */ /* 0x000eb60000300800 */
[----:B------:R-:W-:Y:S11]  /*60ae0*/  @!UPT UIADD3 URZ, URZ, URZ, URZ ;  /* 0x0000003f3f3ff290 */ /* 0x000ff6000fffe03f */
[----:B------:R0:W-:Y:S01]  /*60af0*/  STL.64 [R1+0xb0], R8 ;  /* 0x0000b00801007387 */ /* 0x0001e20000100a00 */
[----:B------:R-:W-:Y:S02]  /*60b00*/  STL.64 [R1+0xb8], R10 ;  /* 0x0000b80a01007387 */ /* 0x000fe40000100a00 */
[----:B------:R-:W2:Y:S02]  /*60b10*/  LDL.LU R21, [R1+0x74] ;  /* 0x0000740001157983 */ /* 0x000ea40000300800 */
[----:B------:R-:W2:Y:S01]  /*60b20*/  LDL.LU R22, [R1+0x78] ;  /* 0x0000780001167983 */ /* 0x000ea20000300800 */
[----:B------:R-:W2:Y:S01]  /*60b30*/  LDL.LU R23, [R1+0x7c] ;  /* 0x00007c0001177983 */ /* 0x000ea20000300800 */
[----:B------:R-:W-:Y:S02]  /*60b40*/  STL.64 [R1+0x64e8], R6 ;  /* 0x0064e80601007387 */ /* 0x000fe40000100a00 */
[----:B------:R1:W-:Y:S02]  /*60b50*/  STL.64 [R1+0x64e0], R4 ;  /* 0x0064e00401007387 */ /* 0x0003e40000100a00 */
[----:B0-----:R-:W-:-:S02]  /*60b60*/  IMAD.MOV.U32 R8, RZ, RZ, R2 ;  /* 0x000000ffff087224 */ /* 0x001fc400078e0002 */
[----:B------:R-:W-:Y:S01]  /*60b70*/  IMAD.MOV.U32 R9, RZ, RZ, R28 ;  /* 0x000000ffff097224 */ /* 0x000fe200078e001c */
[----:B-1----:R-:W4:Y:S01]  /*60b80*/  LDL.LU R4, [R1+0x80] ;  /* 0x0000800001047983 */ /* 0x002f220000300800 */
[----:B------:R-:W4:Y:S02]  /*60b90*/  LDL.LU R5, [R1+0x84] ;  /* 0x0000840001057983 */ /* 0x000f240000300800 */
[----:B------:R-:W4:Y:S02]  /*60ba0*/  LDL.LU R6, [R1+0x88] ;  /* 0x0000880001067983 */ /* 0x000f240000300800 */
[----:B------:R-:W4:Y:S01]  /*60bb0*/  LDL.LU R7, [R1+0x8c] ;  /* 0x00008c0001077983 */ /* 0x000f220000300800 */
[----:B------:R-:W2:Y:S01]  /*60bc0*/  LDL.LU R2, [R1+0x656c] ;  /* 0x00656c0001027983 */ /* 0x000ea20000300800 */
[----:B------:R-:W2:Y:S02]  /*60bd0*/  LDL.LU R28, [R1+0x6568] ;  /* 0x00656800011c7983 */ /* 0x000ea40000300800 */
[----:B------:R-:W2:Y:S02]  /*60be0*/  LDL R10, [R1+0x8] ;  /* 0x00000800010a7983 */ /* 0x000ea40000100800 */
[----:B------:R-:W2:Y:S01]  /*60bf0*/  LDL R11, [R1+0xc] ;  /* 0x00000c00010b7983 */ /* 0x000ea20000100800 */
[C---:B---3--:R-:W-:Y:S01]  /*60c00*/  HMMA.16816.F32 R24, R12.reuse, R24, R16 ;  /* 0x000000180c18723c */ /* 0x048fe20000001810 */
[----:B------:R-:W3:Y:S01]  /*60c10*/  LDL.LU.64 R18, [R1+0x6560] ;  /* 0x0065600001127983 */ /* 0x000ee20000300a00 */
[----:B------:R-:W3:Y:S11]  /*60c20*/  LDL.LU.64 R16, [R1+0x6558] ;  /* 0x0065580001107983 */ /* 0x000ef60000300a00 */
[----:B------:R-:W-:Y:S10]  /*60c30*/  @!UPT UIADD3 URZ, URZ, URZ, URZ ;  /* 0x0000003f3f3ff290 */ /* 0x000ff4000fffe03f */
[----:B------:R0:W-:Y:S01]  /*60c40*/  STL.64 [R1+0xa0], R24 ;  /* 0x0000a01801007387 */ /* 0x0001e20000100a00 */
[----:B------:R3:W-:Y:S03]  /*60c50*/  STL.64 [R1+0xa8], R26 ;  /* 0x0000a81a01007387 */ /* 0x0007e60000100a00 */
[----:B0-----:R-:W3:Y:S02]  /*60c60*/  LDL.LU.64 R24, [R1+0x6550] ;  /* 0x0065500001187983 */ /* 0x001ee40000300a00 */
[C---:B---3--:R-:W-:Y:S02]  /*60c70*/  HMMA.16816.F32 R24, R12.reuse, R24, R16 ;  /* 0x000000180c18723c */ /* 0x048fe40000001810 */
[----:B------:R-:W3:Y:S01]  /*60c80*/  LDL.LU.64 R18, [R1+0x6548] ;  /* 0x0065480001127983 */ /* 0x000ee20000300a00 */
[----:B------:R-:W2:Y:S11]  /*60c90*/  LDL.LU.64 R16, [R1+0x6540] ;  /* 0x0065400001107983 */ /* 0x000eb60000300a00 */
[----:B------:R-:W-:Y:S09]  /*60ca0*/  @!UPT UIADD3 URZ, URZ, URZ, URZ ;  /* 0x0000003f3f3ff290 */ /* 0x000ff2000fffe03f */
[----:B------:R0:W-:Y:S01]  /*60cb0*/  STL.64 [R1+0x90], R24 ;  /* 0x0000901801007387 */ /* 0x0001e20000100a00 */
[----:B------:R4:W-:Y:S03]  /*60cc0*/  STL.64 [R1+0x98], R26 ;  /* 0x0000981a01007387 */ /* 0x0009e60000100a00 */
[----:B0-----:R-:W4:Y:S02]  /*60cd0*/  LDL.LU.64 R24, [R1+0x6538] ;  /* 0x0065380001187983 */ /* 0x001f240000300a00 */
[----:B----4-:R-:W-:Y:S07]  /*60ce0*/  HMMA.16816.F32 R24, R12, R24, R4 ;  /* 0x000000180c18723c */ /* 0x010fee0000001804 */
[----:B---3--:R-:W-:-:S02]  /*60cf0*/  IMAD.MOV.U32 R4, RZ, RZ, R19 ;  /* 0x000000ffff047224 */ /* 0x008fc400078e0013 */
[----:B------:R-:W-:Y:S11]  /*60d00*/  IMAD.MOV.U32 R5, RZ, RZ, R18 ;  /* 0x000000ffff057224 */ /* 0x000ff600078e0012 */
[----:B------:R-:W-:Y:S03]  /*60d10*/  @!UPT UIADD3 URZ, URZ, URZ, URZ ;  /* 0x0000003f3f3ff290 */ /* 0x000fe6000fffe03f */
[----:B------:R-:W-:Y:S01]  /*60d20*/  STL.64 [R1+0x80], R24 ;  /* 0x0000801801007387 */ /* 0x000fe20000100a00 */
[----:B------:R-:W-:Y:S02]  /*60d30*/  STL.64 [R1+0x88], R26 ;  /* 0x0000881a01007387 */ /* 0x000fe40000100a00 */
[----:B------:R0:W-:Y:S02]  /*60d40*/  STL.64 [R1+0x6500], R4 ;  /* 0x0065000401007387 */ /* 0x0001e40000100a00 */
[----:B0-----:R-:W3:Y:S01]  /*60d50*/  LDL.LU R4, [R1+0x340] ;  /* 0x0003400001047983 */ /* 0x001ee20000300800 */
[----:B------:R-:W3:Y:S02]  /*60d60*/  LDL.LU R5, [R1+0x344] ;  /* 0x0003440001057983 */ /* 0x000ee40000300800 */
[----:B------:R-:W4:Y:S02]  /*60d70*/  LDL.LU R6, [R1+0x348] ;  /* 0x0003480001067983 */ /* 0x000f240000300800 */
[----:B------:R-:W4:Y:S02]  /*60d80*/  LDL.LU R7, [R1+0x34c] ;  /* 0x00034c0001077983 */ /* 0x000f240000300800 */
[----:B--2---:R-:W-:-:S02]  /*60d90*/  IMAD.MOV.U32 R25, RZ, RZ, R16 ;  /* 0x000000ffff197224 */ /* 0x004fc400078e0010 */
[----:B------:R-:W-:Y:S02]  /*60da0*/  IMAD.MOV.U32 R24, RZ, RZ, R17 ;  /* 0x000000ffff187224 */ /* 0x000fe400078e0011 */
[----:B------:R-:W-:Y:S01]  /*60db0*/  IMAD.MOV.U32 R18, RZ, RZ, R28 ;  /* 0x000000ffff127224 */ /* 0x000fe200078e001c */
[----:B------:R-:W-:Y:S01]  /*60dc0*/  HMMA.16816.F32 R20, R12, R8, R20 ;  /* 0x000000080c14723c */ /* 0x000fe20000001814 */
[----:B----4-:R-:W-:Y:S01]  /*60dd0*/  STL.64 [R1+0x6520], R6 ;  /* 0x0065200601007387 */ /* 0x010fe20000100a00 */
[----:B---3--:R0:W-:Y:S03]  /*60de0*/  STL.64 [R1+0x6518], R4 ;  /* 0x0065180401007387 */ /* 0x0081e60000100a00 */
[----:B0-----:R-:W2:Y:S01]  /*60df0*/  LDL.LU R4, [R1+0x220] ;  /* 0x0002200001047983 */ /* 0x001ea20000300800 */
[----:B------:R-:W2:Y:S02]  /*60e00*/  LDL.LU R5, [R1+0x224] ;  /* 0x0002240001057983 */ /* 0x000ea40000300800 */
[----:B------:R-:W2:Y:S02]  /*60e10*/  LDL.LU R6, [R1+0x228] ;  /* 0x0002280001067983 */ /* 0x000ea40000300800 */
[----:B------:R-:W2:Y:S01]  /*60e20*/  LDL.LU R7, [R1+0x22c] ;  /* 0x00022c0001077983 */ /* 0x000ea20000300800 */
[----:B------:R-:W3:Y:S01]  /*60e30*/  LDL.LU R16, [R1+0x330] ;  /* 0x0003300001107983 */ /* 0x000ee20000300800 */
[----:B------:R-:W3:Y:S02]  /*60e40*/  LDL.LU R17, [R1+0x334] ;  /* 0x0003340001117983 */ /* 0x000ee40000300800 */
[----:B------:R-:W4:Y:S02]  /*60e50*/  LDL.LU R28, [R1+0x6530] ;  /* 0x00653000011c7983 */ /* 0x000f240000300800 */
[----:B------:R-:W2:Y:S02]  /*60e60*/  LDL.LU R19, [R1+0x33c] ;  /* 0x00033c0001137983 */ /* 0x000ea40000300800 */
[----:B--2---:R-:W-:Y:S01]  /*60e70*/  STL.64 [R1+0x64f8], R18 ;  /* 0x0064f81201007387 */ /* 0x004fe20000100a00 */
[----:B---3--:R0:W-:Y:S03]  /*60e80*/  STL.64 [R1+0x64f0], R16 ;  /* 0x0064f01001007387 */ /* 0x0081e60000100a00 */
[----:B0-----:R-:W2:Y:S01]  /*60e90*/  LDL.LU R16, [R1+0x460] ;  /* 0x0004600001107983 */ /* 0x001ea20000300800 */
[----:B------:R-:W2:Y:S02]  /*60ea0*/  LDL.LU R17, [R1+0x464] ;  /* 0x0004640001117983 */ /* 0x000ea40000300800 */
[----:B------:R-:W2:Y:S02]  /*60eb0*/  LDL.LU R18, [R1+0x468] ;  /* 0x0004680001127983 */ /* 0x000ea40000300800 */
[----:B------:R0:W-:Y:S01]  /*60ec0*/  STL.64 [R1+0x70], R20 ;  /* 0x0000701401007387 */ /* 0x0001e20000100a00 */
[----:B------:R1:W-:Y:S01]  /*60ed0*/  STL [R1+0x78], R22 ;  /* 0x0000781601007387 */ /* 0x0003e20000100800 */
[----:B----4-:R-:W-:-:S02]  /*60ee0*/  IMAD.MOV.U32 R19, RZ, RZ, R28 ;  /* 0x000000ffff137224 */ /* 0x010fc400078e001c */
[----:B------:R-:W-:Y:S01]  /*60ef0*/  IMAD.MOV.U32 R28, RZ, RZ, R23 ;  /* 0x000000ffff1c7224 */ /* 0x000fe200078e0017 */
[----:B0-----:R-:W3:Y:S01]  /*60f00*/  LDL.LU R20, [R1+0x2f0] ;  /* 0x0002f00001147983 */ /* 0x001ee20000300800 */
[----:B------:R-:W3:Y:S02]  /*60f10*/  LDL.LU R21, [R1+0x2f4] ;  /* 0x0002f40001157983 */ /* 0x000ee40000300800 */
[----:B-1----:R-:W4:Y:S02]  /*60f20*/  LDL.LU R22, [R1+0x2f8] ;  /* 0x0002f80001167983 */ /* 0x002f240000300800 */
[----:B------:R-:W4:Y:S02]  /*60f30*/  LDL.LU R23, [R1+0x2fc] ;  /* 0x0002fc0001177983 */ /* 0x000f240000300800 */
[----:B----4-:R-:W-:Y:S01]  /*60f40*/  STL.64 [R1+0x64a0], R22 ;  /* 0x0064a01601007387 */ /* 0x010fe20000100a00 */
[----:B---3--:R0:W-:Y:S03]  /*60f50*/  STL.64 [R1+0x6498], R20 ;  /* 0x0064981401007387 */ /* 0x0081e60000100a00 */
[----:B0-----:R-:W3:Y:S01]  /*60f60*/  LDL.LU R20, [R1+0x300] ;  /* 0x0003000001147983 */ /* 0x001ee20000300800 */
[----:B------:R-:W-:-:S02]  /*60f70*/  IMAD.MOV.U32 R22, RZ, RZ, R3 ;  /* 0x000000ffff167224 */ /* 0x000fc400078e0003 */
[----:B------:R-:W-:Y:S02]  /*60f80*/  IMAD.MOV.U32 R23, RZ, RZ, R0 ;  /* 0x000000ffff177224 */ /* 0x000fe400078e0000 */
[----:B------:R-:W-:Y:S02]  /*60f90*/  IMAD.MOV.U32 R21, RZ, RZ, R2 ;  /* 0x000000ffff157224 */ /* 0x000fe400078e0002 */
[----:B------:R-:W4:Y:S01]  /*60fa0*/  LDL.LU R2, [R1+0x652c] ;  /* 0x00652c0001027983 */ /* 0x000f220000300800 */
[----:B------:R-:W2:Y:S02]  /*60fb0*/  LDL.LU R3, [R1+0x6528] ;  /* 0x0065280001037983 */ /* 0x000ea40000300800 */
[----:B------:R0:W-:Y:S01]  /*60fc0*/  STL.64 [R1+0x64b8], R22 ;  /* 0x0064b81601007387 */ /* 0x0001e20000100a00 */
[C---:B------:R-:W-:Y:S01]  /*60fd0*/  HMMA.16816.F32 R24, R12.reuse, R24, R4 ;  /* 0x000000180c18723c */ /* 0x040fe20000001804 */
[----:B---3--:R1:W-:Y:S01]  /*60fe0*/  STL.64 [R1+0x64b0], R20 ;  /* 0x0064b01401007387 */ /* 0x0083e20000100a00 */
[----:B0-----:R-:W3:Y:S03]  /*60ff0*/  LDL.64 R22, [R1+0x38] ;  /* 0x0000380001167983 */ /* 0x001ee60000100a00 */
[----:B---3--:R0:W-:Y:S01]  /*61000*/  STL.64 [R1+0x64c0], R22 ;  /* 0x0064c01601007387 */ /* 0x0081e20000100a00 */
[----:B-1----:R-:W3:Y:S02]  /*61010*/  LDL.LU R20, [R1+0x320] ;  /* 0x0003200001147983 */ /* 0x002ee40000300800 */
[----:B------:R-:W3:Y:S01]  /*61020*/  LDL.LU R21, [R1+0x324] ;  /* 0x0003240001157983 */ /* 0x000ee20000300800 */
[----:B0-----:R-:W3:Y:S01]  /*61030*/  LDL.LU R22, [R1+0x328] ;  /* 0x0003280001167983 */ /* 0x001ee20000300800 */
[----:B------:R-:W3:Y:S02]  /*61040*/  LDL.LU R23, [R1+0x32c] ;  /* 0x00032c0001177983 */ /* 0x000ee40000300800 */
[----:B------:R-:W-:Y:S02]  /*61050*/  STL [R1+0x61c0], R28 ;  /* 0x0061c01c01007387 */ /* 0x000fe40000100800 */
[----:B------:R-:W2:Y:S01]  /*61060*/  LDL.LU.64 R6, [R1+0x6520] ;  /* 0x0065200001067983 */ /* 0x000ea20000300a00 */
[----:B------:R-:W2:Y:S08]  /*61070*/  LDL.LU.64 R4, [R1+0x6518] ;  /* 0x0065180001047983 */ /* 0x000eb00000300a00 */
[----:B------:R-:W-:Y:S02]  /*61080*/  STL.64 [R1+0x220], R24 ;  /* 0x0002201801007387 */ /* 0x000fe40000100a00 */
[----:B------:R0:W-:Y:S02]  /*61090*/  STL.64 [R1+0x228], R26 ;  /* 0x0002281a01007387 */ /* 0x0001e40000100a00 */
[----:B0-----:R-:W2:Y:S01]  /*610a0*/  LDL.LU.64 R26, [R1+0x6510] ;  /* 0x00651000011a7983 */ /* 0x001ea20000300a00 */
[----:B------:R-:W2:Y:S02]  /*610b0*/  LDL.LU.64 R24, [R1+0x6508] ;  /* 0x0065080001187983 */ /* 0x000ea40000300a00 */
[C---:B--2---:R-:W-:Y:S11]  /*610c0*/  HMMA.16816.F32 R4, R12.reuse, R24, R4 ;  /* 0x000000180c04723c */ /* 0x044ff60000001804 */
[----:B------:R-:W-:Y:S11]  /*610d0*/  @!UPT UIADD3 URZ, URZ, URZ, URZ ;  /* 0x0000003f3f3ff290 */ /* 0x000ff6000fffe03f */
[----:B------:R-:W-:Y:S01]  /*610e0*/  @!UPT UIADD3 URZ, URZ, URZ, URZ ;  /* 0x0000003f3f3ff290 */ /* 0x000fe2000fffe03f */
[----:B------:R0:W-:Y:S01]  /*610f0*/  STL.64 [R1+0x340], R4 ;  /* 0x0003400401007387 */ /* 0x0001e20000100a00 */
[----:B------:R-:W-:Y:S03]  /*61100*/  STL [R1+0x348], R6 ;  /* 0x0003480601007387 */ /* 0x000fe60000100800 */
[----:B0-----:R-:W2:Y:S01]  /*61110*/  LDL.LU.64 R4, [R1+0x6500] ;  /* 0x0065000001047983 */ /* 0x001ea20000300a00 */
[----:B------:R0:W-:Y:S03]  /*61120*/  STL.64 [R1+0x64a8], R26 ;  /* 0x0064a81a01007387 */ /* 0x0001e60000100a00 */
[----:B0-----:R-:W3:Y:S01]  /*61130*/  LDL.64 R26, [R1+0x18] ;  /* 0x00001800011a7983 */ /* 0x001ee20000100a00 */
[----:B------:R-:W-:Y:S02]  /*61140*/  IMAD.MOV.U32 R28, RZ, RZ, R7 ;  /* 0x000000ffff1c7224 */ /* 0x000fe400078e0007 */
[C---:B--2---:R-:W-:Y:S01]  /*61150*/  HMMA.16816.F32 R4, R12.reuse, R4, R16 ;  /* 0x000000040c04723c */ /* 0x044fe20000001810 */
[----:B---3--:R0:W-:Y:S04]  /*61160*/  STL.64 [R1+0x64c8], R26 ;  /* 0x0064c81a01007387 */ /* 0x0081e80000100a00 */
[----:B0-----:R-:W2:Y:S01]  /*61170*/  LDL.64 R26, [R1+0x48] ;  /* 0x00004800011a7983 */ /* 0x001ea20000100a00 */
[----:B------:R-:W-:Y:S02]  /*61180*/  STL [R1+0x6388], R28 ;  /* 0x0063881c01007387 */ /* 0x000fe40000100800 */
[----:B------:R-:W3:Y:S02]  /*61190*/  LDL.LU.64 R18, [R1+0x64f8] ;  /* 0x0064f80001127983 */ /* 0x000ee40000300a00 */
[----:B------:R-:W3:Y:S11]  /*611a0*/  LDL.LU.64 R16, [R1+0x64f0] ;  /* 0x0064f00001107983 */ /* 0x000ef60000300a00 */
[----:B------:R-:W-:Y:S02]  /*611b0*/  @!UPT UIADD3 URZ, URZ, URZ, URZ ;  /* 0x0000003f3f3ff290 */ /* 0x000fe4000fffe03f */
[----:B------:R-:W-:Y:S01]  /*611c0*/  STL.64 [R1+0x460], R4 ;  /* 0x0004600401007387 */ /* 0x000fe20000100a00 */
[----:B------:R0:W-:Y:S03]  /*611d0*/  STL.64 [R1+0x468], R6 ;  /* 0x0004680601007387 */ /* 0x0001e60000100a00 */
[----:B0-----:R-:W2:Y:S01]  /*611e0*/  LDL.LU.64 R6, [R1+0x64e8] ;  /* 0x0064e80001067983 */ /* 0x001ea20000300a00 */
[----:B------:R-:W3:Y:S02]  /*611f0*/  LDL.LU.64 R4, [R1+0x64e0] ;  /* 0x0064e00001047983 */ /* 0x000ee40000300a00 */
[----:B---3--:R-:W-:Y:S01]  /*61200*/  HMMA.16816.F32 R12, R12, R4, R16 ;  /* 0x000000040c0c723c */ /* 0x008fe20000001810 */
[----:B------:R-:W3:Y:S01]  /*61210*/  LDL.LU.64 R18, [R1+0x64d8] ;  /* 0x0064d80001127983 */ /* 0x000ee20000300a00 */
[----:B------:R-:W3:Y:S02]  /*61220*/  LDL.LU.64 R16, [R1+0x64d0] ;  /* 0x0064d00001107983 */ /* 0x000ee40000300a00 */
[----:B--2---:R-:W-:Y:S11]  /*61230*/  IMAD.MOV.U32 R8, RZ, RZ, R26 ;  /* 0x000000ffff087224 */ /* 0x004ff600078e001a */
[----:B------:R-:W-:Y:S08]  /*61240*/  @!UPT UIADD3 URZ, URZ, URZ, URZ ;  /* 0x0000003f3f3ff290 */ /* 0x000ff0000fffe03f */
[----:B------:R-:W-:Y:S01]  /*61250*/  STL.64 [R1+0x330], R12 ;  /* 0x0003300c01007387 */ /* 0x000fe20000100a00 */
[----:B------:R0:W-:Y:S02]  /*61260*/  STL [R1+0x338], R14 ;  /* 0x0003380e01007387 */ /* 0x0001e40000100800 */
[----:B------:R-:W-:Y:S02]  /*61270*/  IMAD.MOV.U32 R0, RZ, RZ, R15 ;  /* 0x000000ffff007224 */ /* 0x000fe400078e000f */
[----:B------:R1:W-:Y:S01]  /*61280*/  STL.64 [R1+0x6470], R6 ;  /* 0x0064700601007387 */ /* 0x0003e20000100a00 */
[----:B------:R-:W2:Y:S01]  /*61290*/  LDL.LU R4, [R1+0x310] ;  /* 0x0003100001047983 */ /* 0x000ea20000300800 */
[----:B------:R-:W2:Y:S03]  /*612a0*/  LDL.LU R5, [R1+0x314] ;  /* 0x0003140001057983 */ /* 0x000ea60000300800 */
[----:B0-----:R-:W2:Y:S01]  /*612b0*/  LDL.64 R14, [R1+0x28] ;  /* 0x00002800010e7983 */ /* 0x001ea20000100a00 */
[----:B------:R0:W-:Y:S02]  /*612c0*/  STL [R1+0x638c], R0 ;  /* 0x00638c0001007387 */ /* 0x0001e40000100800 */
[----:B-1----:R-:W-:-:S02]  /*612d0*/  IMAD.MOV.U32 R6, RZ, RZ, R3 ;  /* 0x000000ffff067224 */ /* 0x002fc400078e0003 */
[----:B----4-:R-:W-:Y:S02]  /*612e0*/  IMAD.MOV.U32 R7, RZ, RZ, R2 ;  /* 0x000000ffff077224 */ /* 0x010fe400078e0002 */
[----:B0-----:R-:W-:Y:S01]  /*612f0*/  IMAD.MOV.U32 R0, RZ, RZ, R27 ;  /* 0x000000ffff007224 */ /* 0x001fe200078e001b */
[C---:B---3--:R-:W-:Y:S01]  /*61300*/  HMMA.16816.F32 R20, R16.reuse, R26, R20 ;  /* 0x0000001a1014723c */ /* 0x048fe20000001814 */
[----:B------:R-:W3:Y:S11]  /*61310*/  LDL.LU.64 R26, [R1+0x64c8] ;  /* 0x0064c800011a7983 */ /* 0x000ef60000300a00 */
[----:B------:R-:W-:Y:S11]  /*61320*/  @!UPT UIADD3 URZ, URZ, URZ, URZ ;  /* 0x0000003f3f3ff290 */ /* 0x000ff6000fffe03f */
[----:B------:R-:W-:Y:S01]  /*61330*/  STL.64 [R1+0x320], R20 ;  /* 0x0003201401007387 */ /* 0x000fe20000100a00 */
[----:B------:R-:W-:Y:S02]  /*61340*/  IMAD.MOV.U32 R3, RZ, RZ, R22 ;  /* 0x000000ffff037224 */ /* 0x000fe400078e0016 */
[----:B------:R-:W-:Y:S02]  /*61350*/  IMAD.MOV.U32 R2, RZ, RZ, R23 ;  /* 0x000000ffff027224 */ /* 0x000fe400078e0017 */
[----:B------:R-:W2:Y:S02]  /*61360*/  LDL.LU.64 R22, [R1+0x64c0] ;  /* 0x0064c00001167983 */ /* 0x000ea40000300a00 */
[----:B--2---:R-:W-:Y:S11]  /*61370*/  HMMA.16816.F32 R4, R16, R22, R4 ;  /* 0x000000161004723c */ /* 0x004ff60000001804 */
[----:B------:R-:W-:Y:S11]  /*61380*/  @!UPT UIADD3 URZ, URZ, URZ, URZ ;  /* 0x0000003f3f3ff290 */ /* 0x000ff6000fffe03f */
[----:B------:R-:W-:Y:S01]  /*61390*/  @!UPT UIADD3 URZ, URZ, URZ, URZ ;  /* 0x0000003f3f3ff290 */ /* 0x000fe2000fffe03f */
[----:B------:R0:W-:Y:S01]  /*613a0*/  STL.64 [R1+0x310], R4 ;  /* 0x0003100401007387 */ /* 0x0001e20000100a00 */
[----:B------:R3:W-:Y:S02]  /*613b0*/  STL.64 [R1+0x318], R6 ;  /* 0x0003180601007387 */ /* 0x0007e40000100a00 */
[----:B0-----:R-:W-:Y:S02]  /*613c0*/  IMAD.MOV.U32 R5, RZ, RZ, R22 ;  /* 0x000000ffff057224 */ /* 0x001fe400078e0016 */
[----:B------:R-:W-:Y:S02]  /*613d0*/  IMAD.MOV.U32 R4, RZ, RZ, R23 ;  /* 0x000000ffff047224 */ /* 0x000fe400078e0017 */
[----:B------:R-:W2:Y:S01]  /*613e0*/  LDL.LU.64 R22, [R1+0x64b8] ;  /* 0x0064b80001167983 */ /* 0x000ea20000300a00 */
[----:B------:R-:W2:Y:S02]  /*613f0*/  LDL.LU.64 R20, [R1+0x64b0] ;  /* 0x0064b00001147983 */ /* 0x000ea40000300a00 */
[----:B---3--:R-:W-:-:S02]  /*61400*/  IMAD.MOV.U32 R7, RZ, RZ, R26 ;  /* 0x000000ffff077224 */ /* 0x008fc400078e001a */
[----:B------:R-:W-:Y:S01]  /*61410*/  IMAD.MOV.U32 R6, RZ, RZ, R27 ;  /* 0x000000ffff067224 */ /* 0x000fe200078e001b */
[C---:B--2---:R-:W-:Y:S01]  /*61420*/  HMMA.16816.F32 R20, R16.reuse, R26, R20 ;  /* 0x0000001a1014723c */ /* 0x044fe20000001814 */
[----:B------:R-:W2:Y:S11]  /*61430*/  LDL.LU.64 R26, [R1+0x64a8] ;  /* 0x0064a800011a7983 */ /* 0x000eb60000300a00 */
[----:B------:R-:W-:Y:S11]  /*61440*/  @!UPT UIADD3 URZ, URZ, URZ, URZ ;  /* 0x0000003f3f3ff290 */ /* 0x000ff6000fffe03f */
[----:B------:R0:W-:Y:S01]  /*61450*/  STL.64 [R1+0x300], R20 ;  /* 0x0003001401007387 */ /* 0x0001e20000100a00 */
[----:B------:R-:W-:Y:S02]  /*61460*/  IMAD.MOV.U32 R25, RZ, RZ, R22 ;  /* 0x000000ffff197224 */ /* 0x000fe400078e0016 */
[----:B------:R-:W-:Y:S02]  /*61470*/  IMAD.MOV.U32 R24, RZ, RZ, R23 ;  /* 0x000000ffff187224 */ /* 0x000fe400078e0017 */
[----:B------:R-:W3:Y:S04]  /*61480*/  LDL.LU.64 R22, [R1+0x64a0] ;  /* 0x0064a00001167983 */ /* 0x000ee80000300a00 */
[----:B0-----:R-:W3:Y:S01]  /*61490*/  LDL.LU.64 R20, [R1+0x6498] ;  /* 0x0064980001147983 */ /* 0x001ee20000300a00 */
[----:B------:R0:W-:Y:S02]  /*614a0*/  STL [R1+0x6124], R24 ;  /* 0x0061241801007387 */ /* 0x0001e40000100800 */
[----:B------:R1:W-:Y:S01]  /*614b0*/  STL [R1+0x6120], R25 ;  /* 0x0061201901007387 */ /* 0x0003e20000100800 */
[----:B--2---:R2:W-:Y:S01]  /*614c0*/  STL.64 [R1+0x6490], R26 ;  /* 0x0064901a01007387 */ /* 0x0045e20000100a00 */
[----:B0-----:R-:W4:Y:S02]  /*614d0*/  LDL.LU R24, [R1+0x2e0] ;  /* 0x0002e00001187983 */ /* 0x001f240000300800 */
[----:B-1----:R-:W4:Y:S01]  /*614e0*/  LDL.LU R25, [R1+0x2e4] ;  /* 0x0002e40001197983 */ /* 0x002f220000300800 */
[----:B--2---:R-:W4:Y:S01]  /*614f0*/  LDL.LU R26, [R1+0x2e8] ;  /* 0x0002e800011a7983 */ /* 0x004f220000300800 */
[----:B------:R-:W4:Y:S02]  /*61500*/  LDL.LU R27, [R1+0x2ec] ;  /* 0x0002ec00011b7983 */ /* 0x000f240000300800 */
[----:B------:R0:W-:Y:S01]  /*61510*/  STL.64 [R1+0x6410], R10 ;  /* 0x0064100a01007387 */ /* 0x0001e20000100a00 */
[----:B---3--:R-:W-:Y:S07]  /*61520*/  HMMA.16816.F32 R20, R16, R10, R20 ;  /* 0x0000000a1014723c */ /* 0x008fee0000001814 */
[----:B0-----:R-:W-:-:S02]  /*61530*/  IMAD.MOV.U32 R10, RZ, RZ, R7 ;  /* 0x000000ffff0a7224 */ /* 0x001fc400078e0007 */
[----:B------:R-:W-:Y:S11]  /*61540*/  IMAD.MOV.U32 R11, RZ, RZ, R6 ;  /* 0x000000ffff0b7224 */ /* 0x000ff600078e0006 */
[----:B------:R-:W-:Y:S03]  /*61550*/  @!UPT UIADD3 URZ, URZ, URZ, URZ ;  /* 0x0000003f3f3ff290 */ /* 0x000fe6000fffe03f */
[----:B------:R0:W-:Y:S01]  /*61560*/  STL.64 [R1+0x2f0], R20 ;  /* 0x0002f01401007387 */ /* 0x0001e20000100a00 */
[----:B------:R1:W-:Y:S02]  /*61570*/  STL.64 [R1+0x2f8], R22 ;  /* 0x0002f81601007387 */ /* 0x0003e40000100a00 */
[----:B------:R2:W-:Y:S01]  /*61580*/  STL.64 [R1+0x6420], R10 ;  /* 0x0064200a01007387 */ /* 0x0005e20000100a00 */
[----:B0-----:R-:W3:Y:S01]  /*61590*/  LDL.LU R20, [R1+0x210] ;  /* 0x0002100001147983 */ /* 0x001ee20000300800 */
[----:B------:R-:W3:Y:S02]  /*615a0*/  LDL.LU R21, [R1+0x214] ;  /* 0x0002140001157983 */ /* 0x000ee40000300800 */
[----:B-1----:R-:W3:Y:S02]  /*615b0*/  LDL.LU R22, [R1+0x218] ;  /* 0x0002180001167983 */ /* 0x002ee40000300800 */
[----:B--2---:R-:W-:Y:S01]  /*615c0*/  IMAD.MOV.U32 R11, RZ, RZ, R4 ;  /* 0x000000ffff0b7224 */ /* 0x004fe200078e0004 */
[----:B------:R-:W3:Y:S01]  /*615d0*/  LDL.LU R23, [R1+0x21c] ;  /* 0x00021c0001177983 */ /* 0x000ee20000300800 */
[----:B------:R-:W-:-:S02]  /*615e0*/  IMAD.MOV.U32 R10, RZ, RZ, R5 ;  /* 0x000000ffff0a7224 */ /* 0x000fc400078e0005 */
[----:B------:R-:W2:Y:S02]  /*615f0*/  LDL.LU R4, [R1+0x2c0] ;  /* 0x0002c00001047983 */ /* 0x000ea40000300800 */
[----:B------:R-:W2:Y:S01]  /*61600*/  LDL.LU R5, [R1+0x2c4] ;  /* 0x0002c40001057983 */ /* 0x000ea20000300800 */
[----:B------:R-:W2:Y:S01]  /*61610*/  LDL.LU R6, [R1+0x2c8] ;  /* 0x0002c80001067983 */ /* 0x000ea20000300800 */
[----:B------:R-:W2:Y:S01]  /*61620*/  LDL.LU R7, [R1+0x2cc] ;  /* 0x0002cc0001077983 */ /* 0x000ea20000300800 */
[----:B----4-:R-:W-:Y:S02]  /*61630*/  HMMA.16816.F32 R24, R16, R14, R24 ;  /* 0x0000000e1018723c */ /* 0x010fe40000001818 */
[----:B--2---:R-:W-:Y:S01]  /*61640*/  STL.64 [R1+0x6480], R6 ;  /* 0x0064800601007387 */ /* 0x004fe20000100a00 */
[----:B------:R0:W-:Y:S03]  /*61650*/  STL.64 [R1+0x6478], R4 ;  /* 0x0064780401007387 */ /* 0x0001e60000100a00 */
[----:B0-----:R-:W2:Y:S01]  /*61660*/  LDL.LU R4, [R1+0x2d0] ;  /* 0x0002d00001047983 */ /* 0x001ea20000300800 */
[----:B------:R-:W2:Y:S02]  /*61670*/  LDL.LU R5, [R1+0x2d4] ;  /* 0x0002d40001057983 */ /* 0x000ea40000300800 */
[----:B------:R-:W2:Y:S02]  /*61680*/  LDL.LU R6, [R1+0x2d8] ;  /* 0x0002d80001067983 */ /* 0x000ea40000300800 */
[----:B------:R-:W2:Y:S01]  /*61690*/  LDL.LU R7, [R1+0x2dc] ;  /* 0x0002dc0001077983 */ /* 0x000ea20000300800 */
[----:B---3--:R0:W-:Y:S01]  /*616a0*/  STL.64 [R1+0x6468], R22 ;  /* 0x0064681601007387 */ /* 0x0081e20000100a00 */
[----:B------:R-:W-:Y:S03]  /*616b0*/  STL.64 [R1+0x6460], R20 ;  /* 0x0064601401007387 */ /* 0x000fe60000100a00 */
[----:B0-----:R-:W3:Y:S01]  /*616c0*/  LDL.64 R22, [R1+0x58] ;  /* 0x0000580001167983 */ /* 0x001ee20000100a00 */
[----:B------:R-:W-:Y:S06]  /*616d0*/  STL.64 [R1+0x6438], R10 ;  /* 0x0064380a01007387 */ /* 0x000fec0000100a00 */
[----:B------:R-:W-:Y:S02]  /*616e0*/  STL.64 [R1+0x2e0], R24 ;  /* 0x0002e01801007387 */ /* 0x000fe40000100a00 */
[----:B------:R0:W-:Y:S02]  /*616f0*/  STL.64 [R1+0x2e8], R26 ;  /* 0x0002e81a01007387 */ /* 0x0001e40000100a00 */
[----:B0-----:R-:W4:Y:S01]  /*61700*/  LDL.LU.64 R26, [R1+0x6490] ;  /* 0x00649000011a7983 */ /* 0x001f220000300a00 */
[----:B------:R0:W-:Y:S02]  /*61710*/  STL.64 [R1+0x6418], R14 ;  /* 0x0064180e01007387 */ /* 0x0001e40000100a00 */
[----:B------:R-:W2:Y:S02]  /*61720*/  LDL.LU R12, [R1+0x1e0] ;  /* 0x0001e000010c7983 */ /* 0x000ea40000300800 */
[----:B------:R-:W2:Y:S01]  /*61730*/  LDL.LU R13, [R1+0x1e4] ;  /* 0x0001e400010d7983 */ /* 0x000ea20000300800 */
[----:B0-----:R-:W2:Y:S01]  /*61740*/  LDL.LU R14, [R1+0x1e8] ;  /* 0x0001e800010e7983 */ /* 0x001ea20000300800 */
[----:B------:R-:W2:Y:S03]  /*61750*/  LDL.LU R15, [R1+0x1ec] ;  /* 0x0001ec00010f7983 */ /* 0x000ea60000300800 */
[----:B--2---:R4:W-:Y:S01]  /*61760*/  STL.64 [R1+0x6430], R14 ;  /* 0x0064300e01007387 */ /* 0x0049e20000100a00 */
[----:B------:R0:W-:Y:S02]  /*61770*/  STL.64 [R1+0x6428], R12 ;  /* 0x0064280c01007387 */ /* 0x0001e40000100a00 */
[----:B----4-:R-:W-:Y:S01]  /*61780*/  IMAD.MOV.U32 R14, RZ, RZ, R26 ;  /* 0x000000ffff0e7224 */ /* 0x010fe200078e001a */
[----:B0-----:R-:W2:Y:S01]  /*61790*/  LDL.LU R12, [R1+0x1f0] ;  /* 0x0001f000010c7983 */ /* 0x001ea20000300800 */
[----:B------:R-:W2:Y:S02]  /*617a0*/  LDL.LU R13, [R1+0x1f4] ;  /* 0x0001f400010d7983 */ /* 0x000ea40000300800 */
[----:B------:R-:W4:Y:S02]  /*617b0*/  LDL.LU R26, [R1+0x648c] ;  /* 0x00648c00011a7983 */ /* 0x000f240000300800 */
[----:B------:R-:W-:-:S02]  /*617c0*/  IMAD.MOV.U32 R15, RZ, RZ, R27 ;  /* 0x000000ffff0f7224 */ /* 0x000fc400078e001b */
[----:B------:R-:W4:Y:S03]  /*617d0*/  LDL.LU R27, [R1+0x6488] ;  /* 0x00648800011b7983 */ /* 0x000f260000300800 */
[----:B------:R-:W-:Y:S01]  /*617e0*/  STL.64 [R1+0x6448], R14 ;  /* 0x0064480e01007387 */ /* 0x000fe20000100a00 */
[----:B----4-:R-:W-:Y:S01]  /*617f0*/  HMMA.16816.F32 R4, R16, R26, R4 ;  /* 0x0000001a1004723c */ /* 0x010fe20000001804 */
[----:B--2---:R0:W-:Y:S04]  /*61800*/  STL.64 [R1+0x6440], R12 ;  /* 0x0064400c01007387 */ /* 0x0041e80000100a00 */
[----:B0-----:R-:W2:Y:S01]  /*61810*/  LDL.LU R12, [R1+0x200] ;  /* 0x00020000010c7983 */ /* 0x001ea20000300800 */
[----:B------:R-:W2:Y:S02]  /*61820*/  LDL.LU R13, [R1+0x204] ;  /* 0x00020400010d7983 */ /* 0x000ea40000300800 */
[----:B------:R-:W2:Y:S02]  /*61830*/  LDL.LU R14, [R1+0x208] ;  /* 0x00020800010e7983 */ /* 0x000ea40000300800 */
[----:B------:R-:W2:Y:S11]  /*61840*/  LDL.LU R15, [R1+0x20c] ;  /* 0x00020c00010f7983 */ /* 0x000eb60000300800 */
[----:B------:R-:W-:Y:S02]  /*61850*/  @!UPT UIADD3 URZ, URZ, URZ, URZ ;  /* 0x0000003f3f3ff290 */ /* 0x000fe4000fffe03f */
[----:B------:R-:W-:Y:S01]  /*61860*/  STL.64 [R1+0x2d0], R4 ;  /* 0x0002d00401007387 */ /* 0x000fe20000100a00 */
[----:B------:R0:W-:Y:S03]  /*61870*/  STL.64 [R1+0x2d8], R6 ;  /* 0x0002d80601007387 */ /* 0x0001e60000100a00 */
[----:B0-----:R-:W4:Y:S01]  /*61880*/  LDL.LU.64 R6, [R1+0x6480] ;  /* 0x0064800001067983 */ /* 0x001f220000300a00 */
[----:B------:R-:W4:Y:S02]  /*61890*/  LDL.LU.64 R4, [R1+0x6478] ;  /* 0x0064780001047983 */ /* 0x000f240000300a00 */
[----:B------:R0:W-:Y:S02]  /*618a0*/  STL.64 [R1+0x6408], R26 ;  /* 0x0064081a01007387 */ /* 0x0001e40000100a00 */
[----:B------:R-:W2:Y:S01]  /*618b0*/  LDL.LU R24, [R1+0x1c0] ;  /* 0x0001c00001187983 */ /* 0x000ea20000300800 */
[----:B------:R-:W2:Y:S01]  /*618c0*/  LDL.LU R25, [R1+0x1c4] ;  /* 0x0001c40001197983 */ /* 0x000ea20000300800 */
[----:B------:R-:W-:-:S02]  /*618d0*/  IMAD.MOV.U32 R11, RZ, RZ, R0 ;  /* 0x000000ffff0b7224 */ /* 0x000fc400078e0000 */
[----:B---3--:R-:W-:Y:S01]  /*618e0*/  IMAD.MOV.U32 R0, RZ, RZ, R23 ;  /* 0x000000ffff007224 */ /* 0x008fe200078e0017 */
[----:B0-----:R-:W3:Y:S01]  /*618f0*/  LDL.LU R26, [R1+0x1c8] ;  /* 0x0001c800011a7983 */ /* 0x001ee20000300800 */
[----:B------:R-:W3:Y:S01]  /*61900*/  LDL.LU R27, [R1+0x1cc] ;  /* 0x0001cc00011b7983 */ /* 0x000ee20000300800 */
[C---:B----4-:R-:W-:Y:S11]  /*61910*/  HMMA.16816.F32 R4, R16.reuse, R22, R4 ;  /* 0x000000161004723c */ /* 0x050ff60000001804 */
[----:B------:R-:W-:Y:S11]  /*61920*/  @!UPT UIADD3 URZ, URZ, URZ, URZ ;  /* 0x0000003f3f3ff290 */ /* 0x000ff6000fffe03f */
[----:B------:R-:W-:Y:S01]  /*61930*/  @!UPT UIADD3 URZ, URZ, URZ, URZ ;  /* 0x0000003f3f3ff290 */ /* 0x000fe2000fffe03f */
[----:B------:R0:W-:Y:S01]  /*61940*/  STL.64 [R1+0x2c0], R4 ;  /* 0x0002c00401007387 */ /* 0x0001e20000100a00 */
[----:B------:R1:W-:Y:S02]  /*61950*/  STL.64 [R1+0x2c8], R6 ;  /* 0x0002c80601007387 */ /* 0x0003e40000100a00 */
[----:B0-----:R-:W-:Y:S01]  /*61960*/  IMAD.MOV.U32 R4, RZ, RZ, R22 ;  /* 0x000000ffff047224 */ /* 0x001fe200078e0016 */
[----:B-1----:R-:W4:Y:S01]  /*61970*/  LDL.LU.64 R6, [R1+0x6470] ;  /* 0x0064700001067983 */ /* 0x002f220000300a00 */
[----:B------:R-:W4:Y:S02]  /*61980*/  LDL.LU.64 R22, [R1+0x6468] ;  /* 0x0064680001167983 */ /* 0x000f240000300a00 */
[----:B------:R-:W4:Y:S02]  /*61990*/  LDL.LU.64 R20, [R1+0x6460] ;  /* 0x0064600001147983 */ /* 0x000f240000300a00 */
[----:B------:R-:W-:Y:S01]  /*619a0*/  IMAD.MOV.U32 R10, RZ, RZ, R8 ;  /* 0x000000ffff0a7224 */ /* 0x000fe200078e0008 */
[----:B----4-:R-:W-:Y:S01]  /*619b0*/  HMMA.16816.F32 R16, R16, R6, R20 ;  /* 0x000000061010723c */ /* 0x010fe20000001814 */
[----:B------:R-:W2:Y:S01]  /*619c0*/  LDL.LU.64 R22, [R1+0x6458] ;  /* 0x0064580001167983 */ /* 0x000ea20000300a00 */
[----:B------:R-:W2:Y:S11]  /*619d0*/  LDL.LU.64 R20, [R1+0x6450] ;  /* 0x0064500001147983 */ /* 0x000eb60000300a00 */
[----:B------:R-:W-:Y:S10]  /*619e0*/  @!UPT UIADD3 URZ, URZ, URZ, URZ ;  /* 0x0000003f3f3ff290 */ /* 0x000ff4000fffe03f */
[----:B------:R0:W-:Y:S01]  /*619f0*/  STL.64 [R1+0x210], R16 ;  /* 0x0002101001007387 */ /* 0x0001e20000100a00 */
[----:B------:R1:W-:Y:S03]  /*61a00*/  STL.64 [R1+0x218], R18 ;  /* 0x0002181201007387 */ /* 0x0003e60000100a00 */
[----:B0-----:R-:W4:Y:S01]  /*61a10*/  LDL.LU R16, [R1+0x1d0] ;  /* 0x0001d00001107983 */ /* 0x001f220000300800 */
[----:B------:R-:W4:Y:S02]  /*61a20*/  LDL.LU R17, [R1+0x1d4] ;  /* 0x0001d40001117983 */ /* 0x000f240000300800 */
[----:B-1----:R-:W4:Y:S02]  /*61a30*/  LDL.LU R18, [R1+0x1d8] ;  /* 0x0001d80001127983 */ /* 0x002f240000300800 */
[----:B------:R-:W4:Y:S01]  /*61a40*/  LDL.LU R19, [R1+0x1dc] ;  /* 0x0001dc0001137983 */ /* 0x000f220000300800 */
[----:B------:R-:W-:Y:S01]  /*61a50*/  STL.64 [R1+0x63e8], R6 ;  /* 0x0063e80601007387 */ /* 0x000fe20000100a00 */
        /* <DEDUP_REMOVED lines=15> */
[----:B------:R-:W3:Y:S11]  /*61b50*/  LDL.LU.64 R14, [R1+0x6418] ;  /* 0x00641800010e7983 */ /* 0x000ef60000300a00 */
[----:B------:R-:W-:Y:S10]  /*61b60*/  @!UPT UIADD3 URZ, URZ, URZ, URZ ;  /* 0x0000003f3f3ff290 */ /* 0x000ff4000fffe03f */
[----:B------:R-:W-:Y:S01]  /*61b70*/  STL.64 [R1+0x1e0], R8 ;  /* 0x0001e00801007387 */ /* 0x000fe20000100a00 */
[----:B------:R0:W-:Y:S03]  /*61b80*/  STL.64 [R1+0x1e8], R10 ;  /* 0x0001e80a01007387 */ /* 0x0001e60000100a00 */
[----:B0-----:R-:W4:Y:S02]  /*61b90*/  LDL.LU.64 R10, [R1+0x6410] ;  /* 0x00641000010a7983 */ /* 0x001f240000300a00 */
[----:B----4-:R-:W-:Y:S11]  /*61ba0*/  HMMA.16816.F32 R16, R20, R10, R16 ;  /* 0x0000000a1410723c */ /* 0x010ff60000001810 */
[----:B------:R-:W-:Y:S11]  /*61bb0*/  @!UPT UIADD3 URZ, URZ, URZ, URZ ;  /* 0x0000003f3f3ff290 */ /* 0x000ff6000fffe03f */
[----:B------:R-:W-:Y:S01]  /*61bc0*/  @!UPT UIADD3 URZ, URZ, URZ, URZ ;  /* 0x0000003f3f3ff290 */ /* 0x000fe2000fffe03f */
[----:B------:R0:W-:Y:S01]  /*61bd0*/  STL.64 [R1+0x1d0], R16 ;  /* 0x0001d01001007387 */ /* 0x0001e20000100a00 */
[----:B------:R1:W-:Y:S03]  /*61be0*/  STL.64 [R1+0x1d8], R18 ;  /* 0x0001d81201007387 */ /* 0x0003e60000100a00 */
[----:B0-----:R-:W2:Y:S01]  /*61bf0*/  LDL.LU R16, [R1+0x100] ;  /* 0x0001000001107983 */ /* 0x001ea20000300800 */
[----:B------:R-:W2:Y:S02]  /*61c00*/  LDL.LU R17, [R1+0x104] ;  /* 0x0001040001117983 */ /* 0x000ea40000300800 */
[----:B-1----:R-:W4:Y:S02]  /*61c10*/  LDL.LU R18, [R1+0x108] ;  /* 0x0001080001127983 */ /* 0x002f240000300800 */
[----:B------:R-:W4:Y:S02]  /*61c20*/  LDL.LU R19, [R1+0x10c] ;  /* 0x00010c0001137983 */ /* 0x000f240000300800 */
[----:B------:R-:W-:-:S02]  /*61c30*/  IMAD.MOV.U32 R6, RZ, RZ, R4 ;  /* 0x000000ffff067224 */ /* 0x000fc400078e0004 */
[----:B------:R-:W-:Y:S01]  /*61c40*/  IMAD.MOV.U32 R7, RZ, RZ, R0 ;  /* 0x000000ffff077224 */ /* 0x000fe200078e0000 */
[----:B----4-:R-:W-:Y:S01]  /*61c50*/  STL.64 [R1+0x63f8], R18 ;  /* 0x0063f81201007387 */ /* 0x010fe20000100a00 */
[----:B--2---:R-:W-:Y:S03]  /*61c60*/  STL.64 [R1+0x63f0], R16 ;  /* 0x0063f01001007387 */ /* 0x004fe60000100a00 */
[----:B------:R0:W-:Y:S02]  /*61c70*/  STL.64 [R1+0x6400], R6 ;  /* 0x0064000601007387 */ /* 0x0001e40000100a00 */
[----:B------:R-:W2:Y:S01]  /*61c80*/  LDL.LU R4, [R1+0x1b0] ;  /* 0x0001b00001047983 */ /* 0x000ea20000300800 */
[----:B------:R-:W2:Y:S04]  /*61c90*/  LDL.LU R5, [R1+0x1b4] ;  /* 0x0001b40001057983 */ /* 0x000ea80000300800 */
[----:B0-----:R-:W2:Y:S01]  /*61ca0*/  LDL.LU R6, [R1+0x1b8] ;  /* 0x0001b80001067983 */ /* 0x001ea20000300800 */
[----:B------:R-:W2:Y:S02]  /*61cb0*/  LDL.LU R7, [R1+0x1bc] ;  /* 0x0001bc0001077983 */ /* 0x000ea40000300800 */
[----:B------:R-:W4:Y:S02]  /*61cc0*/  LDL.LU R16, [R1+0x1a0] ;  /* 0x0001a00001107983 */ /* 0x000f240000300800 */
[----:B------:R-:W4:Y:S01]  /*61cd0*/  LDL.LU R17, [R1+0x1a4] ;  /* 0x0001a40001117983 */ /* 0x000f220000300800 */
[----:B------:R-:W4:Y:S01]  /*61ce0*/  LDL.LU R18, [R1+0x1a8] ;  /* 0x0001a80001127983 */ /* 0x000f220000300800 */
[----:B------:R-:W4:Y:S02]  /*61cf0*/  LDL.LU R19, [R1+0x1ac] ;  /* 0x0001ac0001137983 */ /* 0x000f240000300800 */
[----:B------:R0:W-:Y:S02]  /*61d00*/  STL.64 [R1+0x63a0], R10 ;  /* 0x0063a00a01007387 */ /* 0x0001e40000100a00 */
[----:B0-----:R-:W2:Y:S01]  /*61d10*/  LDL.64 R10, [R1+0x18] ;  /* 0x00001800010a7983 */ /* 0x001ea20000100a00 */
[C---:B---3--:R-:W-:Y:S03]  /*61d20*/  HMMA.16816.F32 R24, R20.reuse, R14, R24 ;  /* 0x0000000e1418723c */ /* 0x048fe60000001818 */
[----:B--2---:R0:W-:Y:S04]  /*61d30*/  STL.64 [R1+0x63a8], R10 ;  /* 0x0063a80a01007387 */ /* 0x0041e80000100a00 */
[----:B0-----:R-:W2:Y:S04]  /*61d40*/  LDL.64 R10, [R1+0x38] ;  /* 0x00003800010a7983 */ /* 0x001ea80000100a00 */
[----:B--2---:R0:W-:Y:S04]  /*61d50*/  STL.64 [R1+0x63c0], R10 ;  /* 0x0063c00a01007387 */ /* 0x0041e80000100a00 */
[----:B0-----:R-:W2:Y:S08]  /*61d60*/  LDL.64 R10, [R1+0x48] ;  /* 0x00004800010a7983 */ /* 0x001eb00000100a00 */
[----:B------:R-:W-:Y:S02]  /*61d70*/  STL.64 [R1+0x1c0], R24 ;  /* 0x0001c01801007387 */ /* 0x000fe40000100a00 */
[----:B------:R0:W-:Y:S02]  /*61d80*/  STL.64 [R1+0x1c8], R26 ;  /* 0x0001c81a01007387 */ /* 0x0001e40000100a00 */
[----:B0-----:R-:W3:Y:S01]  /*61d90*/  LDL.LU.64 R26, [R1+0x6408] ;  /* 0x00640800011a7983 */ /* 0x001ee20000300a00 */
[----:B------:R0:W-:Y:S02]  /*61da0*/  STL.64 [R1+0x6398], R14 ;  /* 0x0063980e01007387 */ /* 0x0001e40000100a00 */
[----:B------:R-:W2:Y:S02]  /*61db0*/  LDL.LU R12, [R1+0xc0] ;  /* 0x0000c000010c7983 */ /* 0x000ea40000300800 */
[----:B------:R-:W2:Y:S01]  /*61dc0*/  LDL.LU R13, [R1+0xc4] ;  /* 0x0000c400010d7983 */ /* 0x000ea20000300800 */
[----:B0-----:R-:W2:Y:S01]  /*61dd0*/  LDL.LU R14, [R1+0xc8] ;  /* 0x0000c800010e7983 */ /* 0x001ea20000300800 */
[----:B------:R-:W2:Y:S03]  /*61de0*/  LDL.LU R15, [R1+0xcc] ;  /* 0x0000cc00010f7983 */ /* 0x000ea60000300800 */
        /* <DEDUP_REMOVED lines=17> */
[----:B------:R0:W-:Y:S02]  /*61f00*/  STL.64 [R1+0x6390], R26 ;  /* 0x0063901a01007387 */ /* 0x0001e40000100a00 */
[----:B------:R-:W3:Y:S02]  /*61f10*/  LDL.LU R24, [R1+0x190] ;  /* 0x0001900001187983 */ /* 0x000ee40000300800 */
[----:B------:R-:W3:Y:S01]  /*61f20*/  LDL.LU R25, [R1+0x194] ;  /* 0x0001940001197983 */ /* 0x000ee20000300800 */
[----:B0-----:R-:W3:Y:S01]  /*61f30*/  LDL.LU R26, [R1+0x198] ;  /* 0x00019800011a7983 */ /* 0x001ee20000300800 */
[----:B------:R-:W3:Y:S01]  /*61f40*/  LDL.LU R27, [R1+0x19c] ;  /* 0x00019c00011b7983 */ /* 0x000ee20000300800 */
[C---:B----4-:R-:W-:Y:S02]  /*61f50*/  HMMA.16816.F32 R4, R20.reuse, R6, R16 ;  /* 0x000000061404723c */ /* 0x050fe40000001810 */
[----:B------:R-:W4:Y:S01]  /*61f60*/  LDL.LU.64 R18, [R1+0x63f8] ;  /* 0x0063f80001127983 */ /* 0x000f220000300a00 */
[----:B------:R-:W4:Y:S11]  /*61f70*/  LDL.LU.64 R16, [R1+0x63f0] ;  /* 0x0063f00001107983 */ /* 0x000f360000300a00 */
[----:B------:R-:W-:Y:S09]  /*61f80*/  @!UPT UIADD3 URZ, URZ, URZ, URZ ;  /* 0x0000003f3f3ff290 */ /* 0x000ff2000fffe03f */
[----:B------:R-:W-:Y:S01]  /*61f90*/  STL.64 [R1+0x1a0], R4 ;  /* 0x0001a00401007387 */ /* 0x000fe20000100a00 */
[----:B------:R0:W-:Y:S03]  /*61fa0*/  STL.64 [R1+0x1a8], R6 ;  /* 0x0001a80601007387 */ /* 0x0001e60000100a00 */
[----:B0-----:R-:W4:Y:S02]  /*61fb0*/  LDL.LU.64 R6, [R1+0x63e8] ;  /* 0x0063e80001067983 */ /* 0x001f240000300a00 */
[----:B----4-:R-:W-:Y:S07]  /*61fc0*/  HMMA.16816.F32 R20, R20, R6, R16 ;  /* 0x000000061414723c */ /* 0x010fee0000001810 */
        /* <DEDUP_REMOVED lines=9> */
[----:B0-----:R-:W4:Y:S01]  /*62060*/  LDL.LU R20, [R1+0xd0] ;  /* 0x0000d00001147983 */ /* 0x001f220000300800 */
[----:B------:R-:W4:Y:S02]  /*62070*/  LDL.LU R21, [R1+0xd4] ;  /* 0x0000d40001157983 */ /* 0x000f240000300800 */
[----:B-1----:R-:W4:Y:S02]  /*62080*/  LDL.LU R22, [R1+0xd8] ;  /* 0x0000d80001167983 */ /* 0x002f240000300800 */
[----:B------:R-:W4:Y:S01]  /*62090*/  LDL.LU R23, [R1+0xdc] ;  /* 0x0000dc0001177983 */ /* 0x000f220000300800 */
[C---:B--2---:R-:W-:Y:S11]  /*620a0*/  HMMA.16816.F32 R12, R4.reuse, R10, R12 ;  /* 0x0000000a040c723c */ /* 0x044ff6000000180c */
[----:B------:R-:W-:Y:S11]  /*620b0*/  @!UPT UIADD3 URZ, URZ, URZ, URZ ;  /* 0x0000003f3f3ff290 */ /* 0x000ff6000fffe03f */
[----:B------:R-:W-:Y:S01]  /*620c0*/  @!UPT UIADD3 URZ, URZ, URZ, URZ ;  /* 0x0000003f3f3ff290 */ /* 0x000fe2000fffe03f */
        /* <DEDUP_REMOVED lines=13> */
[----:B------:R-:W4:Y:S02]  /*621a0*/  LDL.LU.64 R10, [R1+0x63a8] ;  /* 0x0063a800010a7983 */ /* 0x000f240000300a00 */
[C---:B----4-:R-:W-:Y:S11]  /*621b0*/  HMMA.16816.F32 R20, R4.reuse, R10, R20 ;  /* 0x0000000a0414723c */ /* 0x050ff60000001814 */
[----:B------:R-:W-:Y:S11]  /*621c0*/  @!UPT UIADD3 URZ, URZ, URZ, URZ ;  /* 0x0000003f3f3ff290 */ /* 0x000ff6000fffe03f */
[----:B------:R-:W-:Y:S01]  /*621d0*/  @!UPT UIADD3 URZ, URZ, URZ, URZ ;  /* 0x0000003f3f3ff290 */ /* 0x000fe2000fffe03f */
[----:B------:R0:W-:Y:S01]  /*621e0*/  STL.64 [R1+0xd0], R20 ;  /* 0x0000d01401007387 */ /* 0x0001e20000100a00 */
[----:B------:R-:W-:Y:S02]  /*621f0*/  STL.64 [R1+0xd8], R22 ;  /* 0x0000d81601007387 */ /* 0x000fe40000100a00 */
[----:B0-----:R-:W-:Y:S02]  /*62200*/  IMAD.MOV.U32 R21, RZ, RZ, R10 ;  /* 0x000000ffff157224 */ /* 0x001fe400078e000a */
[----:B------:R-:W-:Y:S02]  /*62210*/  IMAD.MOV.U32 R20, RZ, RZ, R11 ;  /* 0x000000ffff147224 */ /* 0x000fe400078e000b */
[----:B------:R-:W2:Y:S02]  /*62220*/  LDL.LU.64 R10, [R1+0x63a0] ;  /* 0x0063a000010a7983 */ /* 0x000ea40000300a00 */
[C---:B--2---:R-:W-:Y:S02]  /*62230*/  HMMA.16816.F32 R8, R4.reuse, R10, R12 ;  /* 0x0000000a0408723c */ /* 0x044fe4000000180c */
[----:B------:R-:W3:Y:S11]  /*62240*/  LDL.LU.64 R14, [R1+0x6398] ;  /* 0x00639800010e7983 */ /* 0x000ef60000300a00 */
[----:B------:R-:W-:Y:S10]  /*62250*/  @!UPT UIADD3 URZ, URZ, URZ, URZ ;  /* 0x0000003f3f3ff290 */ /* 0x000ff4000fffe03f */
[----:B------:R-:W-:Y:S01]  /*62260*/  STL.64 [R1+0xc0], R8 ;  /* 0x0000c00801007387 */ /* 0x000fe20000100a00 */
[----:B------:R-:W-:Y:S02]  /*62270*/  STL.64 [R1+0xc8], R10 ;  /* 0x0000c80a01007387 */ /* 0x000fe40000100a00 */
[----:B------:R-:W0:Y:S02]  /*62280*/  LDSM.16.MT88.4 R8, [R29+0x14180] ;  /* 0x014180001d08783b */ /* 0x000e240000004200 */
[----:B0-----:R-:W-:Y:S02]  /*62290*/  STL.64 [R1+0x6378], R10 ;  /* 0x0063780a01007387 */ /* 0x001fe40000100a00 */
[----:B------:R0:W-:Y:S02]  /*622a0*/  STL.64 [R1+0x6370], R8 ;  /* 0x0063700801007387 */ /* 0x0001e40000100a00 */
[----:B0-----:R-:W2:Y:S01]  /*622b0*/  LDL.LU R8, [R1+0x2b0] ;  /* 0x0002b00001087983 */ /* 0x001ea20000300800 */
[----:B------:R-:W2:Y:S02]  /*622c0*/  LDL.LU R9, [R1+0x2b4] ;  /* 0x0002b40001097983 */ /* 0x000ea40000300800 */
[----:B------:R-:W2:Y:S02]  /*622d0*/  LDL.LU R10, [R1+0x2b8] ;  /* 0x0002b800010a7983 */ /* 0x000ea40000300800 */
[----:B------:R-:W2:Y:S01]  /*622e0*/  LDL.LU R11, [R1+0x2bc] ;  /* 0x0002bc00010b7983 */ /* 0x000ea20000300800 */
[C---:B---3--:R-:W-:Y:S11]  /*622f0*/  HMMA.16816.F32 R24, R4.reuse, R14, R24 ;  /* 0x0000000e0418723c */ /* 0x048ff60000001818 */
[----:B------:R-:W-:Y:S11]  /*62300*/  @!UPT UIADD3 URZ, URZ, URZ, URZ ;  /* 0x0000003f3f3ff290 */ /* 0x000ff6000fffe03f */
[----:B------:R-:W-:Y:S01]  /*62310*/  @!UPT UIADD3 URZ, URZ, URZ, URZ ;  /* 0x0000003f3f3ff290 */ /* 0x000fe2000fffe03f */
[----:B------:R0:W-:Y:S02]  /*62320*/  STL.64 [R1+0x190], R24 ;  /* 0x0001901801007387 */ /* 0x0001e40000100a00 */
[----:B0-----:R-:W-:Y:S02]  /*62330*/  IMAD.MOV.U32 R25, RZ, RZ, R14 ;  /* 0x000000ffff197224 */ /* 0x001fe400078e000e */
[----:B------:R-:W-:Y:S02]  /*62340*/  IMAD.MOV.U32 R24, RZ, RZ, R15 ;  /* 0x000000ffff187224 */ /* 0x000fe400078e000f */
[----:B------:R-:W0:Y:S04]  /*62350*/  LDSM.16.MT88.4 R12, [R29+0x14200] ;  /* 0x014200001d0c783b */ /* 0x000e280000004200 */
[----:B------:R1:W-:Y:S04]  /*62360*/  STL.64 [R1+0x198], R26 ;  /* 0x0001981a01007387 */ /* 0x0003e80000100a00 */
[----:B-1----:R-:W2:Y:S04]  /*62370*/  LDL.LU.64 R26, [R1+0x6390] ;  /* 0x00639000011a7983 */ /* 0x002ea80000300a00 */
[----:B0-----:R-:W-:Y:S01]  /*62380*/  STL.64 [R1+0x62e8], R14 ;  /* 0x0062e80e01007387 */ /* 0x001fe20000100a00 */
[----:B------:R0:W-:Y:S03]  /*62390*/  STL.64 [R1+0x62e0], R12 ;  /* 0x0062e00c01007387 */ /* 0x0001e60000100a00 */
[----:B0-----:R-:W3:Y:S01]  /*623a0*/  LDL.LU R12, [R1+0x400] ;  /* 0x00040000010c7983 */ /* 0x001ee20000300800 */
[----:B------:R-:W3:Y:S02]  /*623b0*/  LDL.LU R13, [R1+0x404] ;  /* 0x00040400010d7983 */ /* 0x000ee40000300800 */
[----:B------:R-:W4:Y:S02]  /*623c0*/  LDL.LU R14, [R1+0x408] ;  /* 0x00040800010e7983 */ /* 0x000f240000300800 */
[----:B------:R-:W4:Y:S01]  /*623d0*/  LDL.LU R15, [R1+0x40c] ;  /* 0x00040c00010f7983 */ /* 0x000f220000300800 */
[----:B--2---:R-:W-:Y:S01]  /*623e0*/  HMMA.16816.F32 R8, R4, R26, R8 ;  /* 0x0000001a0408723c */ /* 0x004fe20000001808 */
[----:B----4-:R-:W-:Y:S01]  /*623f0*/  STL.64 [R1+0x6308], R14 ;  /* 0x0063080e01007387 */ /* 0x010fe20000100a00 */
[----:B---3--:R-:W-:Y:S02]  /*62400*/  STL.64 [R1+0x6300], R12 ;  /* 0x0063000c01007387 */ /* 0x008fe40000100a00 */
[----:B------:R0:W-:Y:S02]  /*62410*/  STL.64 [R1+0x6310], R26 ;  /* 0x0063101a01007387 */ /* 0x0001e40000100a00 */
[----:B0-----:R-:W2:Y:S11]  /*62420*/  LDL.LU.64 R26, [R1+0x8] ;  /* 0x00000800011a7983 */ /* 0x001eb60000300a00 */
[----:B------:R-:W-:Y:S06]  /*62430*/  @!UPT UIADD3 URZ, URZ, URZ, URZ ;  /* 0x0000003f3f3ff290 */ /* 0x000fec000fffe03f */
[----:B------:R-:W-:Y:S02]  /*62440*/  STL.64 [R1+0x2b0], R8 ;  /* 0x0002b00801007387 */ /* 0x000fe40000100a00 */
[----:B------:R-:W-:Y:S01]  /*62450*/  STL.64 [R1+0x2b8], R10 ;  /* 0x0002b80a01007387 */ /* 0x000fe20000100a00 */
[----:B--2---:R0:W-:Y:S02]  /*62460*/  STL.64 [R1+0x6328], R26 ;  /* 0x0063281a01007387 */ /* 0x0041e40000100a00 */
[----:B0-----:R-:W-:Y:S02]  /*62470*/  IMAD.MOV.U32 R26, RZ, RZ, R21 ;  /* 0x000000ffff1a7224 */ /* 0x001fe400078e0015 */
[----:B------:R-:W-:-:S05]  /*62480*/  IMAD.MOV.U32 R27, RZ, RZ, R20 ;  /* 0x000000ffff1b7224 */ /* 0x000fca00078e0014 */
[----:B------:R-:W-:Y:S01]  /*62490*/  STL.64 [R1+0x6348], R26 ;  /* 0x0063481a01007387 */ /* 0x000fe20000100a00 */
[----:B------:R0:W-:Y:S03]  /*624a0*/  STL.64 [R1+0x6340], R24 ;  /* 0x0063401801007387 */ /* 0x0001e60000100a00 */
[----:B0-----:R-:W2:Y:S01]  /*624b0*/  LDL.LU R24, [R1+0x440] ;  /* 0x0004400001187983 */ /* 0x001ea20000300800 */
[----:B------:R-:W2:Y:S02]  /*624c0*/  LDL.LU R25, [R1+0x444] ;  /* 0x0004440001197983 */ /* 0x000ea40000300800 */
[----:B------:R-:W3:Y:S02]  /*624d0*/  LDL.LU R26, [R1+0x448] ;  /* 0x00044800011a7983 */ /* 0x000ee40000300800 */
[----:B------:R-:W3:Y:S02]  /*624e0*/  LDL.LU R27, [R1+0x44c] ;  /* 0x00044c00011b7983 */ /* 0x000ee40000300800 */
[----:B---3--:R0:W-:Y:S01]  /*624f0*/  STL.64 [R1+0x6358], R26 ;  /* 0x0063581a01007387 */ /* 0x0081e20000100a00 */
[----:B--2---:R1:W-:Y:S02]  /*62500*/  STL.64 [R1+0x6350], R24 ;  /* 0x0063501801007387 */ /* 0x0043e40000100a00 */
[----:B0-----:R-:W-:-:S02]  /*62510*/  IMAD.MOV.U32 R26, RZ, RZ, R19 ;  /* 0x000000ffff1a7224 */ /* 0x001fc400078e0013 */
[----:B------:R-:W-:-:S05]  /*62520*/  IMAD.MOV.U32 R27, RZ, RZ, R18 ;  /* 0x000000ffff1b7224 */ /* 0x000fca00078e0012 */
[----:B------:R0:W-:Y:S01]  /*62530*/  STL.64 [R1+0x6380], R26 ;  /* 0x0063801a01007387 */ /* 0x0001e20000100a00 */
[----:B------:R-:W2:Y:S02]  /*62540*/  LDL.LU R20, [R1+0x3e0] ;  /* 0x0003e00001147983 */ /* 0x000ea40000300800 */
[----:B------:R-:W2:Y:S02]  /*62550*/  LDL.LU R21, [R1+0x3e4] ;  /* 0x0003e40001157983 */ /* 0x000ea40000300800 */
[----:B------:R-:W2:Y:S01]  /*62560*/  LDL.LU R22, [R1+0x3e8] ;  /* 0x0003e80001167983 */ /* 0x000ea20000300800 */
[----:B------:R-:W2:Y:S01]  /*62570*/  LDL.LU R23, [R1+0x3ec] ;  /* 0x0003ec0001177983 */ /* 0x000ea20000300800 */
[----:B-1----:R-:W3:Y:S02]  /*62580*/  LDL.LU R24, [R1+0x3d0] ;  /* 0x0003d00001187983 */ /* 0x002ee40000300800 */
[----:B------:R-:W3:Y:S01]  /*62590*/  LDL.LU R25, [R1+0x3d4] ;  /* 0x0003d40001197983 */ /* 0x000ee20000300800 */
[----:B0-----:R-:W3:Y:S01]  /*625a0*/  LDL.LU R26, [R1+0x3d8] ;  /* 0x0003d800011a7983 */ /* 0x001ee20000300800 */
[----:B------:R-:W3:Y:S02]  /*625b0*/  LDL.LU R27, [R1+0x3dc] ;  /* 0x0003dc00011b7983 */ /* 0x000ee40000300800 */
[----:B------:R-:W4:Y:S02]  /*625c0*/  LDL.LU R12, [R1+0x410] ;  /* 0x00041000010c7983 */ /* 0x000f240000300800 */
[----:B------:R-:W4:Y:S01]  /*625d0*/  LDL.LU R13, [R1+0x414] ;  /* 0x00041400010d7983 */ /* 0x000f220000300800 */
[----:B------:R-:W2:Y:S01]  /*625e0*/  LDL.LU R14, [R1+0x418] ;  /* 0x00041800010e7983 */ /* 0x000ea20000300800 */
[----:B------:R-:W2:Y:S03]  /*625f0*/  LDL.LU R15, [R1+0x41c] ;  /* 0x00041c00010f7983 */ /* 0x000ea60000300800 */
[----:B--2---:R-:W-:Y:S01]  /*62600*/  STL.64 [R1+0x6320], R14 ;  /* 0x0063200e01007387 */ /* 0x004fe20000100a00 */
[----:B----4-:R0:W-:Y:S03]  /*62610*/  STL.64 [R1+0x6318], R12 ;  /* 0x0063180c01007387 */ /* 0x0101e60000100a00 */
[----:B0-----:R-:W2:Y:S01]  /*62620*/  LDL.LU R12, [R1+0x420] ;  /* 0x00042000010c7983 */ /* 0x001ea20000300800 */
[----:B------:R-:W2:Y:S02]  /*62630*/  LDL.LU R13, [R1+0x424] ;  /* 0x00042400010d7983 */ /* 0x000ea40000300800 */
[----:B------:R-:W4:Y:S02]  /*62640*/  LDL.LU R14, [R1+0x428] ;  /* 0x00042800010e7983 */ /* 0x000f240000300800 */
[----:B------:R-:W4:Y:S02]  /*62650*/  LDL.LU R15, [R1+0x42c] ;  /* 0x00042c00010f7983 */ /* 0x000f240000300800 */
[----:B------:R-:W-:-:S02]  /*62660*/  IMAD.MOV.U32 R10, RZ, RZ, R17 ;  /* 0x000000ffff0a7224 */ /* 0x000fc400078e0011 */
[----:B------:R-:W-:Y:S02]  /*62670*/  IMAD.MOV.U32 R11, RZ, RZ, R16 ;  /* 0x000000ffff0b7224 */ /* 0x000fe400078e0010 */
[----:B------:R-:W0:Y:S04]  /*62680*/  LDSM.16.MT88.4 R16, [R29+0x14280] ;  /* 0x014280001d10783b */ /* 0x000e280000004200 */
[----:B----4-:R-:W-:Y:S01]  /*62690*/  STL.64 [R1+0x6338], R14 ;  /* 0x0063380e01007387 */ /* 0x010fe20000100a00 */
[----:B--2---:R1:W-:Y:S03]  /*626a0*/  STL.64 [R1+0x6330], R12 ;  /* 0x0063300c01007387 */ /* 0x0043e60000100a00 */
[----:B-1----:R-:W2:Y:S01]  /*626b0*/  LDL.LU R12, [R1+0x430] ;  /* 0x00043000010c7983 */ /* 0x002ea20000300800 */
[----:B------:R-:W2:Y:S02]  /*626c0*/  LDL.LU R13, [R1+0x434] ;  /* 0x00043400010d7983 */ /* 0x000ea40000300800 */
[----:B------:R-:W4:Y:S02]  /*626d0*/  LDL.LU R14, [R1+0x438] ;  /* 0x00043800010e7983 */ /* 0x000f240000300800 */
[----:B------:R-:W4:Y:S02]  /*626e0*/  LDL.LU R15, [R1+0x43c] ;  /* 0x00043c00010f7983 */ /* 0x000f240000300800 */
[----:B----4-:R-:W-:Y:S01]  /*626f0*/  STL.64 [R1+0x6368], R14 ;  /* 0x0063680e01007387 */ /* 0x010fe20000100a00 */
[----:B--2---:R1:W-:Y:S03]  /*62700*/  STL.64 [R1+0x6360], R12 ;  /* 0x0063600c01007387 */ /* 0x0043e60000100a00 */
[----:B-1----:R-:W2:Y:S01]  /*62710*/  LDL.LU R12, [R1+0x450] ;  /* 0x00045000010c7983 */ /* 0x002ea20000300800 */
[----:B------:R-:W2:Y:S02]  /*62720*/  LDL.LU R13, [R1+0x454] ;  /* 0x00045400010d7983 */ /* 0x000ea40000300800 */
[----:B------:R-:W2:Y:S02]  /*62730*/  LDL.LU R14, [R1+0x458] ;  /* 0x00045800010e7983 */ /* 0x000ea40000300800 */
[----:B------:R-:W2:Y:S01]  /*62740*/  LDL.LU R15, [R1+0x45c] ;  /* 0x00045c00010f7983 */ /* 0x000ea20000300800 */
[----:B0-----:R0:W-:Y:S01]  /*62750*/  STL.64 [R1+0x6278], R18 ;  /* 0x0062781201007387 */ /* 0x0011e20000100a00 */
[----:B------:R-:W-:Y:S03]  /*62760*/  STL.64 [R1+0x6270], R16 ;  /* 0x0062701001007387 */ /* 0x000fe60000100a00 */
[----:B0-----:R-:W4:Y:S02]  /*62770*/  LDL.LU.64 R18, [R1+0x58] ;  /* 0x0000580001127983 */ /* 0x001f240000300a00 */
[C---:B----4-:R-:W-:Y:S11]  /*62780*/  HMMA.16816.F32 R20, R4.reuse, R18, R20 ;  /* 0x000000120414723c */ /* 0x050ff60000001814 */
[----:B------:R-:W-:Y:S11]  /*62790*/  @!UPT UIADD3 URZ, URZ, URZ, URZ ;  /* 0x0000003f3f3ff290 */ /* 0x000ff6000fffe03f */
[----:B------:R-:W-:Y:S01]  /*627a0*/  @!UPT UIADD3 URZ, URZ, URZ, URZ ;  /* 0x0000003f3f3ff290 */ /* 0x000fe2000fffe03f */
[----:B------:R-:W-:Y:S01]  /*627b0*/  STL.64 [R1+0x480], R20 ;  /* 0x0004801401007387 */ /* 0x000fe20000100a00 */
[----:B------:R-:W-:Y:S02]  /*627c0*/  STL.64 [R1+0x488], R22 ;  /* 0x0004881601007387 */ /* 0x000fe40000100a00 */
[----:B------:R-:W0:Y:S01]  /*627d0*/  LDSM.16.MT88.4 R20, [R29+0x14300] ;  /* 0x014300001d14783b */ /* 0x000e220000004200 */
[----:B---3--:R-:W-:Y:S01]  /*627e0*/  HMMA.16816.F32 R4, R4, R10, R24 ;  /* 0x0000000a0404723c */ /* 0x008fe20000001818 */
[----:B0-----:R0:W-:Y:S02]  /*627f0*/  STL.64 [R1+0x6210], R22 ;  /* 0x0062101601007387 */ /* 0x0011e40000100a00 */
[----:B------:R-:W-:Y:S02]  /*62800*/  STL.64 [R1+0x6208], R20 ;  /* 0x0062081401007387 */ /* 0x000fe40000100a00 */
[----:B0-----:R-:W-:Y:S02]  /*62810*/  IMAD.MOV.U32 R22, RZ, RZ, R0 ;  /* 0x000000ffff167224 */ /* 0x001fe400078e0000 */
[----:B------:R-:W-:Y:S01]  /*62820*/  IMAD.MOV.U32 R23, RZ, RZ, R28 ;  /* 0x000000ffff177224 */ /* 0x000fe200078e001c */
[----:B------:R-:W3:Y:S01]  /*62830*/  LDL.LU R0, [R1+0x638c] ;  /* 0x00638c0001007983 */ /* 0x000ee20000300800 */
[----:B------:R-:W4:Y:S02]  /*62840*/  LDL.LU R28, [R1+0x6388] ;  /* 0x00638800011c7983 */ /* 0x000f240000300800 */
[----:B------:R-:W2:Y:S02]  /*62850*/  LDL.LU.64 R26, [R1+0x6380] ;  /* 0x00638000011a7983 */ /* 0x000ea40000300a00 */
[----:B------:R-:W2:Y:S01]  /*62860*/  LDL.LU.64 R10, [R1+0x6378] ;  /* 0x00637800010a7983 */ /* 0x000ea20000300a00 */
[----:B------:R-:W2:Y:S09]  /*62870*/  LDL.LU.64 R8, [R1+0x6370] ;  /* 0x0063700001087983 */ /* 0x000eb20000300a00 */
[----:B------:R-:W-:Y:S02]  /*62880*/  STL.64 [R1+0x3e0], R4 ;  /* 0x0003e00401007387 */ /* 0x000fe40000100a00 */
[----:B------:R-:W-:Y:S02]  /*62890*/  STL.64 [R1+0x3e8], R6 ;  /* 0x0003e80601007387 */ /* 0x000fe40000100a00 */
[----:B------:R-:W0:Y:S04]  /*628a0*/  LDSM.16.MT88.4 R4, [R29+0x14380] ;  /* 0x014380001d04783b */ /* 0x000e280000004200 */
[----:B0-----:R0:W-:Y:S01]  /*628b0*/  STL.64 [R1+0x61a0], R6 ;  /* 0x0061a00601007387 */ /* 0x0011e20000100a00 */
[----:B------:R-:W-:Y:S03]  /*628c0*/  STL.64 [R1+0x6198], R4 ;  /* 0x0061980401007387 */ /* 0x000fe60000100a00 */
[----:B0-----:R-:W3:Y:S01]  /*628d0*/  LDL.LU.64 R6, [R1+0x68] ;  /* 0x0000680001067983 */ /* 0x001ee20000300a00 */
[C---:B--2---:R-:W-:Y:S03]  /*628e0*/  HMMA.16816.F32 R24, R8.reuse, R26, R12 ;  /* 0x0000001a0818723c */ /* 0x044fe6000000180c */
[----:B------:R-:W2:Y:S01]  /*628f0*/  LDL.LU.64 R14, [R1+0x6368] ;  /* 0x00636800010e7983 */ /* 0x000ea20000300a00 */
[----:B------:R-:W2:Y:S11]  /*62900*/  LDL.LU.64 R12, [R1+0x6360] ;  /* 0x00636000010c7983 */ /* 0x000eb60000300a00 */
[----:B------:R-:W-:Y:S08]  /*62910*/  @!UPT UIADD3 URZ, URZ, URZ, URZ ;  /* 0x0000003f3f3ff290 */ /* 0x000ff0000fffe03f */
[----:B------:R-:W-:Y:S01]  /*62920*/  STL.64 [R1+0x470], R24 ;  /* 0x0004701801007387 */ /* 0x000fe20000100a00 */
[----:B------:R0:W-:Y:S03]  /*62930*/  STL.64 [R1+0x478], R26 ;  /* 0x0004781a01007387 */ /* 0x0001e60000100a00 */
[----:B0-----:R-:W2:Y:S01]  /*62940*/  LDL.LU.64 R26, [R1+0x6358] ;  /* 0x00635800011a7983 */ /* 0x001ea20000300a00 */
        /* <DEDUP_REMOVED lines=9> */
[----:B--2---:R-:W-:Y:S02]  /*629e0*/  IMAD.MOV.U32 R22, RZ, RZ, R25 ;  /* 0x000000ffff167224 */ /* 0x004fe400078e0019 */
[----:B------:R-:W-:-:S02]  /*629f0*/  IMAD.MOV.U32 R23, RZ, RZ, R24 ;  /* 0x000000ffff177224 */ /* 0x000fc400078e0018 */
[C---:B------:R-:W-:Y:S01]  /*62a00*/  HMMA.16816.F32 R24, R8.reuse, R26, R12 ;  /* 0x0000001a0818723c */ /* 0x040fe2000000180c */
[----:B------:R-:W2:Y:S01]  /*62a10*/  LDL.LU.64 R14, [R1+0x6338] ;  /* 0x00633800010e7983 */ /* 0x000ea20000300a00 */
[----:B------:R-:W2:Y:S11]  /*62a20*/  LDL.LU.64 R12, [R1+0x6330] ;  /* 0x00633000010c7983 */ /* 0x000eb60000300a00 */
[----:B------:R-:W-:Y:S10]  /*62a30*/  @!UPT UIADD3 URZ, URZ, URZ, URZ ;  /* 0x0000003f3f3ff290 */ /* 0x000ff4000fffe03f */
[----:B------:R-:W-:Y:S01]  /*62a40*/  STL.64 [R1+0x440], R24 ;  /* 0x0004401801007387 */ /* 0x000fe20000100a00 */
[----:B------:R0:W-:Y:S03]  /*62a50*/  STL.64 [R1+0x448], R26 ;  /* 0x0004481a01007387 */ /* 0x0001e60000100a00 */
[----:B0-----:R-:W2:Y:S02]  /*62a60*/  LDL.LU.64 R26, [R1+0x6328] ;  /* 0x00632800011a7983 */ /* 0x001ea40000300a00 */
[C---:B--2---:R-:W-:Y:S11]  /*62a70*/  HMMA.16816.F32 R12, R8.reuse, R26, R12 ;  /* 0x0000001a080c723c */ /* 0x044ff6000000180c */
[----:B------:R-:W-:Y:S11]  /*62a80*/  @!UPT UIADD3 URZ, URZ, URZ, URZ ;  /* 0x0000003f3f3ff290 */ /* 0x000ff6000fffe03f */
[----:B------:R-:W-:Y:S01]  /*62a90*/  @!UPT UIADD3 URZ, URZ, URZ, URZ ;  /* 0x0000003f3f3ff290 */ /* 0x000fe2000fffe03f */
[----:B------:R-:W-:Y:S01]  /*62aa0*/  STL.64 [R1+0x430], R12 ;  /* 0x0004300c01007387 */ /* 0x000fe20000100a00 */
[----:B------:R0:W-:Y:S03]  /*62ab0*/  STL.64 [R1+0x438], R14 ;  /* 0x0004380e01007387 */ /* 0x0001e60000100a00 */
[----:B0-----:R-:W2:Y:S01]  /*62ac0*/  LDL.LU.64 R14, [R1+0x6320] ;  /* 0x00632000010e7983 */ /* 0x001ea20000300a00 */
[----:B------:R-:W2:Y:S02]  /*62ad0*/  LDL.LU.64 R12, [R1+0x6318] ;  /* 0x00631800010c7983 */ /* 0x000ea40000300a00 */
[----:B------:R-:W-:Y:S02]  /*62ae0*/  IMAD.MOV.U32 R5, RZ, RZ, R26 ;  /* 0x000000ffff057224 */ /* 0x000fe400078e001a */
[----:B------:R-:W-:Y:S02]  /*62af0*/  IMAD.MOV.U32 R4, RZ, RZ, R27 ;  /* 0x000000ffff047224 */ /* 0x000fe400078e001b */
[----:B------:R-:W4:Y:S01]  /*62b00*/  LDL.LU.64 R26, [R1+0x6310] ;  /* 0x00631000011a7983 */ /* 0x000f220000300a00 */
[----:B---3--:R-:W-:Y:S02]  /*62b10*/  STL.64 [R1+0x62f8], R6 ;  /* 0x0062f80601007387 */ /* 0x008fe40000100a00 */
[----:B------:R0:W-:Y:S02]  /*62b20*/  STL.64 [R1+0x62f0], R4 ;  /* 0x0062f00401007387 */ /* 0x0001e40000100a00 */
[----:B0-----:R-:W3:Y:S01]  /*62b30*/  LDL.LU R4, [R1+0x3f0] ;  /* 0x0003f00001047983 */ /* 0x001ee20000300800 */
[----:B------:R-:W3:Y:S02]  /*62b40*/  LDL.LU R5, [R1+0x3f4] ;  /* 0x0003f40001057983 */ /* 0x000ee40000300800 */
[----:B------:R-:W3:Y:S02]  /*62b50*/  LDL.LU R6, [R1+0x3f8] ;  /* 0x0003f80001067983 */ /* 0x000ee40000300800 */
[----:B------:R-:W3:Y:S01]  /*62b60*/  LDL.LU R7, [R1+0x3fc] ;  /* 0x0003fc0001077983 */ /* 0x000ee20000300800 */
[C---:B--2---:R-:W-:Y:S01]  /*62b70*/  HMMA.16816.F32 R20, R8.reuse, R22, R12 ;  /* 0x000000160814723c */ /* 0x044fe2000000180c */
[----:B------:R-:W4:Y:S01]  /*62b80*/  LDL.LU.64 R14, [R1+0x6308] ;  /* 0x00630800010e7983 */ /* 0x000f220000300a00 */
[----:B------:R-:W4:Y:S11]  /*62b90*/  LDL.LU.64 R12, [R1+0x6300] ;  /* 0x00630000010c7983 */ /* 0x000f360000300a00 */
[----:B------:R-:W-:Y:S10]  /*62ba0*/  @!UPT UIADD3 URZ, URZ, URZ, URZ ;  /* 0x0000003f3f3ff290 */ /* 0x000ff4000fffe03f */
[----:B------:R-:W-:Y:S01]  /*62bb0*/  STL.64 [R1+0x420], R20 ;  /* 0x0004201401007387 */ /* 0x000fe20000100a00 */
[----:B------:R4:W-:Y:S02]  /*62bc0*/  STL.64 [R1+0x428], R22 ;  /* 0x0004281601007387 */ /* 0x0009e40000100a00 */
[C---:B----4-:R-:W-:Y:S01]  /*62bd0*/  HMMA.16816.F32 R20, R8.reuse, R26, R12 ;  /* 0x0000001a0814723c */ /* 0x050fe2000000180c */
[----:B------:R-:W2:Y:S11]  /*62be0*/  LDL.LU R12, [R1+0x3c0] ;  /* 0x0003c000010c7983 */ /* 0x000eb60000300800 */
[----:B------:R-:W-:Y:S11]  /*62bf0*/  @!UPT UIADD3 URZ, URZ, URZ, URZ ;  /* 0x0000003f3f3ff290 */ /* 0x000ff6000fffe03f */
[----:B------:R-:W-:Y:S01]  /*62c00*/  STL.64 [R1+0x410], R20 ;  /* 0x0004101401007387 */ /* 0x000fe20000100a00 */
[----:B------:R0:W-:Y:S02]  /*62c10*/  STL.64 [R1+0x418], R22 ;  /* 0x0004181601007387 */ /* 0x0001e40000100a00 */
[----:B------:R-:W2:Y:S02]  /*62c20*/  LDL.LU R13, [R1+0x3c4] ;  /* 0x0003c400010d7983 */ /* 0x000ea40000300800 */
[----:B------:R-:W2:Y:S01]  /*62c30*/  LDL.LU R14, [R1+0x3c8] ;  /* 0x0003c800010e7983 */ /* 0x000ea20000300800 */
[----:B------:R-:W2:Y:S04]  /*62c40*/  LDL.LU R15, [R1+0x3cc] ;  /* 0x0003cc00010f7983 */ /* 0x000ea80000300800 */
[----:B0-----:R-:W4:Y:S01]  /*62c50*/  LDL.64 R22, [R1+0x48] ;  /* 0x0000480001167983 */ /* 0x001f220000100a00 */
[----:B------:R0:W-:Y:S03]  /*62c60*/  STL.64 [R1+0x6290], R26 ;  /* 0x0062901a01007387 */ /* 0x0001e60000100a00 */
[----:B0-----:R-:W2:Y:S04]  /*62c70*/  LDL.64 R26, [R1+0x28] ;  /* 0x00002800011a7983 */ /* 0x001ea80000100a00 */
[----:B--2---:R0:W-:Y:S01]  /*62c80*/  STL.64 [R1+0x62a8], R26 ;  /* 0x0062a81a01007387 */ /* 0x0041e20000100a00 */
[----:B------:R-:W2:Y:S02]  /*62c90*/  LDL.LU R24, [R1+0x380] ;  /* 0x0003800001187983 */ /* 0x000ea40000300800 */
[----:B------:R-:W2:Y:S01]  /*62ca0*/  LDL.LU R25, [R1+0x384] ;  /* 0x0003840001197983 */ /* 0x000ea20000300800 */
[----:B0-----:R-:W2:Y:S01]  /*62cb0*/  LDL.LU R26, [R1+0x388] ;  /* 0x00038800011a7983 */ /* 0x001ea20000300800 */
[----:B------:R-:W2:Y:S03]  /*62cc0*/  LDL.LU R27, [R1+0x38c] ;  /* 0x00038c00011b7983 */ /* 0x000ea60000300800 */
[----:B--2---:R0:W-:Y:S01]  /*62cd0*/  STL.64 [R1+0x62b8], R26 ;  /* 0x0062b81a01007387 */ /* 0x0041e20000100a00 */
[----:B------:R1:W-:Y:S03]  /*62ce0*/  STL.64 [R1+0x62b0], R24 ;  /* 0x0062b01801007387 */ /* 0x0003e60000100a00 */
[----:B0-----:R-:W2:Y:S01]  /*62cf0*/  LDL.64 R26, [R1+0x18] ;  /* 0x00001800011a7983 */ /* 0x001ea20000100a00 */
[C---:B---3--:R-:W-:Y:S03]  /*62d00*/  HMMA.16816.F32 R4, R8.reuse, R18, R4 ;  /* 0x000000120804723c */ /* 0x048fe60000001804 */
[----:B--2---:R0:W-:Y:S01]  /*62d10*/  STL.64 [R1+0x62c0], R26 ;  /* 0x0062c01a01007387 */ /* 0x0041e20000100a00 */
[----:B-1----:R-:W2:Y:S02]  /*62d20*/  LDL.LU R24, [R1+0x3a0] ;  /* 0x0003a00001187983 */ /* 0x002ea40000300800 */
[----:B------:R-:W2:Y:S01]  /*62d30*/  LDL.LU R25, [R1+0x3a4] ;  /* 0x0003a40001197983 */ /* 0x000ea20000300800 */
[----:B0-----:R-:W3:Y:S01]  /*62d40*/  LDL.LU R26, [R1+0x3a8] ;  /* 0x0003a800011a7983 */ /* 0x001ee20000300800 */
[----:B------:R-:W3:Y:S03]  /*62d50*/  LDL.LU R27, [R1+0x3ac] ;  /* 0x0003ac00011b7983 */ /* 0x000ee60000300800 */
[----:B---3--:R-:W-:Y:S01]  /*62d60*/  STL.64 [R1+0x62d8], R26 ;  /* 0x0062d81a01007387 */ /* 0x008fe20000100a00 */
[----:B--2---:R0:W-:Y:S03]  /*62d70*/  STL.64 [R1+0x62d0], R24 ;  /* 0x0062d01801007387 */ /* 0x0041e60000100a00 */
[----:B0-----:R-:W2:Y:S01]  /*62d80*/  LDL.LU R24, [R1+0x3b0] ;  /* 0x0003b00001187983 */ /* 0x001ea20000300800 */
[----:B------:R-:W2:Y:S02]  /*62d90*/  LDL.LU R25, [R1+0x3b4] ;  /* 0x0003b40001197983 */ /* 0x000ea40000300800 */
[----:B------:R-:W2:Y:S02]  /*62da0*/  LDL.LU R26, [R1+0x3b8] ;  /* 0x0003b800011a7983 */ /* 0x000ea40000300800 */
[----:B------:R-:W2:Y:S03]  /*62db0*/  LDL.LU R27, [R1+0x3bc] ;  /* 0x0003bc00011b7983 */ /* 0x000ea60000300800 */
[----:B------:R-:W-:Y:S01]  /*62dc0*/  STL.64 [R1+0x400], R4 ;  /* 0x0004000401007387 */ /* 0x000fe20000100a00 */
[----:B------:R0:W-:Y:S03]  /*62dd0*/  STL.64 [R1+0x408], R6 ;  /* 0x0004080601007387 */ /* 0x0001e60000100a00 */
[----:B0-----:R-:W3:Y:S01]  /*62de0*/  LDL.LU.64 R6, [R1+0x62f8] ;  /* 0x0062f80001067983 */ /* 0x001ee20000300a00 */
[----:B------:R-:W2:Y:S02]  /*62df0*/  LDL.LU.64 R4, [R1+0x62f0] ;  /* 0x0062f00001047983 */ /* 0x000ea40000300a00 */
[----:B------:R0:W-:Y:S02]  /*62e00*/  STL.64 [R1+0x6288], R18 ;  /* 0x0062881201007387 */ /* 0x0001e40000100a00 */
[----:B------:R-:W2:Y:S01]  /*62e10*/  LDL.LU R16, [R1+0x360] ;  /* 0x0003600001107983 */ /* 0x000ea20000300800 */
[----:B------:R-:W2:Y:S04]  /*62e20*/  LDL.LU R17, [R1+0x364] ;  /* 0x0003640001117983 */ /* 0x000ea80000300800 */
[----:B0-----:R-:W2:Y:S01]  /*62e30*/  LDL.LU R18, [R1+0x368] ;  /* 0x0003680001127983 */ /* 0x001ea20000300800 */
[----:B------:R-:W2:Y:S01]  /*62e40*/  LDL.LU R19, [R1+0x36c] ;  /* 0x00036c0001137983 */ /* 0x000ea20000300800 */
[----:B---3--:R-:W-:Y:S02]  /*62e50*/  HMMA.16816.F32 R8, R8, R6, R12 ;  /* 0x000000060808723c */ /* 0x008fe4000000180c */
[----:B--2---:R-:W-:Y:S01]  /*62e60*/  STL.64 [R1+0x62a0], R18 ;  /* 0x0062a01201007387 */ /* 0x004fe20000100a00 */
[----:B------:R0:W-:Y:S03]  /*62e70*/  STL.64 [R1+0x6298], R16 ;  /* 0x0062981001007387 */ /* 0x0001e60000100a00 */
[----:B0-----:R-:W2:Y:S01]  /*62e80*/  LDL.LU R16, [R1+0x370] ;  /* 0x0003700001107983 */ /* 0x001ea20000300800 */
[----:B------:R-:W2:Y:S02]  /*62e90*/  LDL.LU R17, [R1+0x374] ;  /* 0x0003740001117983 */ /* 0x000ea40000300800 */
[----:B------:R-:W2:Y:S02]  /*62ea0*/  LDL.LU R18, [R1+0x378] ;  /* 0x0003780001127983 */ /* 0x000ea40000300800 */
[----:B------:R-:W2:Y:S01]  /*62eb0*/  LDL.LU R19, [R1+0x37c] ;  /* 0x00037c0001137983 */ /* 0x000ea20000300800 */
[----:B------:R-:W3:Y:S01]  /*62ec0*/  LDL.LU.64 R14, [R1+0x62e8] ;  /* 0x0062e800010e7983 */ /* 0x000ee20000300a00 */
[----:B------:R-:W3:Y:S10]  /*62ed0*/  LDL.LU.64 R12, [R1+0x62e0] ;  /* 0x0062e000010c7983 */ /* 0x000ef40000300a00 */
[----:B------:R4:W-:Y:S02]  /*62ee0*/  STL.64 [R1+0x3d0], R8 ;  /* 0x0003d00801007387 */ /* 0x0009e40000100a00 */
[----:B------:R-:W-:Y:S02]  /*62ef0*/  STL.64 [R1+0x3d8], R10 ;  /* 0x0003d80a01007387 */ /* 0x000fe40000100a00 */
[----:B----4-:R-:W-:-:S02]  /*62f00*/  IMAD.MOV.U32 R9, RZ, RZ, R22 ;  /* 0x000000ffff097224 */ /* 0x010fc400078e0016 */
[----:B------:R-:W-:Y:S01]  /*62f10*/  IMAD.MOV.U32 R8, RZ, RZ, R23 ;  /* 0x000000ffff087224 */ /* 0x000fe200078e0017 */
[C---:B---3--:R-:W-:Y:S11]  /*62f20*/  HMMA.16816.F32 R24, R12.reuse, R22, R24 ;  /* 0x000000160c18723c */ /* 0x048ff60000001818 */
[----:B------:R-:W-:Y:S11]  /*62f30*/  @!UPT UIADD3 URZ, URZ, URZ, URZ ;  /* 0x0000003f3f3ff290 */ /* 0x000ff6000fffe03f */
[----:B------:R-:W-:Y:S01]  /*62f40*/  @!UPT UIADD3 URZ, URZ, URZ, URZ ;  /* 0x0000003f3f3ff290 */ /* 0x000fe2000fffe03f */
[----:B------:R-:W-:Y:S01]  /*62f50*/  STL.64 [R1+0x3c0], R24 ;  /* 0x0003c01801007387 */ /* 0x000fe20000100a00 */
[----:B------:R0:W-:Y:S03]  /*62f60*/  STL.64 [R1+0x3c8], R26 ;  /* 0x0003c81a01007387 */ /* 0x0001e60000100a00 */
[----:B0-----:R-:W3:Y:S01]  /*62f70*/  LDL.LU.64 R26, [R1+0x62d8] ;  /* 0x0062d800011a7983 */ /* 0x001ee20000300a00 */
[----:B------:R-:W3:Y:S02]  /*62f80*/  LDL.LU.64 R24, [R1+0x62d0] ;  /* 0x0062d00001187983 */ /* 0x000ee40000300a00 */
[----:B------:R-:W3:Y:S02]  /*62f90*/  LDL.LU.64 R22, [R1+0x62c8] ;  /* 0x0062c80001167983 */ /* 0x000ee40000300a00 */
[C---:B---3--:R-:W-:Y:S11]  /*62fa0*/  HMMA.16816.F32 R24, R12.reuse, R22, R24 ;  /* 0x000000160c18723c */ /* 0x048ff60000001818 */
[----:B------:R-:W-:Y:S11]  /*62fb0*/  @!UPT UIADD3 URZ, URZ, URZ, URZ ;  /* 0x0000003f3f3ff290 */ /* 0x000ff6000fffe03f */
[----:B------:R-:W-:Y:S01]  /*62fc0*/  @!UPT UIADD3 URZ, URZ, URZ, URZ ;  /* 0x0000003f3f3ff290 */ /* 0x000fe2000fffe03f */
[----:B------:R-:W-:Y:S01]  /*62fd0*/  STL.64 [R1+0x3b0], R24 ;  /* 0x0003b01801007387 */ /* 0x000fe20000100a00 */
[----:B------:R0:W-:Y:S03]  /*62fe0*/  STL.64 [R1+0x3b8], R26 ;  /* 0x0003b81a01007387 */ /* 0x0001e60000100a00 */
[----:B0-----:R-:W3:Y:S01]  /*62ff0*/  LDL.LU.64 R26, [R1+0x62c0] ;  /* 0x0062c000011a7983 */ /* 0x001ee20000300a00 */
[----:B------:R0:W-:Y:S02]  /*63000*/  STL.64 [R1+0x6260], R22 ;  /* 0x0062601601007387 */ /* 0x0001e40000100a00 */
[----:B------:R-:W3:Y:S02]  /*63010*/  LDL.LU R20, [R1+0x390] ;  /* 0x0003900001147983 */ /* 0x000ee40000300800 */
[----:B------:R-:W3:Y:S01]  /*63020*/  LDL.LU R21, [R1+0x394] ;  /* 0x0003940001157983 */ /* 0x000ee20000300800 */
[----:B0-----:R-:W3:Y:S01]  /*63030*/  LDL.LU R22, [R1+0x398] ;  /* 0x0003980001167983 */ /* 0x001ee20000300800 */
[----:B------:R-:W3:Y:S02]  /*63040*/  LDL.LU R23, [R1+0x39c] ;  /* 0x00039c0001177983 */ /* 0x000ee40000300800 */
[----:B---3--:R-:W-:Y:S11]  /*63050*/  HMMA.16816.F32 R20, R12, R26, R20 ;  /* 0x0000001a0c14723c */ /* 0x008ff60000001814 */
[----:B------:R-:W-:Y:S11]  /*63060*/  @!UPT UIADD3 URZ, URZ, URZ, URZ ;  /* 0x0000003f3f3ff290 */ /* 0x000ff6000fffe03f */
[----:B------:R-:W-:Y:S01]  /*63070*/  @!UPT UIADD3 URZ, URZ, URZ, URZ ;  /* 0x0000003f3f3ff290 */ /* 0x000fe2000fffe03f */
[----:B------:R-:W-:Y:S01]  /*63080*/  STL.64 [R1+0x3a0], R20 ;  /* 0x0003a01401007387 */ /* 0x000fe20000100a00 */
[----:B------:R0:W-:Y:S02]  /*63090*/  STL.64 [R1+0x3a8], R22 ;  /* 0x0003a81601007387 */ /* 0x0001e40000100a00 */
[----:B0-----:R-:W-:Y:S02]  /*630a0*/  IMAD.MOV.U32 R23, RZ, RZ, R26 ;  /* 0x000000ffff177224 */ /* 0x001fe400078e001a */
[----:B------:R-:W-:Y:S02]  /*630b0*/  IMAD.MOV.U32 R22, RZ, RZ, R27 ;  /* 0x000000ffff167224 */ /* 0x000fe400078e001b */
[----:B------:R-:W3:Y:S01]  /*630c0*/  LDL.LU.64 R26, [R1+0x62b8] ;  /* 0x0062b800011a7983 */ /* 0x000ee20000300a00 */
[----:B------:R-:W3:Y:S02]  /*630d0*/  LDL.LU.64 R24, [R1+0x62b0] ;  /* 0x0062b00001187983 */ /* 0x000ee40000300a00 */
[----:B------:R-:W-:-:S02]  /*630e0*/  IMAD.MOV.U32 R10, RZ, RZ, R5 ;  /* 0x000000ffff0a7224 */ /* 0x000fc400078e0005 */
[----:B------:R-:W-:Y:S01]  /*630f0*/  IMAD.MOV.U32 R11, RZ, RZ, R4 ;  /* 0x000000ffff0b7224 */ /* 0x000fe200078e0004 */
[----:B------:R0:W-:Y:S01]  /*63100*/  STL.64 [R1+0x6280], R22 ;  /* 0x0062801601007387 */ /* 0x0001e20000100a00 */
[----:B------:R-:W4:Y:S02]  /*63110*/  LDL.LU R20, [R1+0x350] ;  /* 0x0003500001147983 */ /* 0x000f240000300800 */
[----:B------:R-:W4:Y:S01]  /*63120*/  LDL.LU R21, [R1+0x354] ;  /* 0x0003540001157983 */ /* 0x000f220000300800 */
[----:B0-----:R-:W4:Y:S01]  /*63130*/  LDL.LU R22, [R1+0x358] ;  /* 0x0003580001167983 */ /* 0x001f220000300800 */
[----:B------:R-:W4:Y:S01]  /*63140*/  LDL.LU R23, [R1+0x35c] ;  /* 0x00035c0001177983 */ /* 0x000f220000300800 */
[C---:B---3--:R-:W-:Y:S11]  /*63150*/  HMMA.16816.F32 R24, R12.reuse, R10, R24 ;  /* 0x0000000a0c18723c */ /* 0x048ff60000001818 */
[----:B------:R-:W-:Y:S11]  /*63160*/  @!UPT UIADD3 URZ, URZ, URZ, URZ ;  /* 0x0000003f3f3ff290 */ /* 0x000ff6000fffe03f */
[----:B------:R-:W-:Y:S01]  /*63170*/  @!UPT UIADD3 URZ, URZ, URZ, URZ ;  /* 0x0000003f3f3ff290 */ /* 0x000fe2000fffe03f */
[----:B------:R-:W-:Y:S01]  /*63180*/  STL.64 [R1+0x390], R24 ;  /* 0x0003901801007387 */ /* 0x000fe20000100a00 */
[----:B------:R0:W-:Y:S03]  /*63190*/  STL.64 [R1+0x398], R26 ;  /* 0x0003981a01007387 */ /* 0x0001e60000100a00 */
[----:B0-----:R-:W2:Y:S01]  /*631a0*/  LDL.LU.64 R26, [R1+0x62a8] ;  /* 0x0062a800011a7983 */ /* 0x001ea20000300a00 */
[----:B------:R-:W-:Y:S01]  /*631b0*/  STL.64 [R1+0x6248], R10 ;  /* 0x0062480a01007387 */ /* 0x000fe20000100a00 */
        /* <DEDUP_REMOVED lines=14> */
[----:B0-----:R-:W4:Y:S01]  /*632a0*/  LDL.LU.64 R18, [R1+0x6288] ;  /* 0x0062880001127983 */ /* 0x001f220000300a00 */
[----:B------:R0:W-:Y:S02]  /*632b0*/  STL.64 [R1+0x6228], R26 ;  /* 0x0062281a01007387 */ /* 0x0001e40000100a00 */
[----:B------:R-:W2:Y:S02]  /*632c0*/  LDL.LU R24, [R1+0x2a0] ;  /* 0x0002a00001187983 */ /* 0x000ea40000300800 */
[----:B------:R-:W2:Y:S01]  /*632d0*/  LDL.LU R25, [R1+0x2a4] ;  /* 0x0002a40001197983 */ /* 0x000ea20000300800 */
[----:B0-----:R-:W2:Y:S01]  /*632e0*/  LDL.LU R26, [R1+0x2a8] ;  /* 0x0002a800011a7983 */ /* 0x001ea20000300800 */
[----:B------:R-:W2:Y:S01]  /*632f0*/  LDL.LU R27, [R1+0x2ac] ;  /* 0x0002ac00011b7983 */ /* 0x000ea20000300800 */
[C---:B----4-:R-:W-:Y:S11]  /*63300*/  HMMA.16816.F32 R20, R12.reuse, R18, R20 ;  /* 0x000000120c14723c */ /* 0x050ff60000001814 */
[----:B------:R-:W-:Y:S11]  /*63310*/  @!UPT UIADD3 URZ, URZ, URZ, URZ ;  /* 0x0000003f3f3ff290 */ /* 0x000ff6000fffe03f */
[----:B------:R-:W-:Y:S01]  /*63320*/  @!UPT UIADD3 URZ, URZ, URZ, URZ ;  /* 0x0000003f3f3ff290 */ /* 0x000fe2000fffe03f */
[----:B------:R-:W-:Y:S01]  /*63330*/  STL.64 [R1+0x360], R20 ;  /* 0x0003601401007387 */ /* 0x000fe20000100a00 */
[----:B------:R0:W-:Y:S03]  /*63340*/  STL.64 [R1+0x368], R22 ;  /* 0x0003681601007387 */ /* 0x0001e60000100a00 */
[----:B0-----:R-:W3:Y:S01]  /*63350*/  LDL.LU.64 R22, [R1+0x6280] ;  /* 0x0062800001167983 */ /* 0x001ee20000300a00 */
[----:B--2---:R-:W-:Y:S01]  /*63360*/  HMMA.16816.F32 R12, R12, R6, R24 ;  /* 0x000000060c0c723c */ /* 0x004fe20000001818 */
[----:B------:R-:W-:Y:S02]  /*63370*/  IMAD.MOV.U32 R21, RZ, RZ, R18 ;  /* 0x000000ffff157224 */ /* 0x000fe400078e0012 */
[----:B------:R-:W-:Y:S02]  /*63380*/  IMAD.MOV.U32 R20, RZ, RZ, R19 ;  /* 0x000000ffff147224 */ /* 0x000fe400078e0013 */
[----:B------:R-:W2:Y:S01]  /*63390*/  LDL.LU.64 R18, [R1+0x6278] ;  /* 0x0062780001127983 */ /* 0x000ea20000300a00 */
[----:B------:R-:W2:Y:S02]  /*633a0*/  LDL.LU.64 R16, [R1+0x6270] ;  /* 0x0062700001107983 */ /* 0x000ea40000300a00 */
[----:B------:R-:W-:-:S02]  /*633b0*/  IMAD.MOV.U32 R26, RZ, RZ, R5 ;  /* 0x000000ffff1a7224 */ /* 0x000fc400078e0005 */
[----:B------:R-:W-:Y:S11]  /*633c0*/  IMAD.MOV.U32 R27, RZ, RZ, R4 ;  /* 0x000000ffff1b7224 */ /* 0x000ff600078e0004 */
[----:B------:R-:W-:Y:S02]  /*633d0*/  @!UPT UIADD3 URZ, URZ, URZ, URZ ;  /* 0x0000003f3f3ff290 */ /* 0x000fe4000fffe03f */
[----:B------:R-:W-:Y:S01]  /*633e0*/  STL.64 [R1+0x2a0], R12 ;  /* 0x0002a00c01007387 */ /* 0x000fe20000100a00 */
[----:B------:R-:W-:Y:S02]  /*633f0*/  STL.64 [R1+0x2a8], R14 ;  /* 0x0002a80e01007387 */ /* 0x000fe40000100a00 */
[----:B---3--:R-:W-:Y:S02]  /*63400*/  IMAD.MOV.U32 R10, RZ, RZ, R23 ;  /* 0x000000ffff0a7224 */ /* 0x008fe400078e0017 */
[----:B------:R-:W-:Y:S02]  /*63410*/  IMAD.MOV.U32 R11, RZ, RZ, R22 ;  /* 0x000000ffff0b7224 */ /* 0x000fe400078e0016 */
[----:B------:R-:W-:Y:S02]  /*63420*/  IMAD.MOV.U32 R23, RZ, RZ, R8 ;  /* 0x000000ffff177224 */ /* 0x000fe400078e0008 */
[----:B------:R-:W-:Y:S01]  /*63430*/  IMAD.MOV.U32 R22, RZ, RZ, R9 ;  /* 0x000000ffff167224 */ /* 0x000fe200078e0009 */
[----:B------:R0:W-:Y:S01]  /*63440*/  STL.64 [R1+0x6268], R10 ;  /* 0x0062680a01007387 */ /* 0x0001e20000100a00 */
[----:B------:R-:W2:Y:S02]  /*63450*/  LDL.LU R8, [R1+0x290] ;  /* 0x0002900001087983 */ /* 0x000ea40000300800 */
[----:B------:R-:W2:Y:S01]  /*63460*/  LDL.LU R9, [R1+0x294] ;  /* 0x0002940001097983 */ /* 0x000ea20000300800 */
[----:B0-----:R-:W2:Y:S01]  /*63470*/  LDL.LU R10, [R1+0x298] ;  /* 0x00029800010a7983 */ /* 0x001ea20000300800 */
[----:B------:R-:W2:Y:S02]  /*63480*/  LDL.LU R11, [R1+0x29c] ;  /* 0x00029c00010b7983 */ /* 0x000ea40000300800 */
[----:B------:R0:W-:Y:S02]  /*63490*/  STL.64 [R1+0x6240], R26 ;  /* 0x0062401a01007387 */ /* 0x0001e40000100a00 */
[----:B------:R-:W3:Y:S01]  /*634a0*/  LDL.LU R24, [R1+0x260] ;  /* 0x0002600001187983 */ /* 0x000ee20000300800 */
[----:B------:R-:W3:Y:S04]  /*634b0*/  LDL.LU R25, [R1+0x264] ;  /* 0x0002640001197983 */ /* 0x000ee80000300800 */
[----:B0-----:R-:W4:Y:S01]  /*634c0*/  LDL.LU R26, [R1+0x268] ;  /* 0x00026800011a7983 */ /* 0x001f220000300800 */
[----:B------:R-:W4:Y:S02]  /*634d0*/  LDL.LU R27, [R1+0x26c] ;  /* 0x00026c00011b7983 */ /* 0x000f240000300800 */
[----:B------:R-:W-:-:S02]  /*634e0*/  IMAD.MOV.U32 R14, RZ, RZ, R21 ;  /* 0x000000ffff0e7224 */ /* 0x000fc400078e0015 */
[----:B------:R-:W-:Y:S01]  /*634f0*/  IMAD.MOV.U32 R15, RZ, RZ, R20 ;  /* 0x000000ffff0f7224 */ /* 0x000fe200078e0014 */
[----:B----4-:R-:W-:Y:S01]  /*63500*/  STL.64 [R1+0x6258], R26 ;  /* 0x0062581a01007387 */ /* 0x010fe20000100a00 */
[----:B---3--:R0:W-:Y:S03]  /*63510*/  STL.64 [R1+0x6250], R24 ;  /* 0x0062501801007387 */ /* 0x0081e60000100a00 */
[----:B0-----:R-:W3:Y:S01]  /*63520*/  LDL.LU R24, [R1+0x270] ;  /* 0x0002700001187983 */ /* 0x001ee20000300800 */
[----:B------:R-:W3:Y:S02]  /*63530*/  LDL.LU R25, [R1+0x274] ;  /* 0x0002740001197983 */ /* 0x000ee40000300800 */
[----:B------:R-:W3:Y:S02]  /*63540*/  LDL.LU R26, [R1+0x278] ;  /* 0x00027800011a7983 */ /* 0x000ee40000300800 */
[----:B------:R-:W3:Y:S01]  /*63550*/  LDL.LU R27, [R1+0x27c] ;  /* 0x00027c00011b7983 */ /* 0x000ee20000300800 */
[----:B------:R0:W-:Y:S01]  /*63560*/  STL.64 [R1+0x6218], R6 ;  /* 0x0062180601007387 */ /* 0x0001e20000100a00 */
[----:B------:R-:W4:Y:S02]  /*63570*/  LDL.LU R4, [R1+0x280] ;  /* 0x0002800001047983 */ /* 0x000f240000300800 */
[----:B------:R-:W4:Y:S01]  /*63580*/  LDL.LU R5, [R1+0x284] ;  /* 0x0002840001057983 */ /* 0x000f220000300800 */
[----:B0-----:R-:W4:Y:S01]  /*63590*/  LDL.LU R6, [R1+0x288] ;  /* 0x0002880001067983 */ /* 0x001f220000300800 */
[----:B------:R-:W4:Y:S02]  /*635a0*/  LDL.LU R7, [R1+0x28c] ;  /* 0x00028c0001077983 */ /* 0x000f240000300800 */
[----:B------:R0:W-:Y:S02]  /*635b0*/  STL.64 [R1+0x6220], R14 ;  /* 0x0062200e01007387 */ /* 0x0001e40000100a00 */
[----:B------:R-:W3:Y:S01]  /*635c0*/  LDL.LU R12, [R1+0x240] ;  /* 0x00024000010c7983 */ /* 0x000ee20000300800 */
[----:B------:R-:W3:Y:S04]  /*635d0*/  LDL.LU R13, [R1+0x244] ;  /* 0x00024400010d7983 */ /* 0x000ee80000300800 */
[----:B0-----:R-:W3:Y:S01]  /*635e0*/  LDL.LU R14, [R1+0x248] ;  /* 0x00024800010e7983 */ /* 0x001ee20000300800 */
[----:B------:R-:W3:Y:S01]  /*635f0*/  LDL.LU R15, [R1+0x24c] ;  /* 0x00024c00010f7983 */ /* 0x000ee20000300800 */
[C---:B--2---:R-:W-:Y:S02]  /*63600*/  HMMA.16816.F32 R20, R16.reuse, R22, R8 ;  /* 0x000000161014723c */ /* 0x044fe40000001808 */
[----:B---3--:R-:W-:Y:S01]  /*63610*/  STL.64 [R1+0x6238], R14 ;  /* 0x0062380e01007387 */ /* 0x008fe20000100a00 */
[----:B------:R0:W-:Y:S03]  /*63620*/  STL.64 [R1+0x6230], R12 ;  /* 0x0062300c01007387 */ /* 0x0001e60000100a00 */
[----:B0-----:R-:W2:Y:S01]  /*63630*/  LDL.LU R12, [R1+0x250] ;  /* 0x00025000010c7983 */ /* 0x001ea20000300800 */
[----:B------:R-:W2:Y:S02]  /*63640*/  LDL.LU R13, [R1+0x254] ;  /* 0x00025400010d7983 */ /* 0x000ea40000300800 */
[----:B------:R-:W2:Y:S02]  /*63650*/  LDL.LU R14, [R1+0x258] ;  /* 0x00025800010e7983 */ /* 0x000ea40000300800 */
[----:B------:R-:W2:Y:S01]  /*63660*/  LDL.LU R15, [R1+0x25c] ;  /* 0x00025c00010f7983 */ /* 0x000ea20000300800 */
[----:B------:R-:W3:Y:S11]  /*63670*/  LDL.LU.64 R10, [R1+0x6268] ;  /* 0x00626800010a7983 */ /* 0x000ef60000300a00 */
[----:B------:R-:W-:Y:S02]  /*63680*/  STL.64 [R1+0x290], R20 ;  /* 0x0002901401007387 */ /* 0x000fe40000100a00 */
[----:B------:R0:W-:Y:S02]  /*63690*/  STL.64 [R1+0x298], R22 ;  /* 0x0002981601007387 */ /* 0x0001e40000100a00 */
[----:B0-----:R-:W4:Y:S01]  /*636a0*/  LDL.LU.64 R22, [R1+0x6260] ;  /* 0x0062600001167983 */ /* 0x001f220000300a00 */
[C---:B---3--:R-:W-:Y:S08]  /*636b0*/  HMMA.16816.F32 R8, R16.reuse, R10, R24 ;  /* 0x0000000a1008723c */ /* 0x048ff00000001818 */
[C---:B----4-:R-:W-:Y:S01]  /*636c0*/  HMMA.16816.F32 R20, R16.reuse, R22, R4 ;  /* 0x000000161014723c */ /* 0x050fe20000001804 */
[----:B------:R-:W3:Y:S11]  /*636d0*/  LDL.LU R4, [R1+0x230] ;  /* 0x0002300001047983 */ /* 0x000ef60000300800 */
[----:B------:R-:W-:Y:S11]  /*636e0*/  @!UPT UIADD3 URZ, URZ, URZ, URZ ;  /* 0x0000003f3f3ff290 */ /* 0x000ff6000fffe03f */
[----:B------:R0:W-:Y:S01]  /*636f0*/  STL.64 [R1+0x280], R20 ;  /* 0x0002801401007387 */ /* 0x0001e20000100a00 */
[----:B------:R1:W-:Y:S02]  /*63700*/  STL.64 [R1+0x288], R22 ;  /* 0x0002881601007387 */ /* 0x0003e40000100a00 */
[----:B------:R-:W3:Y:S02]  /*63710*/  LDL.LU R5, [R1+0x234] ;  /* 0x0002340001057983 */ /* 0x000ee40000300800 */
[----:B------:R-:W3:Y:S01]  /*63720*/  LDL.LU R6, [R1+0x238] ;  /* 0x0002380001067983 */ /* 0x000ee20000300800 */
[----:B------:R-:W3:Y:S04]  /*63730*/  LDL.LU R7, [R1+0x23c] ;  /* 0x00023c0001077983 */ /* 0x000ee80000300800 */
[----:B0-----:R-:W4:Y:S01]  /*63740*/  LDL.LU R20, [R1+0x180] ;  /* 0x0001800001147983 */ /* 0x001f220000300800 */
[----:B------:R-:W4:Y:S02]  /*63750*/  LDL.LU R21, [R1+0x184] ;  /* 0x0001840001157983 */ /* 0x000f240000300800 */
[----:B-1----:R-:W4:Y:S02]  /*63760*/  LDL.LU R22, [R1+0x188] ;  /* 0x0001880001167983 */ /* 0x002f240000300800 */
[----:B------:R-:W4:Y:S01]  /*63770*/  LDL.LU R23, [R1+0x18c] ;  /* 0x00018c0001177983 */ /* 0x000f220000300800 */
[----:B------:R-:W2:Y:S01]  /*63780*/  LDL.LU.64 R26, [R1+0x6258] ;  /* 0x00625800011a7983 */ /* 0x000ea20000300a00 */
[----:B------:R-:W2:Y:S02]  /*63790*/  LDL.LU.64 R24, [R1+0x6250] ;  /* 0x0062500001187983 */ /* 0x000ea40000300a00 */
[----:B------:R-:W-:Y:S02]  /*637a0*/  STL.64 [R1+0x270], R8 ;  /* 0x0002700801007387 */ /* 0x000fe40000100a00 */
[----:B------:R0:W-:Y:S02]  /*637b0*/  STL.64 [R1+0x278], R10 ;  /* 0x0002780a01007387 */ /* 0x0001e40000100a00 */
[----:B0-----:R-:W2:Y:S02]  /*637c0*/  LDL.LU.64 R10, [R1+0x6248] ;  /* 0x00624800010a7983 */ /* 0x001ea40000300a00 */
[C---:B--2---:R-:W-:Y:S11]  /*637d0*/  HMMA.16816.F32 R24, R16.reuse, R10, R24 ;  /* 0x0000000a1018723c */ /* 0x044ff60000001818 */
[----:B------:R-:W-:Y:S11]  /*637e0*/  @!UPT UIADD3 URZ, URZ, URZ, URZ ;  /* 0x0000003f3f3ff290 */ /* 0x000ff6000fffe03f */
[----:B------:R-:W-:Y:S01]  /*637f0*/  @!UPT UIADD3 URZ, URZ, URZ, URZ ;  /* 0x0000003f3f3ff290 */ /* 0x000fe2000fffe03f */
[----:B------:R-:W-:Y:S01]  /*63800*/  STL.64 [R1+0x260], R24 ;  /* 0x0002601801007387 */ /* 0x000fe20000100a00 */
[----:B------:R0:W-:Y:S03]  /*63810*/  STL.64 [R1+0x268], R26 ;  /* 0x0002681a01007387 */ /* 0x0001e60000100a00 */
[----:B0-----:R-:W2:Y:S01]  /*63820*/  LDL.LU.64 R26, [R1+0x6240] ;  /* 0x00624000011a7983 */ /* 0x001ea20000300a00 */
[----:B------:R0:W-:Y:S02]  /*63830*/  STL.64 [R1+0x61e0], R10 ;  /* 0x0061e00a01007387 */ /* 0x0001e40000100a00 */
[----:B------:R-:W2:Y:S02]  /*63840*/  LDL.LU R8, [R1+0x150] ;  /* 0x0001500001087983 */ /* 0x000ea40000300800 */
[----:B------:R-:W2:Y:S01]  /*63850*/  LDL.LU R9, [R1+0x154] ;  /* 0x0001540001097983 */ /* 0x000ea20000300800 */
[----:B0-----:R-:W2:Y:S01]  /*63860*/  LDL.LU R10, [R1+0x158] ;  /* 0x00015800010a7983 */ /* 0x001ea20000300800 */
[----:B------:R-:W2:Y:S03]  /*63870*/  LDL.LU R11, [R1+0x15c] ;  /* 0x00015c00010b7983 */ /* 0x000ea60000300800 */
[----:B--2---:R0:W-:Y:S01]  /*63880*/  STL.64 [R1+0x61f0], R10 ;  /* 0x0061f00a01007387 */ /* 0x0041e20000100a00 */
[----:B------:R-:W-:Y:S03]  /*63890*/  STL.64 [R1+0x61e8], R8 ;  /* 0x0061e80801007387 */ /* 0x000fe60000100a00 */
[----:B0-----:R-:W2:Y:S01]  /*638a0*/  LDL.LU.64 R10, [R1+0x38] ;  /* 0x00003800010a7983 */ /* 0x001ea20000300a00 */
[C---:B------:R-:W-:Y:S03]  /*638b0*/  HMMA.16816.F32 R24, R16.reuse, R26, R12 ;  /* 0x0000001a1018723c */ /* 0x040fe6000000180c */
[----:B--2---:R0:W-:Y:S04]  /*638c0*/  STL.64 [R1+0x6200], R10 ;  /* 0x0062000a01007387 */ /* 0x0041e80000100a00 */
[----:B0-----:R-:W2:Y:S01]  /*638d0*/  LDL.LU.64 R10, [R1+0x48] ;  /* 0x00004800010a7983 */ /* 0x001ea20000300a00 */
[----:B------:R-:W2:Y:S02]  /*638e0*/  LDL.LU.64 R14, [R1+0x6238] ;  /* 0x00623800010e7983 */ /* 0x000ea40000300a00 */
[----:B------:R-:W2:Y:S11]  /*638f0*/  LDL.LU.64 R12, [R1+0x6230] ;  /* 0x00623000010c7983 */ /* 0x000eb60000300a00 */
[----:B------:R-:W-:Y:S02]  /*63900*/  @!UPT UIADD3 URZ, URZ, URZ, URZ ;  /* 0x0000003f3f3ff290 */ /* 0x000fe4000fffe03f */
[----:B------:R-:W-:Y:S01]  /*63910*/  STL.64 [R1+0x250], R24 ;  /* 0x0002501801007387 */ /* 0x000fe20000100a00 */
[----:B------:R0:W-:Y:S04]  /*63920*/  STL.64 [R1+0x258], R26 ;  /* 0x0002581a01007387 */ /* 0x0001e80000100a00 */
[----:B0-----:R-:W2:Y:S02]  /*63930*/  LDL.LU.64 R26, [R1+0x6228] ;  /* 0x00622800011a7983 */ /* 0x001ea40000300a00 */
[C---:B--2---:R-:W-:Y:S11]  /*63940*/  HMMA.16816.F32 R12, R16.reuse, R26, R12 ;  /* 0x0000001a100c723c */ /* 0x044ff6000000180c */
[----:B------:R-:W-:Y:S11]  /*63950*/  @!UPT UIADD3 URZ, URZ, URZ, URZ ;  /* 0x0000003f3f3ff290 */ /* 0x000ff6000fffe03f */
[----:B------:R-:W-:Y:S01]  /*63960*/  @!UPT UIADD3 URZ, URZ, URZ, URZ ;  /* 0x0000003f3f3ff290 */ /* 0x000fe2000fffe03f */
[----:B------:R-:W-:Y:S01]  /*63970*/  STL.64 [R1+0x240], R12 ;  /* 0x0002400c01007387 */ /* 0x000fe20000100a00 */
[----:B------:R0:W-:Y:S03]  /*63980*/  STL.64 [R1+0x248], R14 ;  /* 0x0002480e01007387 */ /* 0x0001e60000100a00 */
[----:B0-----:R-:W3:Y:S01]  /*63990*/  LDL.LU.64 R14, [R1+0x6220] ;  /* 0x00622000010e7983 */ /* 0x001ee20000300a00 */
[----:B------:R0:W-:Y:S02]  /*639a0*/  STL.64 [R1+0x61c8], R26 ;  /* 0x0061c81a01007387 */ /* 0x0001e40000100a00 */
[----:B------:R-:W2:Y:S02]  /*639b0*/  LDL.LU R24, [R1+0x140] ;  /* 0x0001400001187983 */ /* 0x000ea40000300800 */
[----:B------:R-:W2:Y:S01]  /*639c0*/  LDL.LU R25, [R1+0x144] ;  /* 0x0001440001197983 */ /* 0x000ea20000300800 */
[----:B0-----:R-:W2:Y:S01]  /*639d0*/  LDL.LU R26, [R1+0x148] ;  /* 0x00014800011a7983 */ /* 0x001ea20000300800 */
[----:B------:R-:W2:Y:S03]  /*639e0*/  LDL.LU R27, [R1+0x14c] ;  /* 0x00014c00011b7983 */ /* 0x000ea60000300800 */
[----:B--2---:R0:W-:Y:S01]  /*639f0*/  STL.64 [R1+0x61d8], R26 ;  /* 0x0061d81a01007387 */ /* 0x0041e20000100a00 */
[----:B------:R1:W-:Y:S03]  /*63a00*/  STL.64 [R1+0x61d0], R24 ;  /* 0x0061d01801007387 */ /* 0x0003e60000100a00 */
[----:B0-----:R-:W2:Y:S01]  /*63a10*/  LDL.LU.64 R26, [R1+0x18] ;  /* 0x00001800011a7983 */ /* 0x001ea20000300a00 */
[C---:B---3--:R-:W-:Y:S03]  /*63a20*/  HMMA.16816.F32 R4, R16.reuse, R14, R4 ;  /* 0x0000000e1004723c */ /* 0x048fe60000001804 */
[----:B--2---:R0:W-:Y:S01]  /*63a30*/  STL.64 [R1+0x61f8], R26 ;  /* 0x0061f81a01007387 */ /* 0x0041e20000100a00 */
[----:B-1----:R-:W2:Y:S02]  /*63a40*/  LDL.LU R24, [R1+0x160] ;  /* 0x0001600001187983 */ /* 0x002ea40000300800 */
[----:B------:R-:W2:Y:S01]  /*63a50*/  LDL.LU R25, [R1+0x164] ;  /* 0x0001640001197983 */ /* 0x000ea20000300800 */
[----:B0-----:R-:W2:Y:S01]  /*63a60*/  LDL.LU R26, [R1+0x168] ;  /* 0x00016800011a7983 */ /* 0x001ea20000300800 */
[----:B------:R-:W2:Y:S11]  /*63a70*/  LDL.LU R27, [R1+0x16c] ;  /* 0x00016c00011b7983 */ /* 0x000eb60000300800 */
[----:B------:R-:W-:Y:S04]  /*63a80*/  @!UPT UIADD3 URZ, URZ, URZ, URZ ;  /* 0x0000003f3f3ff290 */ /* 0x000fe8000fffe03f */
[----:B------:R-:W-:Y:S02]  /*63a90*/  STL.64 [R1+0x230], R4 ;  /* 0x0002300401007387 */ /* 0x000fe40000100a00 */
[----:B------:R0:W-:Y:S02]  /*63aa0*/  STL.64 [R1+0x238], R6 ;  /* 0x0002380601007387 */ /* 0x0001e40000100a00 */
[----:B0-----:R-:W4:Y:S01]  /*63ab0*/  LDL.LU.64 R6, [R1+0x6218] ;  /* 0x0062180001067983 */ /* 0x001f220000300a00 */
[----:B------:R0:W-:Y:S03]  /*63ac0*/  STL.64 [R1+0x61b8], R14 ;  /* 0x0061b80e01007387 */ /* 0x0001e60000100a00 */
[----:B0-----:R-:W3:Y:S01]  /*63ad0*/  LDL.LU.64 R14, [R1+0x28] ;  /* 0x00002800010e7983 */ /* 0x001ee20000300a00 */
[----:B----4-:R-:W-:Y:S03]  /*63ae0*/  HMMA.16816.F32 R16, R16, R6, R20 ;  /* 0x000000061010723c */ /* 0x010fe60000001814 */
[----:B------:R-:W4:Y:S01]  /*63af0*/  LDL.LU.64 R22, [R1+0x6210] ;  /* 0x0062100001167983 */ /* 0x000f220000300a00 */
[----:B------:R-:W4:Y:S11]  /*63b00*/  LDL.LU.64 R20, [R1+0x6208] ;  /* 0x0062080001147983 */ /* 0x000f360000300a00 */
[----:B------:R-:W-:Y:S08]  /*63b10*/  @!UPT UIADD3 URZ, URZ, URZ, URZ ;  /* 0x0000003f3f3ff290 */ /* 0x000ff0000fffe03f */
[----:B------:R0:W-:Y:S01]  /*63b20*/  STL.64 [R1+0x180], R16 ;  /* 0x0001801001007387 */ /* 0x0001e20000100a00 */
[----:B------:R1:W-:Y:S03]  /*63b30*/  STL.64 [R1+0x188], R18 ;  /* 0x0001881201007387 */ /* 0x0003e60000100a00 */
[----:B0-----:R-:W3:Y:S01]  /*63b40*/  LDL.LU R16, [R1+0x130] ;  /* 0x0001300001107983 */ /* 0x001ee20000300800 */
[----:B------:R-:W3:Y:S02]  /*63b50*/  LDL.LU R17, [R1+0x134] ;  /* 0x0001340001117983 */ /* 0x000ee40000300800 */
[----:B-1----:R-:W3:Y:S02]  /*63b60*/  LDL.LU R18, [R1+0x138] ;  /* 0x0001380001127983 */ /* 0x002ee40000300800 */
[----:B------:R-:W3:Y:S01]  /*63b70*/  LDL.LU R19, [R1+0x13c] ;  /* 0x00013c0001137983 */ /* 0x000ee20000300800 */
[----:B------:R0:W-:Y:S01]  /*63b80*/  STL.64 [R1+0x61b0], R6 ;  /* 0x0061b00601007387 */ /* 0x0001e20000100a00 */
[----:B------:R-:W4:Y:S02]  /*63b90*/  LDL.LU R4, [R1+0x170] ;  /* 0x0001700001047983 */ /* 0x000f240000300800 */
[----:B------:R-:W4:Y:S01]  /*63ba0*/  LDL.LU R5, [R1+0x174] ;  /* 0x0001740001057983 */ /* 0x000f220000300800 */
[----:B0-----:R-:W4:Y:S01]  /*63bb0*/  LDL.LU R6, [R1+0x178] ;  /* 0x0001780001067983 */ /* 0x001f220000300800 */
[----:B------:R-:W4:Y:S02]  /*63bc0*/  LDL.LU R7, [R1+0x17c] ;  /* 0x00017c0001077983 */ /* 0x000f240000300800 */
[C---:B----4-:R-:W-:Y:S11]  /*63bd0*/  HMMA.16816.F32 R4, R20.reuse, R10, R4 ;  /* 0x0000000a1404723c */ /* 0x050ff60000001804 */
[----:B------:R-:W-:Y:S11]  /*63be0*/  @!UPT UIADD3 URZ, URZ, URZ, URZ ;  /* 0x0000003f3f3ff290 */ /* 0x000ff6000fffe03f */
[----:B------:R-:W-:Y:S01]  /*63bf0*/  @!UPT UIADD3 URZ, URZ, URZ, URZ ;  /* 0x0000003f3f3ff290 */ /* 0x000fe2000fffe03f */
[----:B------:R0:W-:Y:S01]  /*63c00*/  STL.64 [R1+0x170], R4 ;  /* 0x0001700401007387 */ /* 0x0001e20000100a00 */
[----:B------:R1:W-:Y:S02]  /*63c10*/  STL.64 [R1+0x178], R6 ;  /* 0x0001780601007387 */ /* 0x0003e40000100a00 */
[----:B0-----:R-:W-:Y:S02]  /*63c20*/  IMAD.MOV.U32 R5, RZ, RZ, R10 ;  /* 0x000000ffff057224 */ /* 0x001fe400078e000a */
[----:B------:R-:W-:Y:S02]  /*63c30*/  IMAD.MOV.U32 R4, RZ, RZ, R11 ;  /* 0x000000ffff047224 */ /* 0x000fe400078e000b */
[----:B------:R-:W2:Y:S02]  /*63c40*/  LDL.LU.64 R10, [R1+0x6200] ;  /* 0x00620000010a7983 */ /* 0x000ea40000300a00 */
[----:B--2---:R-:W-:Y:S01]  /*63c50*/  HMMA.16816.F32 R24, R20, R10, R24 ;  /* 0x0000000a1418723c */ /* 0x004fe20000001818 */
[----:B-1----:R-:W-:-:S02]  /*63c60*/  IMAD.MOV.U32 R7, RZ, RZ, R10 ;  /* 0x000000ffff077224 */ /* 0x002fc400078e000a */
        /* <DEDUP_REMOVED lines=10> */
[----:B------:R0:W-:Y:S01]  /*63d10*/  STL.64 [R1+0x150], R8 ;  /* 0x0001500801007387 */ /* 0x0001e20000100a00 */
[----:B------:R1:W-:Y:S02]  /*63d20*/  STL.64 [R1+0x158], R10 ;  /* 0x0001580a01007387 */ /* 0x0003e40000100a00 */
[----:B0-----:R-:W-:Y:S01]  /*63d30*/  IMAD.MOV.U32 R9, RZ, RZ, R26 ;  /* 0x000000ffff097224 */ /* 0x001fe200078e001a */
[----:B-1----:R-:W2:Y:S01]  /*63d40*/  LDL.LU.64 R10, [R1+0x61e0] ;  /* 0x0061e000010a7983 */ /* 0x002ea20000300a00 */
[----:B------:R-:W-:Y:S02]  /*63d50*/  IMAD.MOV.U32 R8, RZ, RZ, R27 ;  /* 0x000000ffff087224 */ /* 0x000fe400078e001b */
[----:B------:R-:W2:Y:S02]  /*63d60*/  LDL.LU.64 R26, [R1+0x61d8] ;  /* 0x0061d800011a7983 */ /* 0x000ea40000300a00 */
[----:B------:R-:W2:Y:S01]  /*63d70*/  LDL.LU.64 R24, [R1+0x61d0] ;  /* 0x0061d00001187983 */ /* 0x000ea20000300a00 */
[C---:B---3--:R-:W-:Y:S08]  /*63d80*/  HMMA.16816.F32 R16, R20.reuse, R14, R16 ;  /* 0x0000000e1410723c */ /* 0x048ff00000001810 */
[----:B--2---:R-:W-:Y:S11]  /*63d90*/  HMMA.16816.F32 R24, R20, R10, R24 ;  /* 0x0000000a1418723c */ /* 0x004ff60000001818 */
[----:B------:R-:W-:Y:S11]  /*63da0*/  @!UPT UIADD3 URZ, URZ, URZ, URZ ;  /* 0x0000003f3f3ff290 */ /* 0x000ff6000fffe03f */
[----:B------:R-:W-:Y:S01]  /*63db0*/  @!UPT UIADD3 URZ, URZ, URZ, URZ ;  /* 0x0000003f3f3ff290 */ /* 0x000fe2000fffe03f */
[----:B------:R-:W-:Y:S01]  /*63dc0*/  STL.64 [R1+0x140], R24 ;  /* 0x0001401801007387 */ /* 0x000fe20000100a00 */
[----:B------:R0:W-:Y:S03]  /*63dd0*/  STL.64 [R1+0x148], R26 ;  /* 0x0001481a01007387 */ /* 0x0001e60000100a00 */
[----:B0-----:R-:W2:Y:S01]  /*63de0*/  LDL.LU.64 R26, [R1+0x61c8] ;  /* 0x0061c800011a7983 */ /* 0x001ea20000300a00 */
[----:B------:R0:W-:Y:S02]  /*63df0*/  STL.64 [R1+0x6150], R10 ;  /* 0x0061500a01007387 */ /* 0x0001e40000100a00 */
[----:B------:R1:W-:Y:S02]  /*63e00*/  STL.64 [R1+0x130], R16 ;  /* 0x0001301001007387 */ /* 0x0003e40000100a00 */
[----:B------:R3:W-:Y:S02]  /*63e10*/  STL.64 [R1+0x138], R18 ;  /* 0x0001381201007387 */ /* 0x0007e40000100a00 */
[----:B0-----:R-:W-:-:S02]  /*63e20*/  IMAD.MOV.U32 R10, RZ, RZ, R9 ;  /* 0x000000ffff0a7224 */ /* 0x001fc400078e0009 */
[----:B------:R-:W-:-:S05]  /*63e30*/  IMAD.MOV.U32 R11, RZ, RZ, R8 ;  /* 0x000000ffff0b7224 */ /* 0x000fca00078e0008 */
[----:B------:R0:W-:Y:S01]  /*63e40*/  STL.64 [R1+0x6160], R10 ;  /* 0x0061600a01007387 */ /* 0x0001e20000100a00 */
[----:B-1----:R-:W4:Y:S02]  /*63e50*/  LDL.LU R16, [R1+0x460] ;  /* 0x0004600001107983 */ /* 0x002f240000300800 */
[----:B------:R-:W4:Y:S02]  /*63e60*/  LDL.LU R17, [R1+0x464] ;  /* 0x0004640001117983 */ /* 0x000f240000300800 */
[----:B---3--:R-:W3:Y:S01]  /*63e70*/  LDL.LU R18, [R1+0x468] ;  /* 0x0004680001127983 */ /* 0x008ee20000300800 */
[----:B------:R-:W3:Y:S01]  /*63e80*/  LDL.LU R19, [R1+0x46c] ;  /* 0x00046c0001137983 */ /* 0x000ee20000300800 */
[----:B0-----:R-:W-:Y:S02]  /*63e90*/  IMAD.MOV.U32 R10, RZ, RZ, R7 ;  /* 0x000000ffff0a7224 */ /* 0x001fe400078e0007 */
[----:B------:R-:W-:-:S05]  /*63ea0*/  IMAD.MOV.U32 R11, RZ, RZ, R6 ;  /* 0x000000ffff0b7224 */ /* 0x000fca00078e0006 */
[----:B------:R0:W-:Y:S01]  /*63eb0*/  STL.64 [R1+0x6178], R10 ;  /* 0x0061780a01007387 */ /* 0x0001e20000100a00 */
[----:B------:R-:W-:Y:S02]  /*63ec0*/  IMAD.MOV.U32 R25, RZ, RZ, R14 ;  /* 0x000000ffff197224 */ /* 0x000fe400078e000e */
[----:B------:R-:W-:Y:S02]  /*63ed0*/  IMAD.MOV.U32 R24, RZ, RZ, R15 ;  /* 0x000000ffff187224 */ /* 0x000fe400078e000f */
[----:B0-----:R-:W-:Y:S02]  /*63ee0*/  IMAD.MOV.U32 R11, RZ, RZ, R4 ;  /* 0x000000ffff0b7224 */ /* 0x001fe400078e0004 */
[----:B------:R-:W-:Y:S01]  /*63ef0*/  IMAD.MOV.U32 R10, RZ, RZ, R5 ;  /* 0x000000ffff0a7224 */ /* 0x000fe200078e0005 */
        /* <DEDUP_REMOVED lines=8> */
[----:B------:R0:W-:Y:S01]  /*63f80*/  STL.64 [R1+0x61a8], R10 ;  /* 0x0061a80a01007387 */ /* 0x0001e20000100a00 */
[----:B------:R-:W2:Y:S02]  /*63f90*/  LDL.LU R8, [R1+0xb0] ;  /* 0x0000b00001087983 */ /* 0x000ea40000300800 */
[----:B------:R-:W2:Y:S01]  /*63fa0*/  LDL.LU R9, [R1+0xb4] ;  /* 0x0000b40001097983 */ /* 0x000ea20000300800 */
[----:B0-----:R-:W2:Y:S01]  /*63fb0*/  LDL.LU R10, [R1+0xb8] ;  /* 0x0000b800010a7983 */ /* 0x001ea20000300800 */
[----:B------:R-:W2:Y:S03]  /*63fc0*/  LDL.LU R11, [R1+0xbc] ;  /* 0x0000bc00010b7983 */ /* 0x000ea60000300800 */
[----:B---3--:R-:W-:Y:S01]  /*63fd0*/  STL.64 [R1+0x6130], R18 ;  /* 0x0061301201007387 */ /* 0x008fe20000100a00 */
[----:B----4-:R0:W-:Y:S03]  /*63fe0*/  STL.64 [R1+0x6128], R16 ;  /* 0x0061281001007387 */ /* 0x0101e60000100a00 */
[----:B0-----:R-:W3:Y:S01]  /*63ff0*/  LDL.LU R16, [R1+0x340] ;  /* 0x0003400001107983 */ /* 0x001ee20000300800 */
[----:B------:R-:W3:Y:S02]  /*64000*/  LDL.LU R17, [R1+0x344] ;  /* 0x0003440001117983 */ /* 0x000ee40000300800 */
[----:B------:R-:W4:Y:S02]  /*64010*/  LDL.LU R18, [R1+0x348] ;  /* 0x0003480001127983 */ /* 0x000f240000300800 */
[----:B------:R-:W-:-:S02]  /*64020*/  IMAD.MOV.U32 R19, RZ, RZ, R28 ;  /* 0x000000ffff137224 */ /* 0x000fc400078e001c */
[----:B------:R-:W2:Y:S04]  /*64030*/  LDL.LU R28, [R1+0x61c0] ;  /* 0x0061c000011c7983 */ /* 0x000ea80000300800 */
[----:B----4-:R0:W-:Y:S01]  /*64040*/  STL.64 [R1+0x6140], R18 ;  /* 0x0061401201007387 */ /* 0x0101e20000100a00 */
[----:B---3--:R1:W-:Y:S02]  /*64050*/  STL.64 [R1+0x6138], R16 ;  /* 0x0061381001007387 */ /* 0x0083e40000100a00 */
[----:B0-----:R-:W-:Y:S02]  /*64060*/  IMAD.MOV.U32 R18, RZ, RZ, R25 ;  /* 0x000000ffff127224 */ /* 0x001fe400078e0019 */
[----:B------:R-:W-:-:S05]  /*64070*/  IMAD.MOV.U32 R19, RZ, RZ, R24 ;  /* 0x000000ffff137224 */ /* 0x000fca00078e0018 */
[----:B------:R0:W-:Y:S01]  /*64080*/  STL.64 [R1+0x6158], R18 ;  /* 0x0061581201007387 */ /* 0x0001e20000100a00 */
[----:B-1----:R-:W3:Y:S02]  /*64090*/  LDL.LU R16, [R1+0x80] ;  /* 0x0000800001107983 */ /* 0x002ee40000300800 */
[----:B------:R-:W3:Y:S01]  /*640a0*/  LDL.LU R17, [R1+0x84] ;  /* 0x0000840001117983 */ /* 0x000ee20000300800 */
[----:B0-----:R-:W4:Y:S01]  /*640b0*/  LDL.LU R18, [R1+0x88] ;  /* 0x0000880001127983 */ /* 0x001f220000300800 */
[----:B------:R-:W4:Y:S01]  /*640c0*/  LDL.LU R19, [R1+0x8c] ;  /* 0x00008c0001137983 */ /* 0x000f220000300800 */
[C---:B--2---:R-:W-:Y:S02]  /*640d0*/  HMMA.16816.F32 R12, R20.reuse, R26, R12 ;  /* 0x0000001a140c723c */ /* 0x044fe4000000180c */
        /* <DEDUP_REMOVED lines=12> */
[----:B------:R-:W-:Y:S01]  /*641a0*/  STL.64 [R1+0x120], R12 ;  /* 0x0001200c01007387 */ /* 0x000fe20000100a00 */
[----:B------:R0:W-:Y:S03]  /*641b0*/  STL.64 [R1+0x128], R14 ;  /* 0x0001280e01007387 */ /* 0x0001e60000100a00 */
[----:B0-----:R-:W3:Y:S02]  /*641c0*/  LDL.LU.64 R14, [R1+0x61b8] ;  /* 0x0061b800010e7983 */ /* 0x001ee40000300a00 */
[C---:B---3--:R-:W-:Y:S11]  /*641d0*/  HMMA.16816.F32 R4, R20.reuse, R14, R4 ;  /* 0x0000000e1404723c */ /* 0x048ff60000001804 */
[----:B------:R-:W-:Y:S11]  /*641e0*/  @!UPT UIADD3 URZ, URZ, URZ, URZ ;  /* 0x0000003f3f3ff290 */ /* 0x000ff6000fffe03f */
[----:B------:R-:W-:Y:S01]  /*641f0*/  @!UPT UIADD3 URZ, URZ, URZ, URZ ;  /* 0x0000003f3f3ff290 */ /* 0x000fe2000fffe03f */
        /* <DEDUP_REMOVED lines=8> */
[----:B---3--:R-:W-:Y:S02]  /*64280*/  HMMA.16816.F32 R20, R20, R6, R8 ;  /* 0x000000061414723c */ /* 0x008fe40000001808 */
[----:B------:R-:W2:Y:S01]  /*64290*/  LDL.LU.64 R10, [R1+0x61a8] ;  /* 0x0061a800010a7983 */ /* 0x000ea20000300a00 */
[----:B------:R-:W-:-:S02]  /*642a0*/  IMAD.MOV.U32 R24, RZ, RZ, R6 ;  /* 0x000000ffff187224 */ /* 0x000fc400078e0006 */
[----:B------:R-:W-:Y:S11]  /*642b0*/  IMAD.MOV.U32 R25, RZ, RZ, R7 ;  /* 0x000000ffff197224 */ /* 0x000ff600078e0007 */
[----:B------:R-:W-:Y:S07]  /*642c0*/  @!UPT UIADD3 URZ, URZ, URZ, URZ ;  /* 0x0000003f3f3ff290 */ /* 0x000fee000fffe03f */
[----:B------:R0:W-:Y:S01]  /*642d0*/  STL.64 [R1+0xb0], R20 ;  /* 0x0000b01401007387 */ /* 0x0001e20000100a00 */
[----:B------:R1:W-:Y:S02]  /*642e0*/  STL.64 [R1+0xb8], R22 ;  /* 0x0000b81601007387 */ /* 0x0003e40000100a00 */
[----:B------:R-:W2:Y:S02]  /*642f0*/  LDL.LU.64 R6, [R1+0x61a0] ;  /* 0x0061a00001067983 */ /* 0x000ea40000300a00 */
[----:B------:R-:W2:Y:S01]  /*64300*/  LDL.LU.64 R4, [R1+0x6198] ;  /* 0x0061980001047983 */ /* 0x000ea20000300a00 */
        /* <DEDUP_REMOVED lines=26> */
[----:B---3--:R-:W-:Y:S01]  /*644b0*/  HMMA.16816.F32 R20, R4, R10, R20 ;  /* 0x0000000a0414723c */ /* 0x008fe20000001814 */
[----:B------:R-:W0:Y:S04]  /*644c0*/  LDSM.16.MT88.4 R8, [R29+0x18000] ;  /* 0x018000001d08783b */ /* 0x000e280000004200 */
[----:B0-----:R-:W-:Y:S11]  /*644d0*/  STL.64 [R1+0x6118], R10 ;  /* 0x0061180a01007387 */ /* 0x001ff60000100a00 */
[----:B------:R-:W-:Y:S07]  /*644e0*/  @!UPT UIADD3 URZ, URZ, URZ, URZ ;  /* 0x0000003f3f3ff290 */ /* 0x000fee000fffe03f */
[----:B------:R-:W-:Y:S02]  /*644f0*/  STL.64 [R1+0x70], R20 ;  /* 0x0000701401007387 */ /* 0x000fe40000100a00 */
[----:B------:R-:W-:Y:S02]  /*64500*/  STL.64 [R1+0x78], R22 ;  /* 0x0000781601007387 */ /* 0x000fe40000100a00 */
[----:B------:R0:W-:Y:S01]  /*64510*/  STL.64 [R1+0x6110], R8 ;  /* 0x0061100801007387 */ /* 0x0001e20000100a00 */
[----:B------:R-:W-:Y:S04]  /*64520*/  LDSM.16.M88.4 R20, [R28+0x40080] ;  /* 0x040080001c14783b */ /* 0x000fe80000000200 */
[----:B0-----:R-:W2:Y:S01]  /*64530*/  LDL.LU R8, [R1+0x330] ;  /* 0x0003300001087983 */ /* 0x001ea20000300800 */
[----:B------:R-:W2:Y:S02]  /*64540*/  LDL.LU R9, [R1+0x334] ;  /* 0x0003340001097983 */ /* 0x000ea40000300800 */
[----:B------:R-:W2:Y:S02]  /*64550*/  LDL.LU R10, [R1+0x338] ;  /* 0x00033800010a7983 */ /* 0x000ea40000300800 */
[----:B------:R-:W3:Y:S01]  /*64560*/  LDL.LU.64 R14, [R1+0x6148] ;  /* 0x00614800010e7983 */ /* 0x000ee20000300a00 */
[----:B------:R-:W-:Y:S01]  /*64570*/  STL.64 [R1+0x220], R16 ;  /* 0x0002201001007387 */ /* 0x000fe20000100a00 */
[----:B------:R-:W-:Y:S02]  /*64580*/  STL.64 [R1+0x228], R18 ;  /* 0x0002281201007387 */ /* 0x000fe40000100a00 */
[----:B------:R-:W0:Y:S04]  /*64590*/  LDSM.16.M88.4 R16, [R28+0x41080] ;  /* 0x041080001c10783b */ /* 0x000e280000000200 */
[----:B------:R-:W-:Y:S01]  /*645a0*/  IMAD.MOV.U32 R11, RZ, RZ, R0 ;  /* 0x000000ffff0b7224 */ /* 0x000fe200078e0000 */
[----:B0-----:R-:W-:Y:S01]  /*645b0*/  STL.64 [R1+0x30], R16 ;  /* 0x0000301001007387 */ /* 0x001fe20000100a00 */
[----:B------:R0:W-:Y:S02]  /*645c0*/  STL.64 [R1+0x38], R18 ;  /* 0x0000381201007387 */ /* 0x0001e40000100a00 */
[----:B------:R-:W-:-:S02]  /*645d0*/  IMAD.MOV.U32 R0, RZ, RZ, R19 ;  /* 0x000000ffff007224 */ /* 0x000fc400078e0013 */
[----:B0-----:R-:W4:Y:S01]  /*645e0*/  LDL.LU.64 R18, [R1+0x6140] ;  /* 0x0061400001127983 */ /* 0x001f220000300a00 */
[----:B------:R-:W4:Y:S02]  /*645f0*/  LDL.LU.64 R16, [R1+0x6138] ;  /* 0x0061380001107983 */ /* 0x000f240000300a00 */
[----:B------:R-:W-:Y:S02]  /*64600*/  STL.64 [R1+0x40], R20 ;  /* 0x0000401401007387 */ /* 0x000fe40000100a00 */
[----:B------:R-:W-:Y:S01]  /*64610*/  STL.64 [R1+0x48], R22 ;  /* 0x0000481601007387 */ /* 0x000fe20000100a00 */
[----:B------:R-:W-:Y:S01]  /*64620*/  STL [R1+0x5db8], R0 ;  /* 0x005db80001007387 */ /* 0x000fe20000100800 */
[----:B----4-:R-:W-:Y:S11]  /*64630*/  HMMA.16816.F32 R16, R4, R26, R16 ;  /* 0x0000001a0410723c */ /* 0x010ff60000001810 */
[----:B------:R-:W-:Y:S11]  /*64640*/  @!UPT UIADD3 URZ, URZ, URZ, URZ ;  /* 0x0000003f3f3ff290 */ /* 0x000ff6000fffe03f */
[----:B------:R-:W-:Y:S01]  /*64650*/  @!UPT UIADD3 URZ, URZ, URZ, URZ ;  /* 0x0000003f3f3ff290 */ /* 0x000fe2000fffe03f */
[----:B------:R-:W-:Y:S01]  /*64660*/  STL.64 [R1+0x340], R16 ;  /* 0x0003401001007387 */ /* 0x000fe20000100a00 */
[----:B------:R-:W-:Y:S02]  /*64670*/  STL.64 [R1+0x348], R18 ;  /* 0x0003481201007387 */ /* 0x000fe40000100a00 */
[----:B------:R-:W0:Y:S02]  /*64680*/  LDSM.16.M88.4 R16, [R28+0x42080] ;  /* 0x042080001c10783b */ /* 0x000e240000000200 */
[----:B0-----:R-:W-:Y:S02]  /*64690*/  STL.64 [R1+0x10], R16 ;  /* 0x0000101001007387 */ /* 0x001fe40000100a00 */
[----:B------:R-:W-:Y:S02]  /*646a0*/  IMAD.MOV.U32 R23, RZ, RZ, R16 ;  /* 0x000000ffff177224 */ /* 0x000fe400078e0010 */
[----:B------:R-:W-:Y:S02]  /*646b0*/  STL.64 [R1+0x18], R18 ;  /* 0x0000181201007387 */ /* 0x000fe40000100a00 */
[----:B------:R-:W-:-:S02]  /*646c0*/  IMAD.MOV.U32 R22, RZ, RZ, R17 ;  /* 0x000000ffff167224 */ /* 0x000fc400078e0011 */
[----:B------:R-:W0:Y:S04]  /*646d0*/  LDSM.16.M88.4 R16, [R28+0x43080] ;  /* 0x043080001c10783b */ /* 0x000e280000000200 */
[----:B0-----:R-:W-:Y:S01]  /*646e0*/  STL.64 [R1], R16 ;  /* 0x0000001001007387 */ /* 0x001fe20000100a00 */
[----:B------:R0:W-:Y:S02]  /*646f0*/  STL.64 [R1+0x8], R18 ;  /* 0x0000081201007387 */ /* 0x0001e40000100a00 */
[----:B------:R-:W-:Y:S02]  /*64700*/  IMAD.MOV.U32 R27, RZ, RZ, R16 ;  /* 0x000000ffff1b7224 */ /* 0x000fe400078e0010 */
[----:B------:R-:W-:Y:S01]  /*64710*/  IMAD.MOV.U32 R26, RZ, RZ, R17 ;  /* 0x000000ffff1a7224 */ /* 0x000fe200078e0011 */
[----:B0-----:R-:W3:Y:S01]  /*64720*/  LDL.LU.64 R18, [R1+0x6130] ;  /* 0x0061300001127983 */ /* 0x001ee20000300a00 */
[----:B------:R-:W3:Y:S02]  /*64730*/  LDL.LU.64 R16, [R1+0x6128] ;  /* 0x0061280001107983 */ /* 0x000ee40000300a00 */
[----:B---3--:R-:W-:Y:S11]  /*64740*/  HMMA.16816.F32 R12, R4, R14, R16 ;  /* 0x0000000e040c723c */ /* 0x008ff60000001810 */
[----:B------:R-:W-:Y:S11]  /*64750*/  @!UPT UIADD3 URZ, URZ, URZ, URZ ;  /* 0x0000003f3f3ff290 */ /* 0x000ff6000fffe03f */
[----:B------:R-:W-:Y:S01]  /*64760*/  @!UPT UIADD3 URZ, URZ, URZ, URZ ;  /* 0x0000003f3f3ff290 */ /* 0x000fe2000fffe03f */
[----:B------:R-:W-:Y:S01]  /*64770*/  STL.64 [R1+0x350], R12 ;  /* 0x0003500c01007387 */ /* 0x000fe20000100a00 */
[----:B------:R-:W-:Y:S02]  /*64780*/  STL [R1+0x358], R14 ;  /* 0x0003580e01007387 */ /* 0x000fe40000100800 */
[----:B------:R-:W-:Y:S02]  /*64790*/  IMAD.MOV.U32 R0, RZ, RZ, R15 ;  /* 0x000000ffff007224 */ /* 0x000fe400078e000f */
[----:B------:R-:W3:Y:S01]  /*647a0*/  LDL.LU R16, [R1+0x320] ;  /* 0x0003200001107983 */ /* 0x000ee20000300800 */
[----:B------:R-:W0:Y:S04]  /*647b0*/  LDSM.16.M88.4 R12, [R28+0x44080] ;  /* 0x044080001c0c783b */ /* 0x000e280000000200 */
[----:B------:R-:W3:Y:S01]  /*647c0*/  LDL.LU R17, [R1+0x324] ;  /* 0x0003240001117983 */ /* 0x000ee20000300800 */
[----:B------:R-:W-:Y:S02]  /*647d0*/  STL [R1+0x5dbc], R0 ;  /* 0x005dbc0001007387 */ /* 0x000fe40000100800 */
[----:B------:R-:W-:-:S02]  /*647e0*/  IMAD.MOV.U32 R18, RZ, RZ, R3 ;  /* 0x000000ffff127224 */ /* 0x000fc400078e0003 */
[----:B------:R-:W-:Y:S01]  /*647f0*/  IMAD.MOV.U32 R19, RZ, RZ, R2 ;  /* 0x000000ffff137224 */ /* 0x000fe200078e0002 */
[----:B0-----:R-:W-:Y:S01]  /*64800*/  STL.64 [R1+0x20], R12 ;  /* 0x0000200c01007387 */ /* 0x001fe20000100a00 */
[----:B------:R-:W-:Y:S02]  /*64810*/  IMAD.MOV.U32 R3, RZ, RZ, R14 ;  /* 0x000000ffff037224 */ /* 0x000fe400078e000e */
[----:B------:R-:W-:Y:S02]  /*64820*/  IMAD.MOV.U32 R2, RZ, RZ, R15 ;  /* 0x000000ffff027224 */ /* 0x000fe400078e000f */
[----:B------:R0:W-:Y:S01]  /*64830*/  STL.64 [R1+0x28], R14 ;  /* 0x0000280e01007387 */ /* 0x0001e20000100a00 */
[----:B------:R2:W-:Y:S01]  /*64840*/  STL.64 [R1+0x60d8], R12 ;  /* 0x0060d80c01007387 */ /* 0x0005e20000100a00 */
[----:B0-----:R-:W-:Y:S02]  /*64850*/  IMAD.MOV.U32 R14, RZ, RZ, R24 ;  /* 0x000000ffff0e7224 */ /* 0x001fe400078e0018 */
[----:B------:R-:W-:Y:S01]  /*64860*/  IMAD.MOV.U32 R15, RZ, RZ, R25 ;  /* 0x000000ffff0f7224 */ /* 0x000fe200078e0019 */
[----:B------:R-:W4:Y:S01]  /*64870*/  LDL.LU R24, [R1+0x6124] ;  /* 0x0061240001187983 */ /* 0x000f220000300800 */
[----:B------:R-:W3:Y:S05]  /*64880*/  LDL.LU R25, [R1+0x6120] ;  /* 0x0061200001197983 */ /* 0x000eea0000300800 */
[----:B--2---:R-:W-:Y:S01]  /*64890*/  HMMA.16816.F32 R12, R4, R14, R8 ;  /* 0x0000000e040c723c */ /* 0x004fe20000001808 */
[----:B------:R-:W-:Y:S01]  /*648a0*/  STL [R1+0x5d5c], R2 ;  /* 0x005d5c0201007387 */ /* 0x000fe20000100800 */
[----:B------:R-:W-:Y:S02]  /*648b0*/  STL [R1+0x5d58], R3 ;  /* 0x005d580301007387 */ /* 0x000fe40000100800 */
[----:B------:R-:W2:Y:S02]  /*648c0*/  LDL.LU.64 R10, [R1+0x6118] ;  /* 0x00611800010a7983 */ /* 0x000ea40000300a00 */
[----:B------:R-:W2:Y:S02]  /*648d0*/  LDL.LU.64 R8, [R1+0x6110] ;  /* 0x0061100001087983 */ /* 0x000ea40000300a00 */
[----:B------:R-:W-:-:S02]  /*648e0*/  IMAD.MOV.U32 R4, RZ, RZ, R27 ;  /* 0x000000ffff047224 */ /* 0x000fc400078e001b */
[----:B------:R-:W-:Y:S11]  /*648f0*/  IMAD.MOV.U32 R5, RZ, RZ, R26 ;  /* 0x000000ffff057224 */ /* 0x000ff600078e001a */
[----:B------:R-:W-:Y:S02]  /*64900*/  @!UPT UIADD3 URZ, URZ, URZ, URZ ;  /* 0x0000003f3f3ff290 */ /* 0x000fe4000fffe03f */
[----:B------:R0:W-:Y:S01]  /*64910*/  STL.64 [R1+0x330], R12 ;  /* 0x0003300c01007387 */ /* 0x0001e20000100a00 */
[----:B------:R1:W-:Y:S02]  /*64920*/  STL.64 [R1+0x338], R14 ;  /* 0x0003380e01007387 */ /* 0x0003e40000100a00 */
[----:B------:R1:W-:Y:S01]  /*64930*/  STL.64 [R1+0x60e0], R4 ;  /* 0x0060e00401007387 */ /* 0x0003e20000100a00 */
[----:B0-----:R-:W2:Y:S01]  /*64940*/  LDL.LU R12, [R1+0x2f0] ;  /* 0x0002f000010c7983 */ /* 0x001ea20000300800 */
[----:B------:R-:W2:Y:S02]  /*64950*/  LDL.LU R13, [R1+0x2f4] ;  /* 0x0002f400010d7983 */ /* 0x000ea40000300800 */
[----:B-1----:R-:W2:Y:S02]  /*64960*/  LDL.LU R14, [R1+0x2f8] ;  /* 0x0002f800010e7983 */ /* 0x002ea40000300800 */
[----:B------:R-:W2:Y:S02]  /*64970*/  LDL.LU R15, [R1+0x2fc] ;  /* 0x0002fc00010f7983 */ /* 0x000ea40000300800 */
[----:B------:R-:W-:-:S02]  /*64980*/  IMAD.MOV.U32 R4, RZ, RZ, R23 ;  /* 0x000000ffff047224 */ /* 0x000fc400078e0017 */
[----:B------:R-:W-:Y:S01]  /*64990*/  IMAD.MOV.U32 R5, RZ, RZ, R22 ;  /* 0x000000ffff057224 */ /* 0x000fe200078e0016 */
[----:B--2---:R-:W-:Y:S01]  /*649a0*/  STL.64 [R1+0x60f0], R14 ;  /* 0x0060f00e01007387 */ /* 0x004fe20000100a00 */
[----:B------:R-:W-:Y:S03]  /*649b0*/  STL.64 [R1+0x60e8], R12 ;  /* 0x0060e80c01007387 */ /* 0x000fe60000100a00 */
[----:B------:R0:W-:Y:S02]  /*649c0*/  STL.64 [R1+0x60f8], R4 ;  /* 0x0060f80401007387 */ /* 0x0001e40000100a00 */
[----:B0-----:R-:W2:Y:S01]  /*649d0*/  LDL.LU R4, [R1+0x310] ;  /* 0x0003100001047983 */ /* 0x001ea20000300800 */
[----:B------:R-:W2:Y:S02]  /*649e0*/  LDL.LU R5, [R1+0x314] ;  /* 0x0003140001057983 */ /* 0x000ea40000300800 */
[----:B------:R-:W2:Y:S02]  /*649f0*/  LDL.LU R6, [R1+0x318] ;  /* 0x0003180001067983 */ /* 0x000ea40000300800 */
[----:B------:R-:W2:Y:S01]  /*64a00*/  LDL.LU R7, [R1+0x31c] ;  /* 0x00031c0001077983 */ /* 0x000ea20000300800 */
[----:B------:R-:W2:Y:S01]  /*64a10*/  LDL.LU R12, [R1+0x300] ;  /* 0x00030000010c7983 */ /* 0x000ea20000300800 */
[----:B------:R-:W2:Y:S02]  /*64a20*/  LDL.LU R13, [R1+0x304] ;  /* 0x00030400010d7983 */ /* 0x000ea40000300800 */
[----:B---3--:R-:W-:-:S02]  /*64a30*/  IMAD.MOV.U32 R14, RZ, RZ, R25 ;  /* 0x000000ffff0e7224 */ /* 0x008fc400078e0019 */
[----:B----4-:R-:W-:Y:S02]  /*64a40*/  IMAD.MOV.U32 R15, RZ, RZ, R24 ;  /* 0x000000ffff0f7224 */ /* 0x010fe400078e0018 */
[----:B------:R-:W0:Y:S04]  /*64a50*/  LDSM.16.M88.4 R24, [R28+0x45080] ;  /* 0x045080001c18783b */ /* 0x000e280000000200 */
[----:B------:R-:W-:Y:S01]  /*64a60*/  STL.64 [R1+0x6108], R14 ;  /* 0x0061080e01007387 */ /* 0x000fe20000100a00 */
[C---:B------:R-:W-:Y:S03]  /*64a70*/  HMMA.16816.F32 R16, R8.reuse, R20, R16 ;  /* 0x000000140810723c */ /* 0x040fe60000001810 */
[----:B--2---:R1:W-:Y:S04]  /*64a80*/  STL.64 [R1+0x6100], R12 ;  /* 0x0061000c01007387 */ /* 0x0043e80000100a00 */
[----:B-1----:R-:W2:Y:S01]  /*64a90*/  LDL.64 R12, [R1+0x30] ;  /* 0x00003000010c7983 */ /* 0x002ea20000100a00 */
[----:B0-----:R0:W-:Y:S02]  /*64aa0*/  STL [R1+0x5cb4], R26 ;  /* 0x005cb41a01007387 */ /* 0x0011e40000100800 */
[----:B------:R1:W-:Y:S11]  /*64ab0*/  STL [R1+0x5cb0], R27 ;  /* 0x005cb01b01007387 */ /* 0x0003f60000100800 */
[----:B------:R-:W-:Y:S02]  /*64ac0*/  @!UPT UIADD3 URZ, URZ, URZ, URZ ;  /* 0x0000003f3f3ff290 */ /* 0x000fe4000fffe03f */
[----:B------:R-:W-:Y:S02]  /*64ad0*/  STL.64 [R1+0x320], R16 ;  /* 0x0003201001007387 */ /* 0x000fe40000100a00 */
[----:B0-----:R-:W-:Y:S02]  /*64ae0*/  IMAD.MOV.U32 R26, RZ, RZ, R21 ;  /* 0x000000ffff1a7224 */ /* 0x001fe400078e0015 */
[----:B-1----:R-:W-:Y:S02]  /*64af0*/  IMAD.MOV.U32 R27, RZ, RZ, R20 ;  /* 0x000000ffff1b7224 */ /* 0x002fe400078e0014 */
[----:B------:R-:W-:Y:S02]  /*64b00*/  IMAD.MOV.U32 R2, RZ, RZ, R18 ;  /* 0x000000ffff027224 */ /* 0x000fe400078e0012 */
[----:B------:R-:W-:Y:S01]  /*64b10*/  IMAD.MOV.U32 R3, RZ, RZ, R19 ;  /* 0x000000ffff037224 */ /* 0x000fe200078e0013 */
[----:B------:R-:W0:Y:S04]  /*64b20*/  LDSM.16.M88.4 R20, [R28+0x46080] ;  /* 0x046080001c14783b */ /* 0x000e280000000200 */
[----:B------:R-:W-:Y:S01]  /*64b30*/  STL.64 [R1+0x60d0], R26 ;  /* 0x0060d01a01007387 */ /* 0x000fe20000100a00 */
[----:B------:R1:W-:Y:S03]  /*64b40*/  STL.64 [R1+0x60c8], R24 ;  /* 0x0060c81801007387 */ /* 0x0003e60000100a00 */
[----:B-1----:R-:W3:Y:S01]  /*64b50*/  LDL.LU R24, [R1+0x2e0] ;  /* 0x0002e00001187983 */ /* 0x002ee20000300800 */
[----:B------:R-:W3:Y:S02]  /*64b60*/  LDL.LU R25, [R1+0x2e4] ;  /* 0x0002e40001197983 */ /* 0x000ee40000300800 */
[----:B------:R-:W3:Y:S02]  /*64b70*/  LDL.LU R26, [R1+0x2e8] ;  /* 0x0002e800011a7983 */ /* 0x000ee40000300800 */
[----:B------:R-:W3:Y:S01]  /*64b80*/  LDL.LU R27, [R1+0x2ec] ;  /* 0x0002ec00011b7983 */ /* 0x000ee20000300800 */
[----:B------:R-:W4:Y:S01]  /*64b90*/  LDL.LU R16, [R1+0x2d0] ;  /* 0x0002d00001107983 */ /* 0x000f220000300800 */
[----:B------:R-:W4:Y:S02]  /*64ba0*/  LDL.LU R17, [R1+0x2d4] ;  /* 0x0002d40001117983 */ /* 0x000f240000300800 */
[----:B------:R-:W4:Y:S02]  /*64bb0*/  LDL.LU R18, [R1+0x2d8] ;  /* 0x0002d80001127983 */ /* 0x000f240000300800 */
[----:B------:R-:W4:Y:S01]  /*64bc0*/  LDL.LU R19, [R1+0x2dc] ;  /* 0x0002dc0001137983 */ /* 0x000f220000300800 */
[----:B------:R1:W-:Y:S01]  /*64bd0*/  STL [R1+0x5d64], R2 ;  /* 0x005d640201007387 */ /* 0x0003e20000100800 */
[----:B------:R0:W-:Y:S02]  /*64be0*/  STL [R1+0x5d60], R3 ;  /* 0x005d600301007387 */ /* 0x0001e40000100800 */
[----:B------:R-:W3:Y:S01]  /*64bf0*/  LDL.LU.64 R14, [R1+0x6108] ;  /* 0x00610800010e7983 */ /* 0x000ee20000300a00 */
[----:B--2---:R-:W-:Y:S01]  /*64c00*/  HMMA.16816.F32 R4, R8, R12, R4 ;  /* 0x0000000c0804723c */ /* 0x004fe20000001804 */
[----:B------:R-:W-:-:S02]  /*64c10*/  IMAD.MOV.U32 R0, RZ, RZ, R13 ;  /* 0x000000ffff007224 */ /* 0x000fc400078e000d */
[----:B------:R-:W3:Y:S11]  /*64c20*/  LDL.LU.64 R12, [R1+0x6100] ;  /* 0x00610000010c7983 */ /* 0x000ef60000300a00 */
[----:B------:R-:W-:Y:S09]  /*64c30*/  @!UPT UIADD3 URZ, URZ, URZ, URZ ;  /* 0x0000003f3f3ff290 */ /* 0x000ff2000fffe03f */
[----:B------:R-:W-:Y:S01]  /*64c40*/  STL [R1+0x310], R4 ;  /* 0x0003100401007387 */ /* 0x000fe20000100800 */
[----:B-1----:R-:W-:Y:S02]  /*64c50*/  IMAD.MOV.U32 R2, RZ, RZ, R5 ;  /* 0x000000ffff027224 */ /* 0x002fe400078e0005 */
[----:B------:R-:W-:Y:S02]  /*64c60*/  STL [R1+0x31c], R7 ;  /* 0x00031c0701007387 */ /* 0x000fe40000100800 */
[----:B0-----:R-:W-:Y:S02]  /*64c70*/  IMAD.MOV.U32 R3, RZ, RZ, R6 ;  /* 0x000000ffff037224 */ /* 0x001fe400078e0006 */
[----:B------:R-:W0:Y:S04]  /*64c80*/  LDSM.16.M88.4 R4, [R28+0x47080] ;  /* 0x047080001c04783b */ /* 0x000e280000000200 */
[----:B------:R-:W-:Y:S01]  /*64c90*/  STL.64 [R1+0x50], R20 ;  /* 0x0000501401007387 */ /* 0x000fe20000100a00 */
[----:B------:R1:W-:Y:S02]  /*64ca0*/  STL.64 [R1+0x58], R22 ;  /* 0x0000581601007387 */ /* 0x0003e40000100a00 */
[----:B------:R-:W-:Y:S02]  /*64cb0*/  STL [R1+0x5dc4], R3 ;  /* 0x005dc40301007387 */ /* 0x000fe40000100800 */
[----:B------:R-:W-:Y:S01]  /*64cc0*/  STL [R1+0x5dc0], R2 ;  /* 0x005dc00201007387 */ /* 0x000fe20000100800 */
[----:B0-----:R0:W-:Y:S01]  /*64cd0*/  STL.64 [R1+0x60], R4 ;  /* 0x0000600401007387 */ /* 0x0011e20000100a00 */
[----:B-1----:R-:W-:-:S02]  /*64ce0*/  IMAD.MOV.U32 R23, RZ, RZ, R4 ;  /* 0x000000ffff177224 */ /* 0x002fc400078e0004 */
[----:B------:R3:W-:Y:S02]  /*64cf0*/  STL.64 [R1+0x68], R6 ;  /* 0x0000680601007387 */ /* 0x0007e40000100a00 */
[----:B------:R-:W-:Y:S02]  /*64d00*/  IMAD.MOV.U32 R22, RZ, RZ, R5 ;  /* 0x000000ffff167224 */ /* 0x000fe400078e0005 */
[----:B0-----:R-:W3:Y:S01]  /*64d10*/  LDL.LU.64 R4, [R1+0x60f8] ;  /* 0x0060f80001047983 */ /* 0x001ee20000300a00 */
[----:B------:R-:W-:Y:S01]  /*64d20*/  STL [R1+0x5118], R28 ;  /* 0x0051181c01007387 */ /* 0x000fe20000100800 */
[C---:B---3--:R-:W-:Y:S02]  /*64d30*/  HMMA.16816.F32 R4, R8.reuse, R4, R12 ;  /* 0x000000040804723c */ /* 0x048fe4000000180c */
        /* <DEDUP_REMOVED lines=77> */
[----:B------:R-:W-:Y:S01]  /*65210*/  STL.64 [R1+0x6080], R20 ;  /* 0x0060801401007387 */ /* 0x000fe20000100a00 */
[----:B---3--:R-:W-:Y:S02]  /*65220*/  STL.64 [R1+0x5fe8], R18 ;  /* 0x005fe81201007387 */ /* 0x008fe40000100a00 */
[----:B------:R1:W-:Y:S02]  /*65230*/  STL.64 [R1+0x5fe0], R16 ;  /* 0x005fe01001007387 */ /* 0x0003e40000100a00 */
[----:B-1----:R-:W2:Y:S01]  /*65240*/  LDL.LU R16, [R1+0xc0] ;  /* 0x0000c00001107983 */ /* 0x002ea20000300800 */
[----:B------:R-:W2:Y:S02]  /*65250*/  LDL.LU R17, [R1+0xc4] ;  /* 0x0000c40001117983 */ /* 0x000ea40000300800 */
[----:B------:R-:W3:Y:S02]  /*65260*/  LDL.LU R18, [R1+0xc8] ;  /* 0x0000c80001127983 */ /* 0x000ee40000300800 */
[----:B------:R-:W3:Y:S01]  /*65270*/  LDL.LU R19, [R1+0xcc] ;  /* 0x0000cc0001137983 */ /* 0x000ee20000300800 */
[----:B------:R-:W2:Y:S04]  /*65280*/  LDL.64 R20, [R1] ;  /* 0x0000000001147983 */ /* 0x000ea80000100a00 */
[----:B--2---:R1:W-:Y:S04]  /*65290*/  STL.64 [R1+0x6098], R20 ;  /* 0x0060981401007387 */ /* 0x0043e80000100a00 */
[----:B-1----:R-:W2:Y:S01]  /*652a0*/  LDL.LU R20, [R1+0x1e0] ;  /* 0x0001e00001147983 */ /* 0x002ea20000300800 */
[----:B------:R-:W2:Y:S02]  /*652b0*/  LDL.LU R21, [R1+0x1e4] ;  /* 0x0001e40001157983 */ /* 0x000ea40000300800 */
[----:B------:R-:W2:Y:S02]  /*652c0*/  LDL.LU R22, [R1+0x1e8] ;  /* 0x0001e80001167983 */ /* 0x000ea40000300800 */
[----:B------:R-:W2:Y:S01]  /*652d0*/  LDL.LU R23, [R1+0x1ec] ;  /* 0x0001ec0001177983 */ /* 0x000ea20000300800 */
[----:B------:R-:W3:Y:S01]  /*652e0*/  LDL.LU R24, [R1+0x1f0] ;  /* 0x0001f00001187983 */ /* 0x000ee20000300800 */
[----:B------:R-:W-:-:S02]  /*652f0*/  IMAD.MOV.U32 R13, RZ, RZ, R26 ;  /* 0x000000ffff0d7224 */ /* 0x000fc400078e001a */
[----:B------:R-:W3:Y:S02]  /*65300*/  LDL.LU R25, [R1+0x1f4] ;  /* 0x0001f40001197983 */ /* 0x000ee40000300800 */
[----:B------:R-:W-:Y:S01]  /*65310*/  IMAD.MOV.U32 R12, RZ, RZ, R27 ;  /* 0x000000ffff0c7224 */ /* 0x000fe200078e001b */
[----:B------:R-:W3:Y:S01]  /*65320*/  LDL.LU R26, [R1+0x1f8] ;  /* 0x0001f800011a7983 */ /* 0x000ee20000300800 */
[----:B------:R-:W3:Y:S03]  /*65330*/  LDL.LU R27, [R1+0x1fc] ;  /* 0x0001fc00011b7983 */ /* 0x000ee60000300800 */
[----:B--2---:R-:W-:Y:S01]  /*65340*/  STL.64 [R1+0x60a8], R22 ;  /* 0x0060a81601007387 */ /* 0x004fe20000100a00 */
[----:B------:R1:W-:Y:S03]  /*65350*/  STL.64 [R1+0x60a0], R20 ;  /* 0x0060a01401007387 */ /* 0x0003e60000100a00 */
[----:B-1----:R-:W2:Y:S01]  /*65360*/  LDL R20, [R1+0x30] ;  /* 0x0000300001147983 */ /* 0x002ea20000100800 */
[----:B---3--:R-:W-:Y:S02]  /*65370*/  STL.64 [R1+0x5ff8], R18 ;  /* 0x005ff81201007387 */ /* 0x008fe40000100a00 */
[----:B------:R1:W-:Y:S02]  /*65380*/  STL.64 [R1+0x5ff0], R16 ;  /* 0x005ff01001007387 */ /* 0x0003e40000100a00 */
[----:B-1----:R-:W3:Y:S01]  /*65390*/  LDL.64 R16, [R1+0x10] ;  /* 0x0000100001107983 */ /* 0x002ee20000100a00 */
[----:B0-----:R-:W-:Y:S02]  /*653a0*/  STL.64 [R1+0x5ec8], R10 ;  /* 0x005ec80a01007387 */ /* 0x001fe40000100a00 */
[----:B------:R0:W-:Y:S02]  /*653b0*/  STL.64 [R1+0x5ec0], R8 ;  /* 0x005ec00801007387 */ /* 0x0001e40000100a00 */
[----:B0-----:R-:W2:Y:S04]  /*653c0*/  LDL.64 R8, [R1+0x60] ;  /* 0x0000600001087983 */ /* 0x001ea80000100a00 */
[----:B--2---:R0:W-:Y:S04]  /*653d0*/  STL.64 [R1+0x6050], R8 ;  /* 0x0060500801007387 */ /* 0x0041e80000100a00 */
[----:B0-----:R-:W4:Y:S01]  /*653e0*/  LDL.LU R8, [R1+0x200] ;  /* 0x0002000001087983 */ /* 0x001f220000300800 */
[----:B------:R-:W4:Y:S02]  /*653f0*/  LDL.LU R9, [R1+0x204] ;  /* 0x0002040001097983 */ /* 0x000f240000300800 */
[----:B------:R-:W4:Y:S02]  /*65400*/  LDL.LU R10, [R1+0x208] ;  /* 0x00020800010a7983 */ /* 0x000f240000300800 */
[----:B------:R-:W4:Y:S02]  /*65410*/  LDL.LU R11, [R1+0x20c] ;  /* 0x00020c00010b7983 */ /* 0x000f240000300800 */
[----:B----4-:R-:W-:Y:S01]  /*65420*/  HMMA.16816.F32 R8, R4, R12, R8 ;  /* 0x0000000c0408723c */ /* 0x010fe20000001808 */
[----:B------:R-:W2:Y:S11]  /*65430*/  LDL.LU R12, [R1+0x100] ;  /* 0x00010000010c7983 */ /* 0x000eb60000300800 */
[----:B------:R-:W-:Y:S11]  /*65440*/  @!UPT UIADD3 URZ, URZ, URZ, URZ ;  /* 0x0000003f3f3ff290 */ /* 0x000ff6000fffe03f */
[----:B------:R-:W-:Y:S01]  /*65450*/  STL.64 [R1+0x200], R8 ;  /* 0x0002000801007387 */ /* 0x000fe20000100a00 */
[----:B------:R-:W-:Y:S02]  /*65460*/  STL.64 [R1+0x208], R10 ;  /* 0x0002080a01007387 */ /* 0x000fe40000100a00 */
[----:B------:R-:W2:Y:S02]  /*65470*/  LDL.LU R13, [R1+0x104] ;  /* 0x00010400010d7983 */ /* 0x000ea40000300800 */
[----:B------:R-:W4:Y:S01]  /*65480*/  LDL.LU R14, [R1+0x108] ;  /* 0x00010800010e7983 */ /* 0x000f220000300800 */
[----:B------:R-:W4:Y:S01]  /*65490*/  LDL.LU R15, [R1+0x10c] ;  /* 0x00010c00010f7983 */ /* 0x000f220000300800 */
[----:B------:R-:W-:-:S07]  /*654a0*/  IMAD.MOV.U32 R21, RZ, RZ, R0 ;  /* 0x000000ffff157224 */ /* 0x000fce00078e0000 */
[C---:B------:R-:W-:Y:S01]  /*654b0*/  HMMA.16816.F32 R20, R4.reuse, R20, R24 ;  /* 0x000000140414723c */ /* 0x040fe20000001818 */
[----:B----4-:R-:W-:Y:S01]  /*654c0*/  STL.64 [R1+0x6078], R14 ;  /* 0x0060780e01007387 */ /* 0x010fe20000100a00 */
[----:B--2---:R0:W-:Y:S03]  /*654d0*/  STL.64 [R1+0x6070], R12 ;  /* 0x0060700c01007387 */ /* 0x0041e60000100a00 */
[----:B0-----:R-:W2:Y:S01]  /*654e0*/  LDL.LU R12, [R1+0x1c0] ;  /* 0x0001c000010c7983 */ /* 0x001ea20000300800 */
[----:B------:R-:W2:Y:S02]  /*654f0*/  LDL.LU R13, [R1+0x1c4] ;  /* 0x0001c400010d7983 */ /* 0x000ea40000300800 */
[----:B------:R-:W4:Y:S02]  /*65500*/  LDL.LU R14, [R1+0x1c8] ;  /* 0x0001c800010e7983 */ /* 0x000f240000300800 */
[----:B------:R-:W4:Y:S11]  /*65510*/  LDL.LU R15, [R1+0x1cc] ;  /* 0x0001cc00010f7983 */ /* 0x000f360000300800 */
[----:B------:R-:W-:Y:S03]  /*65520*/  @!UPT UIADD3 URZ, URZ, URZ, URZ ;  /* 0x0000003f3f3ff290 */ /* 0x000fe6000fffe03f */
[----:B------:R-:W-:Y:S02]  /*65530*/  IMAD.MOV.U32 R26, RZ, RZ, R22 ;  /* 0x000000ffff1a7224 */ /* 0x000fe400078e0016 */
[----:B------:R-:W-:Y:S01]  /*65540*/  IMAD.MOV.U32 R27, RZ, RZ, R23 ;  /* 0x000000ffff1b7224 */ /* 0x000fe200078e0017 */
[----:B----4-:R-:W-:Y:S01]  /*65550*/  STL.64 [R1+0x6090], R14 ;  /* 0x0060900e01007387 */ /* 0x010fe20000100a00 */
[----:B--2---:R0:W-:Y:S03]  /*65560*/  STL.64 [R1+0x6088], R12 ;  /* 0x0060880c01007387 */ /* 0x0041e60000100a00 */
[----:B0-----:R-:W2:Y:S01]  /*65570*/  LDL.LU R12, [R1+0x1d0] ;  /* 0x0001d000010c7983 */ /* 0x001ea20000300800 */
[----:B------:R-:W2:Y:S02]  /*65580*/  LDL.LU R13, [R1+0x1d4] ;  /* 0x0001d400010d7983 */ /* 0x000ea40000300800 */
[----:B------:R-:W2:Y:S02]  /*65590*/  LDL.LU R14, [R1+0x1d8] ;  /* 0x0001d800010e7983 */ /* 0x000ea40000300800 */
[----:B------:R-:W2:Y:S01]  /*655a0*/  LDL.LU R15, [R1+0x1dc] ;  /* 0x0001dc00010f7983 */ /* 0x000ea20000300800 */
[----:B------:R-:W4:Y:S01]  /*655b0*/  LDL.LU R8, [R1+0x1a0] ;  /* 0x0001a00001087983 */ /* 0x000f220000300800 */
[----:B------:R-:W4:Y:S02]  /*655c0*/  LDL.LU R9, [R1+0x1a4] ;  /* 0x0001a40001097983 */ /* 0x000f240000300800 */
[----:B------:R-:W4:Y:S02]  /*655d0*/  LDL.LU R10, [R1+0x1a8] ;  /* 0x0001a800010a7983 */ /* 0x000f240000300800 */
[----:B------:R-:W4:Y:S01]  /*655e0*/  LDL.LU R11, [R1+0x1ac] ;  /* 0x0001ac00010b7983 */ /* 0x000f220000300800 */
[----:B------:R-:W2:Y:S01]  /*655f0*/  LDL.LU.64 R24, [R1+0x60b0] ;  /* 0x0060b00001187983 */ /* 0x000ea20000300a00 */
[----:B------:R0:W-:Y:S02]  /*65600*/  STL.64 [R1+0x1f0], R20 ;  /* 0x0001f01401007387 */ /* 0x0001e40000100a00 */
[----:B------:R-:W3:Y:S01]  /*65610*/  LDL.LU.64 R22, [R1+0x60a8] ;  /* 0x0060a80001167983 */ /* 0x000ee20000300a00 */
[----:B0-----:R-:W3:Y:S02]  /*65620*/  LDL.LU.64 R20, [R1+0x60a0] ;  /* 0x0060a00001147983 */ /* 0x001ee40000300a00 */
[C---:B---3--:R-:W-:Y:S11]  /*65630*/  HMMA.16816.F32 R20, R4.reuse, R16, R20 ;  /* 0x000000100414723c */ /* 0x048ff60000001814 */
        /* <DEDUP_REMOVED lines=24> */
[----:B0-----:R-:W2:Y:S01]  /*657c0*/  LDL.LU.64 R22, [R1+0x6068] ;  /* 0x0060680001167983 */ /* 0x001ea20000300a00 */
[----:B------:R-:W2:Y:S02]  /*657d0*/  LDL.LU.64 R20, [R1+0x6060] ;  /* 0x0060600001147983 */ /* 0x000ea40000300a00 */
[C---:B--2---:R-:W-:Y:S11]  /*657e0*/  HMMA.16816.F32 R20, R4.reuse, R24, R20 ;  /* 0x000000180414723c */ /* 0x044ff60000001814 */
[----:B------:R-:W-:Y:S11]  /*657f0*/  @!UPT UIADD3 URZ, URZ, URZ, URZ ;  /* 0x0000003f3f3ff290 */ /* 0x000ff6000fffe03f */
[----:B------:R-:W-:Y:S01]  /*65800*/  @!UPT UIADD3 URZ, URZ, URZ, URZ ;  /* 0x0000003f3f3ff290 */ /* 0x000fe2000fffe03f */
[----:B------:R0:W-:Y:S01]  /*65810*/  STL.64 [R1+0x1b0], R20 ;  /* 0x0001b01401007387 */ /* 0x0001e20000100a00 */
[----:B------:R-:W-:Y:S03]  /*65820*/  STL.64 [R1+0x1b8], R22 ;  /* 0x0001b81601007387 */ /* 0x000fe60000100a00 */
[----:B0-----:R-:W4:Y:S01]  /*65830*/  LDL.LU.64 R20, [R1+0x6058] ;  /* 0x0060580001147983 */ /* 0x001f220000300a00 */
[----:B------:R-:W-:Y:S02]  /*65840*/  STL.64 [R1+0x6008], R26 ;  /* 0x0060081a01007387 */ /* 0x000fe40000100a00 */
[----:B------:R0:W-:Y:S02]  /*65850*/  STL.64 [R1+0x6000], R24 ;  /* 0x0060001801007387 */ /* 0x0001e40000100a00 */
        /* <DEDUP_REMOVED lines=10> */
[C---:B----4-:R-:W-:Y:S01]  /*65900*/  HMMA.16816.F32 R8, R4.reuse, R20, R8 ;  /* 0x000000140408723c */ /* 0x050fe20000001808 */
[----:B--2---:R-:W-:Y:S01]  /*65910*/  STL.64 [R1+0x6038], R26 ;  /* 0x0060381a01007387 */ /* 0x004fe20000100a00 */
        /* <DEDUP_REMOVED lines=8> */
[----:B0-----:R-:W3:Y:S02]  /*659a0*/  LDL.LU.64 R8, [R1+0x6050] ;  /* 0x0060500001087983 */ /* 0x001ee40000300a00 */
[----:B---3--:R-:W-:Y:S02]  /*659b0*/  HMMA.16816.F32 R4, R4, R8, R12 ;  /* 0x000000080404723c */ /* 0x008fe4000000180c */
[----:B------:R-:W2:Y:S01]  /*659c0*/  LDL.LU.64 R14, [R1+0x6048] ;  /* 0x00604800010e7983 */ /* 0x000ea20000300a00 */
[----:B------:R-:W2:Y:S02]  /*659d0*/  LDL.LU.64 R12, [R1+0x6040] ;  /* 0x00604000010c7983 */ /* 0x000ea40000300a00 */
[----:B------:R0:W-:Y:S02]  /*659e0*/  STL.64 [R1+0x5fc8], R8 ;  /* 0x005fc80801007387 */ /* 0x0001e40000100a00 */
[----:B------:R-:W-:Y:S01]  /*659f0*/  IMAD.MOV.U32 R3, RZ, RZ, R17 ;  /* 0x000000ffff037224 */ /* 0x000fe200078e0011 */
[----:B0-----:R-:W3:Y:S11]  /*65a00*/  LDL.64 R8, [R1+0x20] ;  /* 0x0000200001087983 */ /* 0x001ef60000100a00 */
[----:B------:R-:W-:Y:S04]  /*65a10*/  @!UPT UIADD3 URZ, URZ, URZ, URZ ;  /* 0x0000003f3f3ff290 */ /* 0x000fe8000fffe03f */
[----:B------:R-:W-:Y:S01]  /*65a20*/  STL.64 [R1+0x100], R4 ;  /* 0x0001000401007387 */ /* 0x000fe20000100a00 */
[----:B------:R0:W-:Y:S02]  /*65a30*/  STL.64 [R1+0x108], R6 ;  /* 0x0001080601007387 */ /* 0x0001e40000100a00 */
[----:B0-----:R-:W-:Y:S01]  /*65a40*/  IMAD.MOV.U32 R6, RZ, RZ, R16 ;  /* 0x000000ffff067224 */ /* 0x001fe200078e0010 */
        /* <DEDUP_REMOVED lines=26> */
[----:B------:R-:W4:Y:S02]  /*65bf0*/  LDL.LU.64 R24, [R1+0x6000] ;  /* 0x0060000001187983 */ /* 0x000f240000300a00 */
[----:B------:R-:W2:Y:S02]  /*65c00*/  LDL.LU.64 R18, [R1+0x5ff8] ;  /* 0x005ff80001127983 */ /* 0x000ea40000300a00 */
[----:B------:R-:W2:Y:S02]  /*65c10*/  LDL.LU.64 R16, [R1+0x5ff0] ;  /* 0x005ff00001107983 */ /* 0x000ea40000300a00 */
[----:B--2---:R-:W-:Y:S11]  /*65c20*/  HMMA.16816.F32 R16, R12, R4, R16 ;  /* 0x000000040c10723c */ /* 0x004ff60000001810 */
[----:B------:R-:W-:Y:S11]  /*65c30*/  @!UPT UIADD3 URZ, URZ, URZ, URZ ;  /* 0x0000003f3f3ff290 */ /* 0x000ff6000fffe03f */
[----:B------:R-:W-:Y:S01]  /*65c40*/  @!UPT UIADD3 URZ, URZ, URZ, URZ ;  /* 0x0000003f3f3ff290 */ /* 0x000fe2000fffe03f */
[----:B------:R-:W-:Y:S01]  /*65c50*/  STL.64 [R1+0xc0], R16 ;  /* 0x0000c01001007387 */ /* 0x000fe20000100a00 */
[----:B------:R0:W-:Y:S03]  /*65c60*/  STL.64 [R1+0xc8], R18 ;  /* 0x0000c81201007387 */ /* 0x0001e60000100a00 */
[----:B0-----:R-:W3:Y:S01]  /*65c70*/  LDL.LU.64 R18, [R1+0x5fe8] ;  /* 0x005fe80001127983 */ /* 0x001ee20000300a00 */
[----:B------:R-:W3:Y:S02]  /*65c80*/  LDL.LU.64 R16, [R1+0x5fe0] ;  /* 0x005fe00001107983 */ /* 0x000ee40000300a00 */
[----:B------:R0:W-:Y:S02]  /*65c90*/  STL.64 [R1+0x5f70], R4 ;  /* 0x005f700401007387 */ /* 0x0001e40000100a00 */
[----:B0-----:R-:W-:Y:S02]  /*65ca0*/  IMAD.MOV.U32 R4, RZ, RZ, R10 ;  /* 0x000000ffff047224 */ /* 0x001fe400078e000a */
[----:B------:R-:W-:-:S05]  /*65cb0*/  IMAD.MOV.U32 R5, RZ, RZ, R7 ;  /* 0x000000ffff057224 */ /* 0x000fca00078e0007 */
[----:B------:R0:W-:Y:S02]  /*65cc0*/  STL.64 [R1+0x5f88], R4 ;  /* 0x005f880401007387 */ /* 0x0001e40000100a00 */
[----:B0-----:R-:W-:Y:S02]  /*65cd0*/  IMAD.MOV.U32 R4, RZ, RZ, R2 ;  /* 0x000000ffff047224 */ /* 0x001fe400078e0002 */
[----:B------:R-:W-:-:S05]  /*65ce0*/  IMAD.MOV.U32 R5, RZ, RZ, R0 ;  /* 0x000000ffff057224 */ /* 0x000fca00078e0000 */
[----:B------:R-:W-:Y:S01]  /*65cf0*/  STL.64 [R1+0x5fa0], R4 ;  /* 0x005fa00401007387 */ /* 0x000fe20000100a00 */
[C---:B---3--:R-:W-:Y:S11]  /*65d00*/  HMMA.16816.F32 R16, R12.reuse, R8, R16 ;  /* 0x000000080c10723c */ /* 0x048ff60000001810 */
[----:B------:R-:W-:Y:S11]  /*65d10*/  @!UPT UIADD3 URZ, URZ, URZ, URZ ;  /* 0x0000003f3f3ff290 */ /* 0x000ff6000fffe03f */
[----:B------:R-:W-:Y:S01]  /*65d20*/  @!UPT UIADD3 URZ, URZ, URZ, URZ ;  /* 0x0000003f3f3ff290 */ /* 0x000fe2000fffe03f */
[----:B------:R-:W-:Y:S01]  /*65d30*/  STL.64 [R1+0x190], R16 ;  /* 0x0001901001007387 */ /* 0x000fe20000100a00 */
[----:B------:R0:W-:Y:S03]  /*65d40*/  STL.64 [R1+0x198], R18 ;  /* 0x0001981201007387 */ /* 0x0001e60000100a00 */
[----:B0-----:R-:W4:Y:S01]  /*65d50*/  LDL.LU.64 R18, [R1+0x5fd8] ;  /* 0x005fd80001127983 */ /* 0x001f220000300a00 */
[----:B------:R-:W4:Y:S02]  /*65d60*/  LDL.LU.64 R16, [R1+0x5fd0] ;  /* 0x005fd00001107983 */ /* 0x000f240000300a00 */
[----:B------:R-:W-:Y:S02]  /*65d70*/  IMAD.MOV.U32 R2, RZ, RZ, R8 ;  /* 0x000000ffff027224 */ /* 0x000fe400078e0008 */
[----:B------:R-:W-:Y:S02]  /*65d80*/  IMAD.MOV.U32 R0, RZ, RZ, R9 ;  /* 0x000000ffff007224 */ /* 0x000fe400078e0009 */
[C---:B----4-:R-:W-:Y:S11]  /*65d90*/  HMMA.16816.F32 R8, R12.reuse, R24, R16 ;  /* 0x000000180c08723c */ /* 0x050ff60000001810 */
        /* <DEDUP_REMOVED lines=8> */
[----:B------:R-:W-:Y:S01]  /*65e20*/  STL.64 [R1+0x5f58], R26 ;  /* 0x005f581a01007387 */ /* 0x000fe20000100a00 */
[----:B------:R0:W-:Y:S03]  /*65e30*/  STL.64 [R1+0x5f50], R24 ;  /* 0x005f501801007387 */ /* 0x0001e60000100a00 */
        /* <DEDUP_REMOVED lines=78> */
[----:B------:R-:W-:Y:S01]  /*66320*/  IMAD.MOV.U32 R13, RZ, RZ, R0 ;  /* 0x000000ffff0d7224 */ /* 0x000fe200078e0000 */
[----:B------:R0:W-:Y:S04]  /*66330*/  STL.64 [R1+0x5f10], R4 ;  /* 0x005f100401007387 */ /* 0x0001e80000100a00 */
[----:B0-----:R-:W3:Y:S01]  /*66340*/  LDL.LU R4, [R1+0x3d0] ;  /* 0x0003d00001047983 */ /* 0x001ee20000300800 */
[----:B------:R-:W3:Y:S02]  /*66350*/  LDL.LU R5, [R1+0x3d4] ;  /* 0x0003d40001057983 */ /* 0x000ee40000300800 */
[----:B------:R-:W3:Y:S02]  /*66360*/  LDL.LU R6, [R1+0x3d8] ;  /* 0x0003d80001067983 */ /* 0x000ee40000300800 */
[----:B------:R-:W3:Y:S01]  /*66370*/  LDL.LU R7, [R1+0x3dc] ;  /* 0x0003dc0001077983 */ /* 0x000ee20000300800 */
        /* <DEDUP_REMOVED lines=8> */
[----:B0-----:R-:W2:Y:S01]  /*66400*/  LDL.LU R12, [R1+0x400] ;  /* 0x00040000010c7983 */ /* 0x001ea20000300800 */
[----:B------:R-:W2:Y:S02]  /*66410*/  LDL.LU R13, [R1+0x404] ;  /* 0x00040400010d7983 */ /* 0x000ea40000300800 */
[----:B------:R-:W2:Y:S02]  /*66420*/  LDL.LU R14, [R1+0x408] ;  /* 0x00040800010e7983 */ /* 0x000ea40000300800 */
[----:B------:R-:W2:Y:S01]  /*66430*/  LDL.LU R15, [R1+0x40c] ;  /* 0x00040c00010f7983 */ /* 0x000ea20000300800 */
[C---:B----4-:R-:W-:Y:S11]  /*66440*/  HMMA.16816.F32 R20, R16.reuse, R24, R20 ;  /* 0x000000181014723c */ /* 0x050ff60000001814 */
[----:B------:R-:W-:Y:S11]  /*66450*/  @!UPT UIADD3 URZ, URZ, URZ, URZ ;  /* 0x0000003f3f3ff290 */ /* 0x000ff6000fffe03f */
[----:B------:R-:W-:Y:S01]  /*66460*/  @!UPT UIADD3 URZ, URZ, URZ, URZ ;  /* 0x0000003f3f3ff290 */ /* 0x000fe2000fffe03f */
[----:B------:R0:W-:Y:S01]  /*66470*/  STL.64 [R1+0x410], R20 ;  /* 0x0004101401007387 */ /* 0x0001e20000100a00 */
[----:B------:R1:W-:Y:S03]  /*66480*/  STL.64 [R1+0x418], R22 ;  /* 0x0004181601007387 */ /* 0x0003e60000100a00 */
[----:B0-----:R-:W4:Y:S01]  /*66490*/  LDL.LU.64 R20, [R1+0x5f48] ;  /* 0x005f480001147983 */ /* 0x001f220000300a00 */
[C---:B---3--:R-:W-:Y:S01]  /*664a0*/  HMMA.16816.F32 R4, R16.reuse, R8, R4 ;  /* 0x000000081004723c */ /* 0x048fe20000001804 */
[----:B--2---:R-:W-:Y:S02]  /*664b0*/  STL.64 [R1+0x5f00], R26 ;  /* 0x005f001a01007387 */ /* 0x004fe40000100a00 */
[----:B------:R0:W-:Y:S05]  /*664c0*/  STL.64 [R1+0x5ef8], R24 ;  /* 0x005ef81801007387 */ /* 0x0001ea0000100a00 */
[----:B----4-:R-:W-:Y:S01]  /*664d0*/  HMMA.16816.F32 R12, R16, R20, R12 ;  /* 0x00000014100c723c */ /* 0x010fe2000000180c */
[----:B------:R-:W-:-:S02]  /*664e0*/  IMAD.MOV.U32 R2, RZ, RZ, R20 ;  /* 0x000000ffff027224 */ /* 0x000fc400078e0014 */
[----:B------:R-:W-:Y:S11]  /*664f0*/  IMAD.MOV.U32 R0, RZ, RZ, R21 ;  /* 0x000000ffff007224 */ /* 0x000ff600078e0015 */
[----:B------:R-:W-:Y:S09]  /*66500*/  @!UPT UIADD3 URZ, URZ, URZ, URZ ;  /* 0x0000003f3f3ff290 */ /* 0x000ff2000fffe03f */
[----:B------:R-:W-:Y:S01]  /*66510*/  STL.64 [R1+0x400], R12 ;  /* 0x0004000c01007387 */ /* 0x000fe20000100a00 */
[----:B------:R-:W-:Y:S02]  /*66520*/  STL.64 [R1+0x408], R14 ;  /* 0x0004080e01007387 */ /* 0x000fe40000100a00 */
[----:B-1----:R-:W2:Y:S02]  /*66530*/  LDL.LU.64 R22, [R1+0x5f40] ;  /* 0x005f400001167983 */ /* 0x002ea40000300a00 */
[----:B------:R-:W2:Y:S01]  /*66540*/  LDL.LU.64 R20, [R1+0x5f38] ;  /* 0x005f380001147983 */ /* 0x000ea20000300a00 */
[----:B0-----:R-:W3:Y:S01]  /*66550*/  LDL.LU R24, [R1+0x3a0] ;  /* 0x0003a00001187983 */ /* 0x001ee20000300800 */
[----:B------:R-:W-:Y:S02]  /*66560*/  STL.64 [R1+0x3d0], R4 ;  /* 0x0003d00401007387 */ /* 0x000fe40000100a00 */
[----:B------:R-:W-:Y:S02]  /*66570*/  STL.64 [R1+0x3d8], R6 ;  /* 0x0003d80601007387 */ /* 0x000fe40000100a00 */
[----:B------:R-:W3:Y:S01]  /*66580*/  LDL.LU R25, [R1+0x3a4] ;  /* 0x0003a40001197983 */ /* 0x000ee20000300800 */
[----:B------:R-:W4:Y:S01]  /*66590*/  LDL.LU R26, [R1+0x3a8] ;  /* 0x0003a800011a7983 */ /* 0x000f220000300800 */
[----:B------:R-:W4:Y:S03]  /*665a0*/  LDL.LU R27, [R1+0x3ac] ;  /* 0x0003ac00011b7983 */ /* 0x000f260000300800 */
[----:B----4-:R-:W-:Y:S01]  /*665b0*/  STL.64 [R1+0x5f20], R26 ;  /* 0x005f201a01007387 */ /* 0x010fe20000100a00 */
[----:B---3--:R0:W-:Y:S03]  /*665c0*/  STL.64 [R1+0x5f18], R24 ;  /* 0x005f181801007387 */ /* 0x0081e60000100a00 */
[----:B0-----:R-:W2:Y:S01]  /*665d0*/  LDL.64 R24, [R1+0x40] ;  /* 0x0000400001187983 */ /* 0x001ea20000100a00 */
[----:B------:R-:W3:Y:S02]  /*665e0*/  LDL.LU R4, [R1+0x3b0] ;  /* 0x0003b00001047983 */ /* 0x000ee40000300800 */
[----:B------:R-:W3:Y:S02]  /*665f0*/  LDL.LU R5, [R1+0x3b4] ;  /* 0x0003b40001057983 */ /* 0x000ee40000300800 */
[----:B------:R-:W4:Y:S01]  /*66600*/  LDL.LU R6, [R1+0x3b8] ;  /* 0x0003b80001067983 */ /* 0x000f220000300800 */
[----:B------:R-:W4:Y:S04]  /*66610*/  LDL.LU R7, [R1+0x3bc] ;  /* 0x0003bc0001077983 */ /* 0x000f280000300800 */
[----:B----4-:R-:W-:Y:S01]  /*66620*/  STL.64 [R1+0x5f30], R6 ;  /* 0x005f300601007387 */ /* 0x010fe20000100a00 */
[----:B---3--:R0:W-:Y:S03]  /*66630*/  STL.64 [R1+0x5f28], R4 ;  /* 0x005f280401007387 */ /* 0x0081e60000100a00 */
[----:B0-----:R-:W2:Y:S01]  /*66640*/  LDL.LU R4, [R1+0x3c0] ;  /* 0x0003c00001047983 */ /* 0x001ea20000300800 */
[----:B------:R-:W2:Y:S02]  /*66650*/  LDL.LU R5, [R1+0x3c4] ;  /* 0x0003c40001057983 */ /* 0x000ea40000300800 */
[----:B------:R-:W2:Y:S02]  /*66660*/  LDL.LU R6, [R1+0x3c8] ;  /* 0x0003c80001067983 */ /* 0x000ea40000300800 */
[----:B------:R-:W2:Y:S01]  /*66670*/  LDL.LU R7, [R1+0x3cc] ;  /* 0x0003cc0001077983 */ /* 0x000ea20000300800 */
[----:B------:R-:W-:Y:S01]  /*66680*/  STL.64 [R1+0x5ed8], R8 ;  /* 0x005ed80801007387 */ /* 0x000fe20000100a00 */
[----:B------:R-:W3:Y:S02]  /*66690*/  LDL.LU R16, [R1+0x240] ;  /* 0x0002400001107983 */ /* 0x000ee40000300800 */
[----:B------:R-:W3:Y:S02]  /*666a0*/  LDL.LU R17, [R1+0x244] ;  /* 0x0002440001117983 */ /* 0x000ee40000300800 */
[----:B------:R-:W4:Y:S01]  /*666b0*/  LDL.LU R18, [R1+0x248] ;  /* 0x0002480001127983 */ /* 0x000f220000300800 */
[----:B------:R-:W4:Y:S04]  /*666c0*/  LDL.LU R19, [R1+0x24c] ;  /* 0x00024c0001137983 */ /* 0x000f280000300800 */
[----:B----4-:R-:W-:Y:S01]  /*666d0*/  STL.64 [R1+0x5e70], R18 ;  /* 0x005e701201007387 */ /* 0x010fe20000100a00 */
[----:B---3--:R0:W-:Y:S03]  /*666e0*/  STL.64 [R1+0x5e68], R16 ;  /* 0x005e681001007387 */ /* 0x0081e60000100a00 */
[----:B0-----:R-:W3:Y:S01]  /*666f0*/  LDL.LU R16, [R1+0x250] ;  /* 0x0002500001107983 */ /* 0x001ee20000300800 */
[----:B------:R-:W3:Y:S02]  /*66700*/  LDL.LU R17, [R1+0x254] ;  /* 0x0002540001117983 */ /* 0x000ee40000300800 */
[----:B------:R-:W4:Y:S02]  /*66710*/  LDL.LU R18, [R1+0x258] ;  /* 0x0002580001127983 */ /* 0x000f240000300800 */
[----:B------:R-:W4:Y:S01]  /*66720*/  LDL.LU R19, [R1+0x25c] ;  /* 0x00025c0001137983 */ /* 0x000f220000300800 */
[----:B--2---:R-:W-:Y:S01]  /*66730*/  HMMA.16816.F32 R4, R20, R24, R4 ;  /* 0x000000181404723c */ /* 0x004fe20000001804 */
[----:B------:R-:W-:Y:S01]  /*66740*/  IMAD.MOV.U32 R8, RZ, RZ, R2 ;  /* 0x000000ffff087224 */ /* 0x000fe200078e0002 */
[----:B----4-:R-:W-:Y:S01]  /*66750*/  STL.64 [R1+0x5e80], R18 ;  /* 0x005e801201007387 */ /* 0x010fe20000100a00 */
[----:B---3--:R0:W-:Y:S03]  /*66760*/  STL.64 [R1+0x5e78], R16 ;  /* 0x005e781001007387 */ /* 0x0081e60000100a00 */
[----:B0-----:R-:W2:Y:S01]  /*66770*/  LDL.LU R16, [R1+0x260] ;  /* 0x0002600001107983 */ /* 0x001ea20000300800 */
[----:B------:R-:W2:Y:S02]  /*66780*/  LDL.LU R17, [R1+0x264] ;  /* 0x0002640001117983 */ /* 0x000ea40000300800 */
[----:B------:R-:W3:Y:S02]  /*66790*/  LDL.LU R18, [R1+0x268] ;  /* 0x0002680001127983 */ /* 0x000ee40000300800 */
[----:B------:R-:W3:Y:S02]  /*667a0*/  LDL.LU R19, [R1+0x26c] ;  /* 0x00026c0001137983 */ /* 0x000ee40000300800 */
[----:B------:R-:W-:Y:S01]  /*667b0*/  IMAD.MOV.U32 R9, RZ, RZ, R0 ;  /* 0x000000ffff097224 */ /* 0x000fe200078e0000 */
[----:B------:R-:W4:Y:S01]  /*667c0*/  LDL.LU R12, [R1+0x390] ;  /* 0x00039000010c7983 */ /* 0x000f220000300800 */
[----:B------:R-:W4:Y:S02]  /*667d0*/  LDL.LU R13, [R1+0x394] ;  /* 0x00039400010d7983 */ /* 0x000f240000300800 */
[----:B------:R-:W4:Y:S02]  /*667e0*/  LDL.LU R14, [R1+0x398] ;  /* 0x00039800010e7983 */ /* 0x000f240000300800 */
[----:B------:R-:W4:Y:S01]  /*667f0*/  LDL.LU R15, [R1+0x39c] ;  /* 0x00039c00010f7983 */ /* 0x000f220000300800 */
[----:B------:R0:W-:Y:S04]  /*66800*/  STL.64 [R1+0x5ef0], R8 ;  /* 0x005ef00801007387 */ /* 0x0001e80000100a00 */
[----:B0-----:R-:W4:Y:S01]  /*66810*/  LDL.64 R8, [R1+0x30] ;  /* 0x0000300001087983 */ /* 0x001f220000100a00 */
[----:B------:R-:W-:-:S02]  /*66820*/  IMAD.MOV.U32 R2, RZ, RZ, R24 ;  /* 0x000000ffff027224 */ /* 0x000fc400078e0018 */
[----:B------:R-:W-:Y:S01]  /*66830*/  IMAD.MOV.U32 R0, RZ, RZ, R25 ;  /* 0x000000ffff007224 */ /* 0x000fe200078e0019 */
[----:B---3--:R-:W-:Y:S01]  /*66840*/  STL.64 [R1+0x5e90], R18 ;  /* 0x005e901201007387 */ /* 0x008fe20000100a00 */
[----:B--2---:R0:W-:Y:S03]  /*66850*/  STL.64 [R1+0x5e88], R16 ;  /* 0x005e881001007387 */ /* 0x0041e60000100a00 */
[----:B0-----:R-:W2:Y:S01]  /*66860*/  LDL.64 R16, [R1+0x10] ;  /* 0x0000100001107983 */ /* 0x001ea20000100a00 */
[----:B------:R-:W-:Y:S02]  /*66870*/  STL.64 [R1+0x3c0], R4 ;  /* 0x0003c00401007387 */ /* 0x000fe40000100a00 */
[----:B------:R0:W-:Y:S02]  /*66880*/  STL.64 [R1+0x3c8], R6 ;  /* 0x0003c80601007387 */ /* 0x0001e40000100a00 */
[----:B0-----:R-:W3:Y:S01]  /*66890*/  LDL.LU.64 R6, [R1+0x5f30] ;  /* 0x005f300001067983 */ /* 0x001ee20000300a00 */
[----:B------:R-:W3:Y:S02]  /*668a0*/  LDL.LU.64 R4, [R1+0x5f28] ;  /* 0x005f280001047983 */ /* 0x000ee40000300a00 */
[----:B------:R-:W2:Y:S02]  /*668b0*/  LDL.LU.64 R26, [R1+0x5f20] ;  /* 0x005f2000011a7983 */ /* 0x000ea40000300a00 */
[----:B------:R-:W2:Y:S02]  /*668c0*/  LDL.LU.64 R24, [R1+0x5f18] ;  /* 0x005f180001187983 */ /* 0x000ea40000300a00 */
[----:B----4-:R-:W-:Y:S01]  /*668d0*/  IMAD.MOV.U32 R3, RZ, RZ, R9 ;  /* 0x000000ffff037224 */ /* 0x010fe200078e0009 */
[C---:B---3--:R-:W-:Y:S11]  /*668e0*/  HMMA.16816.F32 R4, R20.reuse, R8, R4 ;  /* 0x000000081404723c */ /* 0x048ff60000001804 */
[----:B------:R-:W-:Y:S11]  /*668f0*/  @!UPT UIADD3 URZ, URZ, URZ, URZ ;  /* 0x0000003f3f3ff290 */ /* 0x000ff6000fffe03f */
[----:B------:R-:W-:Y:S01]  /*66900*/  @!UPT UIADD3 URZ, URZ, URZ, URZ ;  /* 0x0000003f3f3ff290 */ /* 0x000fe2000fffe03f */
[----:B------:R0:W-:Y:S01]  /*66910*/  STL.64 [R1+0x3b0], R4 ;  /* 0x0003b00401007387 */ /* 0x0001e20000100a00 */
[----:B------:R1:W-:Y:S03]  /*66920*/  STL.64 [R1+0x3b8], R6 ;  /* 0x0003b80601007387 */ /* 0x0003e60000100a00 */
[----:B0-----:R-:W3:Y:S01]  /*66930*/  LDL.LU.64 R4, [R1+0x5f10] ;  /* 0x005f100001047983 */ /* 0x001ee20000300a00 */
[----:B-1----:R-:W-:Y:S02]  /*66940*/  IMAD.MOV.U32 R6, RZ, RZ, R8 ;  /* 0x000000ffff067224 */ /* 0x002fe400078e0008 */
[----:B--2---:R-:W-:Y:S01]  /*66950*/  HMMA.16816.F32 R8, R20, R16, R24 ;  /* 0x000000101408723c */ /* 0x004fe20000001818 */
[----:B------:R-:W2:Y:S11]  /*66960*/  LDL.LU R24, [R1+0x380] ;  /* 0x0003800001187983 */ /* 0x000eb60000300800 */
[----:B------:R-:W-:Y:S11]  /*66970*/  @!UPT UIADD3 URZ, URZ, URZ, URZ ;  /* 0x0000003f3f3ff290 */ /* 0x000ff6000fffe03f */
[----:B------:R0:W-:Y:S01]  /*66980*/  STL.64 [R1+0x3a0], R8 ;  /* 0x0003a00801007387 */ /* 0x0001e20000100a00 */
[----:B------:R1:W-:Y:S02]  /*66990*/  STL.64 [R1+0x3a8], R10 ;  /* 0x0003a80a01007387 */ /* 0x0003e40000100a00 */
[----:B------:R-:W2:Y:S02]  /*669a0*/  LDL.LU R25, [R1+0x384] ;  /* 0x0003840001197983 */ /* 0x000ea40000300800 */
[----:B------:R-:W2:Y:S01]  /*669b0*/  LDL.LU R26, [R1+0x388] ;  /* 0x00038800011a7983 */ /* 0x000ea20000300800 */
[----:B------:R-:W2:Y:S04]  /*669c0*/  LDL.LU R27, [R1+0x38c] ;  /* 0x00038c00011b7983 */ /* 0x000ea80000300800 */
[----:B0-----:R-:W4:Y:S01]  /*669d0*/  LDL.LU R8, [R1+0x370] ;  /* 0x0003700001087983 */ /* 0x001f220000300800 */
[----:B------:R-:W4:Y:S02]  /*669e0*/  LDL.LU R9, [R1+0x374] ;  /* 0x0003740001097983 */ /* 0x000f240000300800 */
[----:B-1----:R-:W4:Y:S02]  /*669f0*/  LDL.LU R10, [R1+0x378] ;  /* 0x00037800010a7983 */ /* 0x002f240000300800 */
[----:B------:R-:W4:Y:S01]  /*66a00*/  LDL.LU R11, [R1+0x37c] ;  /* 0x00037c00010b7983 */ /* 0x000f220000300800 */
[----:B------:R0:W-:Y:S02]  /*66a10*/  STL.64 [R1+0x5e98], R16 ;  /* 0x005e981001007387 */ /* 0x0001e40000100a00 */
[----:B0-----:R-:W-:-:S02]  /*66a20*/  IMAD.MOV.U32 R16, RZ, RZ, R6 ;  /* 0x000000ffff107224 */ /* 0x001fc400078e0006 */
[----:B------:R-:W-:-:S05]  /*66a30*/  IMAD.MOV.U32 R17, RZ, RZ, R3 ;  /* 0x000000ffff117224 */ /* 0x000fca00078e0003 */
[----:B------:R0:W-:Y:S02]  /*66a40*/  STL.64 [R1+0x5ea8], R16 ;  /* 0x005ea81001007387 */ /* 0x0001e40000100a00 */
[----:B0-----:R-:W-:Y:S02]  /*66a50*/  IMAD.MOV.U32 R16, RZ, RZ, R2 ;  /* 0x000000ffff107224 */ /* 0x001fe400078e0002 */
[----:B------:R-:W-:-:S05]  /*66a60*/  IMAD.MOV.U32 R17, RZ, RZ, R0 ;  /* 0x000000ffff117224 */ /* 0x000fca00078e0000 */
[----:B------:R0:W-:Y:S04]  /*66a70*/  STL.64 [R1+0x5ed0], R16 ;  /* 0x005ed01001007387 */ /* 0x0001e80000100a00 */
        /* <DEDUP_REMOVED lines=56> */
[----:B----4-:R-:W3:Y:S02]  /*66e00*/  LDL.LU R22, [R1+0x278] ;  /* 0x0002780001167983 */ /* 0x010ee40000300800 */
[----:B------:R-:W3:Y:S01]  /*66e10*/  LDL.LU R23, [R1+0x27c] ;  /* 0x00027c0001177983 */ /* 0x000ee20000300800 */
        /* <DEDUP_REMOVED lines=8> */
[----:B------:R-:W2:Y:S11]  /*66ea0*/  LDL.LU.64 R4, [R1+0x5ea0] ;  /* 0x005ea00001047983 */ /* 0x000eb60000300a00 */
[----:B------:R-:W-:Y:S10]  /*66eb0*/  @!UPT UIADD3 URZ, URZ, URZ, URZ ;  /* 0x0000003f3f3ff290 */ /* 0x000ff4000fffe03f */
[----:B------:R0:W-:Y:S01]  /*66ec0*/  STL.64 [R1+0x280], R16 ;  /* 0x0002801001007387 */ /* 0x0001e20000100a00 */
[----:B------:R1:W-:Y:S03]  /*66ed0*/  STL.64 [R1+0x288], R18 ;  /* 0x0002881201007387 */ /* 0x0003e60000100a00 */
[----:B0-----:R-:W3:Y:S02]  /*66ee0*/  LDL.LU.64 R16, [R1+0x5e98] ;  /* 0x005e980001107983 */ /* 0x001ee40000300a00 */
[C---:B---3--:R-:W-:Y:S01]  /*66ef0*/  HMMA.16816.F32 R20, R8.reuse, R16, R20 ;  /* 0x000000100814723c */ /* 0x048fe20000001814 */
[----:B------:R-:W-:Y:S11]  /*66f00*/  IMAD.MOV.U32 R3, RZ, RZ, R17 ;  /* 0x000000ffff037224 */ /* 0x000ff600078e0011 */
[----:B------:R-:W-:Y:S11]  /*66f10*/  @!UPT UIADD3 URZ, URZ, URZ, URZ ;  /* 0x0000003f3f3ff290 */ /* 0x000ff6000fffe03f */
[----:B------:R0:W-:Y:S01]  /*66f20*/  STL.64 [R1+0x270], R20 ;  /* 0x0002701401007387 */ /* 0x0001e20000100a00 */
[----:B------:R-:W-:Y:S02]  /*66f30*/  STL.64 [R1+0x278], R22 ;  /* 0x0002781601007387 */ /* 0x000fe40000100a00 */
[----:B-1----:R-:W2:Y:S02]  /*66f40*/  LDL.LU.64 R18, [R1+0x5e90] ;  /* 0x005e900001127983 */ /* 0x002ea40000300a00 */
[----:B0-----:R-:W-:Y:S02]  /*66f50*/  IMAD.MOV.U32 R20, RZ, RZ, R16 ;  /* 0x000000ffff147224 */ /* 0x001fe400078e0010 */
[----:B------:R-:W2:Y:S02]  /*66f60*/  LDL.LU.64 R16, [R1+0x5e88] ;  /* 0x005e880001107983 */ /* 0x000ea40000300a00 */
[C---:B--2---:R-:W-:Y:S02]  /*66f70*/  HMMA.16816.F32 R4, R8.reuse, R4, R16 ;  /* 0x000000040804723c */ /* 0x044fe40000001810 */
[----:B------:R-:W2:Y:S01]  /*66f80*/  LDL.LU.64 R18, [R1+0x5e80] ;  /* 0x005e800001127983 */ /* 0x000ea20000300a00 */
[----:B------:R-:W2:Y:S11]  /*66f90*/  LDL.LU.64 R16, [R1+0x5e78] ;  /* 0x005e780001107983 */ /* 0x000eb60000300a00 */
[----:B------:R-:W-:Y:S09]  /*66fa0*/  @!UPT UIADD3 URZ, URZ, URZ, URZ ;  /* 0x0000003f3f3ff290 */ /* 0x000ff2000fffe03f */
        /* <DEDUP_REMOVED lines=9> */
[C---:B--2---:R-:W-:Y:S01]  /*67040*/  HMMA.16816.F32 R12, R8.reuse, R12, R16 ;  /* 0x0000000c080c723c */ /* 0x044fe20000001810 */
[----:B------:R-:W2:Y:S01]  /*67050*/  LDL.LU.64 R18, [R1+0x5e70] ;  /* 0x005e700001127983 */ /* 0x000ea20000300a00 */
[----:B------:R-:W2:Y:S11]  /*67060*/  LDL.LU.64 R16, [R1+0x5e68] ;  /* 0x005e680001107983 */ /* 0x000eb60000300a00 */
[----:B------:R-:W-:Y:S10]  /*67070*/  @!UPT UIADD3 URZ, URZ, URZ, URZ ;  /* 0x0000003f3f3ff290 */ /* 0x000ff4000fffe03f */
[----:B------:R-:W-:Y:S01]  /*67080*/  STL.64 [R1+0x250], R12 ;  /* 0x0002500c01007387 */ /* 0x000fe20000100a00 */
[----:B------:R-:W-:Y:S02]  /*67090*/  STL.64 [R1+0x258], R14 ;  /* 0x0002580e01007387 */ /* 0x000fe40000100a00 */
[----:B------:R-:W0:Y:S02]  /*670a0*/  LDSM.16.MT88.4 R12, [R29+0x18380] ;  /* 0x018380001d0c783b */ /* 0x000e240000004200 */
[----:B0-----:R-:W-:Y:S02]  /*670b0*/  STL.64 [R1+0x5dd0], R14 ;  /* 0x005dd00e01007387 */ /* 0x001fe40000100a00 */
[----:B------:R0:W-:Y:S02]  /*670c0*/  STL.64 [R1+0x5dc8], R12 ;  /* 0x005dc80c01007387 */ /* 0x0001e40000100a00 */
[----:B0-----:R-:W3:Y:S01]  /*670d0*/  LDL.LU.64 R12, [R1+0x50] ;  /* 0x00005000010c7983 */ /* 0x001ee20000300a00 */
[----:B------:R-:W-:Y:S02]  /*670e0*/  STL.64 [R1+0x5df8], R26 ;  /* 0x005df81a01007387 */ /* 0x000fe40000100a00 */
[----:B------:R-:W-:Y:S01]  /*670f0*/  STL.64 [R1+0x5df0], R24 ;  /* 0x005df01801007387 */ /* 0x000fe20000100a00 */
[C---:B--2---:R-:W-:Y:S11]  /*67100*/  HMMA.16816.F32 R16, R8.reuse, R24, R16 ;  /* 0x000000180810723c */ /* 0x044ff60000001810 */
[----:B------:R-:W-:Y:S11]  /*67110*/  @!UPT UIADD3 URZ, URZ, URZ, URZ ;  /* 0x0000003f3f3ff290 */ /* 0x000ff6000fffe03f */
[----:B------:R-:W-:Y:S01]  /*67120*/  @!UPT UIADD3 URZ, URZ, URZ, URZ ;  /* 0x0000003f3f3ff290 */ /* 0x000fe2000fffe03f */
[----:B------:R-:W-:Y:S01]  /*67130*/  STL.64 [R1+0x240], R16 ;  /* 0x0002401001007387 */ /* 0x000fe20000100a00 */
[----:B------:R-:W-:Y:S02]  /*67140*/  STL.64 [R1+0x248], R18 ;  /* 0x0002481201007387 */ /* 0x000fe40000100a00 */
[----:B------:R-:W0:Y:S02]  /*67150*/  LDSM.16.MT88.4 R16, [R29+0x1c000] ;  /* 0x01c000001d10783b */ /* 0x000e240000004200 */
[----:B0-----:R-:W-:Y:S02]  /*67160*/  STL.64 [R1+0x5d08], R18 ;  /* 0x005d081201007387 */ /* 0x001fe40000100a00 */
[----:B------:R-:W-:Y:S02]  /*67170*/  STL.64 [R1+0x5d00], R16 ;  /* 0x005d001001007387 */ /* 0x000fe40000100a00 */
[----:B------:R-:W2:Y:S01]  /*67180*/  LDL.LU.64 R24, [R1+0x20] ;  /* 0x0000200001187983 */ /* 0x000ea20000300a00 */
[----:B---3--:R-:W-:Y:S01]  /*67190*/  HMMA.16816.F32 R4, R8, R12, R4 ;  /* 0x0000000c0804723c */ /* 0x008fe20000001804 */
[----:B--2---:R0:W-:Y:S11]  /*671a0*/  STL.64 [R1+0x5e10], R24 ;  /* 0x005e101801007387 */ /* 0x0041f60000100a00 */
[----:B------:R-:W-:Y:S11]  /*671b0*/  @!UPT UIADD3 URZ, URZ, URZ, URZ ;  /* 0x0000003f3f3ff290 */ /* 0x000ff6000fffe03f */
[----:B------:R-:W-:Y:S02]  /*671c0*/  STL.64 [R1+0x230], R4 ;  /* 0x0002300401007387 */ /* 0x000fe40000100a00 */
[----:B------:R-:W-:Y:S01]  /*671d0*/  STL.64 [R1+0x238], R6 ;  /* 0x0002380601007387 */ /* 0x000fe20000100a00 */
[----:B0-----:R-:W2:Y:S04]  /*671e0*/  LDL.LU.64 R24, [R1] ;  /* 0x0000000001187983 */ /* 0x001ea80000300a00 */
[----:B--2---:R-:W-:Y:S01]  /*671f0*/  STL.64 [R1+0x5e18], R24 ;  /* 0x005e181801007387 */ /* 0x004fe20000100a00 */
[----:B------:R0:W-:Y:S03]  /*67200*/  STL.64 [R1+0x5de8], R12 ;  /* 0x005de80c01007387 */ /* 0x0001e60000100a00 */
[----:B0-----:R-:W2:Y:S01]  /*67210*/  LDL.LU R12, [R1+0x120] ;  /* 0x00012000010c7983 */ /* 0x001ea20000300800 */
[----:B------:R-:W2:Y:S02]  /*67220*/  LDL.LU R13, [R1+0x124] ;  /* 0x00012400010d7983 */ /* 0x000ea40000300800 */
[----:B------:R-:W3:Y:S02]  /*67230*/  LDL.LU R14, [R1+0x128] ;  /* 0x00012800010e7983 */ /* 0x000ee40000300800 */
[----:B------:R-:W3:Y:S01]  /*67240*/  LDL.LU R15, [R1+0x12c] ;  /* 0x00012c00010f7983 */ /* 0x000ee20000300800 */
[----:B------:R-:W4:Y:S01]  /*67250*/  LDL.LU R16, [R1+0x160] ;  /* 0x0001600001107983 */ /* 0x000f220000300800 */
[----:B------:R-:W4:Y:S02]  /*67260*/  LDL.LU R17, [R1+0x164] ;  /* 0x0001640001117983 */ /* 0x000f240000300800 */
[----:B------:R-:W2:Y:S02]  /*67270*/  LDL.LU R18, [R1+0x168] ;  /* 0x0001680001127983 */ /* 0x000ea40000300800 */
[----:B------:R-:W2:Y:S02]  /*67280*/  LDL.LU R19, [R1+0x16c] ;  /* 0x00016c0001137983 */ /* 0x000ea40000300800 */
[----:B--2---:R-:W-:Y:S01]  /*67290*/  STL.64 [R1+0x5e40], R18 ;  /* 0x005e401201007387 */ /* 0x004fe20000100a00 */
[----:B----4-:R0:W-:Y:S03]  /*672a0*/  STL.64 [R1+0x5e38], R16 ;  /* 0x005e381001007387 */ /* 0x0101e60000100a00 */
[----:B0-----:R-:W2:Y:S01]  /*672b0*/  LDL.LU.64 R16, [R1+0x40] ;  /* 0x0000400001107983 */ /* 0x001ea20000300a00 */
[----:B------:R-:W-:-:S02]  /*672c0*/  IMAD.MOV.U32 R24, RZ, RZ, R20 ;  /* 0x000000ffff187224 */ /* 0x000fc400078e0014 */
[----:B------:R-:W-:Y:S02]  /*672d0*/  IMAD.MOV.U32 R25, RZ, RZ, R3 ;  /* 0x000000ffff197224 */ /* 0x000fe400078e0003 */
[----:B------:R-:W0:Y:S01]  /*672e0*/  LDSM.16.MT88.4 R20, [R29+0x1c080] ;  /* 0x01c080001d14783b */ /* 0x000e220000004200 */
[----:B--2---:R1:W-:Y:S04]  /*672f0*/  STL.64 [R1+0x5e60], R16 ;  /* 0x005e601001007387 */ /* 0x0043e80000100a00 */
[----:B-1----:R-:W2:Y:S01]  /*67300*/  LDL.LU R16, [R1+0x180] ;  /* 0x0001800001107983 */ /* 0x002ea20000300800 */
[----:B------:R-:W2:Y:S02]  /*67310*/  LDL.LU R17, [R1+0x184] ;  /* 0x0001840001117983 */ /* 0x000ea40000300800 */
[----:B------:R-:W2:Y:S02]  /*67320*/  LDL.LU R18, [R1+0x188] ;  /* 0x0001880001127983 */ /* 0x000ea40000300800 */
[----:B------:R-:W2:Y:S01]  /*67330*/  LDL.LU R19, [R1+0x18c] ;  /* 0x00018c0001137983 */ /* 0x000ea20000300800 */
[----:B------:R1:W-:Y:S04]  /*67340*/  STL.64 [R1+0x5e30], R24 ;  /* 0x005e301801007387 */ /* 0x0003e80000100a00 */
[----:B-1----:R-:W4:Y:S01]  /*67350*/  LDL.LU.64 R24, [R1+0x30] ;  /* 0x0000300001187983 */ /* 0x002f220000300a00 */
[----:B------:R-:W-:-:S02]  /*67360*/  IMAD.MOV.U32 R4, RZ, RZ, R2 ;  /* 0x000000ffff047224 */ /* 0x000fc400078e0002 */
[----:B------:R-:W-:Y:S01]  /*67370*/  IMAD.MOV.U32 R5, RZ, RZ, R0 ;  /* 0x000000ffff057224 */ /* 0x000fe200078e0000 */
[----:B----4-:R1:W-:Y:S04]  /*67380*/  STL.64 [R1+0x5e48], R24 ;  /* 0x005e481801007387 */ /* 0x0103e80000100a00 */
[----:B-1----:R-:W4:Y:S01]  /*67390*/  LDL.LU R24, [R1+0x170] ;  /* 0x0001700001187983 */ /* 0x002f220000300800 */
[----:B------:R-:W4:Y:S02]  /*673a0*/  LDL.LU R25, [R1+0x174] ;  /* 0x0001740001197983 */ /* 0x000f240000300800 */
[----:B------:R-:W4:Y:S02]  /*673b0*/  LDL.LU R26, [R1+0x178] ;  /* 0x00017800011a7983 */ /* 0x000f240000300800 */
[----:B------:R-:W4:Y:S01]  /*673c0*/  LDL.LU R27, [R1+0x17c] ;  /* 0x00017c00011b7983 */ /* 0x000f220000300800 */
[----:B---3--:R-:W-:Y:S01]  /*673d0*/  STL.64 [R1+0x5e08], R14 ;  /* 0x005e080e01007387 */ /* 0x008fe20000100a00 */
[----:B------:R1:W-:Y:S03]  /*673e0*/  STL.64 [R1+0x5e00], R12 ;  /* 0x005e000c01007387 */ /* 0x0003e60000100a00 */
[----:B-1----:R-:W3:Y:S01]  /*673f0*/  LDL.LU R12, [R1+0x130] ;  /* 0x00013000010c7983 */ /* 0x002ee20000300800 */
[----:B------:R-:W3:Y:S02]  /*67400*/  LDL.LU R13, [R1+0x134] ;  /* 0x00013400010d7983 */ /* 0x000ee40000300800 */
[----:B------:R-:W3:Y:S02]  /*67410*/  LDL.LU R14, [R1+0x138] ;  /* 0x00013800010e7983 */ /* 0x000ee40000300800 */
[----:B------:R-:W3:Y:S01]  /*67420*/  LDL.LU R15, [R1+0x13c] ;  /* 0x00013c00010f7983 */ /* 0x000ee20000300800 */
[----:B--2---:R-:W-:Y:S01]  /*67430*/  HMMA.16816.F32 R8, R8, R4, R16 ;  /* 0x000000040808723c */ /* 0x004fe20000001810 */
[----:B---3--:R-:W-:Y:S01]  /*67440*/  STL.64 [R1+0x5e28], R14 ;  /* 0x005e280e01007387 */ /* 0x008fe20000100a00 */
[----:B------:R1:W-:Y:S03]  /*67450*/  STL.64 [R1+0x5e20], R12 ;  /* 0x005e200c01007387 */ /* 0x0003e60000100a00 */
[----:B-1----:R-:W2:Y:S01]  /*67460*/  LDL.LU R12, [R1+0x150] ;  /* 0x00015000010c7983 */ /* 0x002ea20000300800 */
[----:B------:R-:W2:Y:S02]  /*67470*/  LDL.LU R13, [R1+0x154] ;  /* 0x00015400010d7983 */ /* 0x000ea40000300800 */
[----:B------:R-:W2:Y:S02]  /*67480*/  LDL.LU R14, [R1+0x158] ;  /* 0x00015800010e7983 */ /* 0x000ea40000300800 */
[----:B------:R-:W2:Y:S01]  /*67490*/  LDL.LU R15, [R1+0x15c] ;  /* 0x00015c00010f7983 */ /* 0x000ea20000300800 */
[----:B0-----:R-:W-:Y:S01]  /*674a0*/  STL.64 [R1+0x5c80], R22 ;  /* 0x005c801601007387 */ /* 0x001fe20000100a00 */
[----:B------:R0:W-:Y:S03]  /*674b0*/  STL.64 [R1+0x5c78], R20 ;  /* 0x005c781401007387 */ /* 0x0001e60000100a00 */
[----:B0-----:R-:W3:Y:S01]  /*674c0*/  LDL.LU R20, [R1+0x140] ;  /* 0x0001400001147983 */ /* 0x001ee20000300800 */
[----:B------:R-:W3:Y:S02]  /*674d0*/  LDL.LU R21, [R1+0x144] ;  /* 0x0001440001157983 */ /* 0x000ee40000300800 */
[----:B------:R-:W3:Y:S02]  /*674e0*/  LDL.LU R22, [R1+0x148] ;  /* 0x0001480001167983 */ /* 0x000ee40000300800 */
[----:B------:R-:W3:Y:S01]  /*674f0*/  LDL.LU R23, [R1+0x14c] ;  /* 0x00014c0001177983 */ /* 0x000ee20000300800 */
[----:B------:R-:W4:Y:S01]  /*67500*/  LDL.LU.64 R16, [R1+0x5e60] ;  /* 0x005e600001107983 */ /* 0x000f220000300a00 */
[----:B------:R-:W4:Y:S02]  /*67510*/  LDL.LU.64 R6, [R1+0x5e58] ;  /* 0x005e580001067983 */ /* 0x000f240000300a00 */
[----:B------:R-:W4:Y:S02]  /*67520*/  LDL.LU.64 R4, [R1+0x5e50] ;  /* 0x005e500001047983 */ /* 0x000f240000300a00 */
[----:B------:R-:W-:Y:S01]  /*67530*/  STL.64 [R1+0x180], R8 ;  /* 0x0001800801007387 */ /* 0x000fe20000100a00 */
[----:B------:R-:W-:Y:S02]  /*67540*/  STL.64 [R1+0x188], R10 ;  /* 0x0001880a01007387 */ /* 0x000fe40000100a00 */
[----:B------:R-:W0:Y:S02]  /*67550*/  LDSM.16.MT88.4 R8, [R29+0x1c100] ;  /* 0x01c100001d08783b */ /* 0x000e240000004200 */
[----:B0-----:R-:W-:Y:S02]  /*67560*/  STL.64 [R1+0x5c08], R10 ;  /* 0x005c080a01007387 */ /* 0x001fe40000100a00 */
[----:B------:R0:W-:Y:S02]  /*67570*/  STL.64 [R1+0x5c00], R8 ;  /* 0x005c000801007387 */ /* 0x0001e40000100a00 */
[----:B0-----:R-:W2:Y:S01]  /*67580*/  LDL.LU.64 R8, [R1+0x60] ;  /* 0x0000600001087983 */ /* 0x001ea20000300a00 */
[----:B------:R-:W2:Y:S01]  /*67590*/  LDL.64 R10, [R1+0x68] ;  /* 0x00006800010a7983 */ /* 0x000ea20000100a00 */
[----:B----4-:R-:W-:Y:S01]  /*675a0*/  HMMA.16816.F32 R24, R4, R16, R24 ;  /* 0x000000100418723c */ /* 0x010fe20000001818 */
[----:B------:R-:W-:-:S02]  /*675b0*/  IMAD.MOV.U32 R3, RZ, RZ, R16 ;  /* 0x000000ffff037224 */ /* 0x000fc400078e0010 */
[----:B------:R-:W-:Y:S01]  /*675c0*/  IMAD.MOV.U32 R2, RZ, RZ, R17 ;  /* 0x000000ffff027224 */ /* 0x000fe200078e0011 */
[----:B--2---:R-:W-:Y:S01]  /*675d0*/  STL.64 [R1+0x5de0], R10 ;  /* 0x005de00a01007387 */ /* 0x004fe20000100a00 */
[----:B------:R0:W-:Y:S03]  /*675e0*/  STL.64 [R1+0x5dd8], R8 ;  /* 0x005dd80801007387 */ /* 0x0001e60000100a00 */
[----:B0-----:R-:W2:Y:S01]  /*675f0*/  LDL.LU R8, [R1+0x110] ;  /* 0x0001100001087983 */ /* 0x001ea20000300800 */
[----:B------:R-:W2:Y:S02]  /*67600*/  LDL.LU R9, [R1+0x114] ;  /* 0x0001140001097983 */ /* 0x000ea40000300800 */
[----:B------:R-:W2:Y:S02]  /*67610*/  LDL.LU R10, [R1+0x118] ;  /* 0x00011800010a7983 */ /* 0x000ea40000300800 */
[----:B------:R-:W2:Y:S10]  /*67620*/  LDL.LU R11, [R1+0x11c] ;  /* 0x00011c00010b7983 */ /* 0x000eb40000300800 */
[----:B------:R0:W-:Y:S01]  /*67630*/  STL.64 [R1+0x170], R24 ;  /* 0x0001701801007387 */ /* 0x0001e20000100a00 */
[----:B------:R-:W-:Y:S03]  /*67640*/  STL.64 [R1+0x178], R26 ;  /* 0x0001781a01007387 */ /* 0x000fe60000100a00 */
[----:B0-----:R-:W4:Y:S01]  /*67650*/  LDL.LU.64 R24, [R1+0x5e48] ;  /* 0x005e480001187983 */ /* 0x001f220000300a00 */
[----:B------:R-:W4:Y:S02]  /*67660*/  LDL.LU.64 R18, [R1+0x5e40] ;  /* 0x005e400001127983 */ /* 0x000f240000300a00 */
        /* <DEDUP_REMOVED lines=8> */
[----:B------:R-:W4:Y:S02]  /*676f0*/  LDL.LU.64 R24, [R1+0x5e30] ;  /* 0x005e300001187983 */ /* 0x000f240000300a00 */
[C---:B----4-:R-:W-:Y:S02]  /*67700*/  HMMA.16816.F32 R24, R4.reuse, R24, R12 ;  /* 0x000000180418723c */ /* 0x050fe4000000180c */
[----:B------:R-:W4:Y:S01]  /*67710*/  LDL.LU.64 R14, [R1+0x5e28] ;  /* 0x005e2800010e7983 */ /* 0x000f220000300a00 */
[----:B------:R-:W4:Y:S11]  /*67720*/  LDL.LU.64 R12, [R1+0x5e20] ;  /* 0x005e2000010c7983 */ /* 0x000f360000300a00 */
[----:B------:R-:W-:Y:S09]  /*67730*/  @!UPT UIADD3 URZ, URZ, URZ, URZ ;  /* 0x0000003f3f3ff290 */ /* 0x000ff2000fffe03f */
[----:B------:R0:W-:Y:S01]  /*67740*/  STL.64 [R1+0x150], R24 ;  /* 0x0001501801007387 */ /* 0x0001e20000100a00 */
[----:B------:R-:W-:Y:S03]  /*67750*/  STL.64 [R1+0x158], R26 ;  /* 0x0001581a01007387 */ /* 0x000fe60000100a00 */
[----:B0-----:R-:W3:Y:S02]  /*67760*/  LDL.LU.64 R24, [R1+0x5e18] ;  /* 0x005e180001187983 */ /* 0x001ee40000300a00 */
[C---:B---3--:R-:W-:Y:S11]  /*67770*/  HMMA.16816.F32 R20, R4.reuse, R24, R20 ;  /* 0x000000180414723c */ /* 0x048ff60000001814 */
[----:B------:R-:W-:Y:S11]  /*67780*/  @!UPT UIADD3 URZ, URZ, URZ, URZ ;  /* 0x0000003f3f3ff290 */ /* 0x000ff6000fffe03f */
[----:B------:R-:W-:Y:S01]  /*67790*/  @!UPT UIADD3 URZ, URZ, URZ, URZ ;  /* 0x0000003f3f3ff290 */ /* 0x000fe2000fffe03f */
[----:B------:R0:W-:Y:S01]  /*677a0*/  STL.64 [R1+0x140], R20 ;  /* 0x0001401401007387 */ /* 0x0001e20000100a00 */
[----:B------:R-:W-:Y:S02]  /*677b0*/  STL.64 [R1+0x148], R22 ;  /* 0x0001481601007387 */ /* 0x000fe40000100a00 */
[----:B0-----:R-:W-:Y:S02]  /*677c0*/  IMAD.MOV.U32 R21, RZ, RZ, R24 ;  /* 0x000000ffff157224 */ /* 0x001fe400078e0018 */
[----:B------:R-:W-:Y:S02]  /*677d0*/  IMAD.MOV.U32 R20, RZ, RZ, R25 ;  /* 0x000000ffff147224 */ /* 0x000fe400078e0019 */
[----:B------:R-:W4:Y:S02]  /*677e0*/  LDL.LU.64 R24, [R1+0x5e10] ;  /* 0x005e100001187983 */ /* 0x000f240000300a00 */
[----:B----4-:R-:W-:Y:S01]  /*677f0*/  HMMA.16816.F32 R12, R4, R24, R12 ;  /* 0x00000018040c723c */ /* 0x010fe2000000180c */
[----:B------:R-:W-:-:S02]  /*67800*/  IMAD.MOV.U32 R0, RZ, RZ, R24 ;  /* 0x000000ffff007224 */ /* 0x000fc400078e0018 */
[----:B------:R-:W-:Y:S11]  /*67810*/  IMAD.MOV.U32 R28, RZ, RZ, R25 ;  /* 0x000000ffff1c7224 */ /* 0x000ff600078e0019 */
[----:B------:R-:W-:Y:S09]  /*67820*/  @!UPT UIADD3 URZ, URZ, URZ, URZ ;  /* 0x0000003f3f3ff290 */ /* 0x000ff2000fffe03f */
[----:B------:R-:W-:Y:S01]  /*67830*/  STL.64 [R1+0x130], R12 ;  /* 0x0001300c01007387 */ /* 0x000fe20000100a00 */
[----:B------:R0:W-:Y:S03]  /*67840*/  STL.64 [R1+0x138], R14 ;  /* 0x0001380e01007387 */ /* 0x0001e60000100a00 */
[----:B0-----:R-:W3:Y:S01]  /*67850*/  LDL.LU.64 R14, [R1+0x5e08] ;  /* 0x005e0800010e7983 */ /* 0x001ee20000300a00 */
[----:B------:R-:W3:Y:S02]  /*67860*/  LDL.LU.64 R12, [R1+0x5e00] ;  /* 0x005e0000010c7983 */ /* 0x000ee40000300a00 */
[----:B------:R-:W4:Y:S02]  /*67870*/  LDL.LU.64 R26, [R1+0x5df8] ;  /* 0x005df800011a7983 */ /* 0x000f240000300a00 */
[----:B------:R-:W3:Y:S02]  /*67880*/  LDL.LU.64 R24, [R1+0x5df0] ;  /* 0x005df00001187983 */ /* 0x000ee40000300a00 */
[C---:B---3--:R-:W-:Y:S11]  /*67890*/  HMMA.16816.F32 R12, R4.reuse, R24, R12 ;  /* 0x00000018040c723c */ /* 0x048ff6000000180c */
[----:B------:R-:W-:Y:S11]  /*678a0*/  @!UPT UIADD3 URZ, URZ, URZ, URZ ;  /* 0x0000003f3f3ff290 */ /* 0x000ff6000fffe03f */
[----:B------:R-:W-:Y:S01]  /*678b0*/  @!UPT UIADD3 URZ, URZ, URZ, URZ ;  /* 0x0000003f3f3ff290 */ /* 0x000fe2000fffe03f */
[----:B------:R0:W-:Y:S01]  /*678c0*/  STL.64 [R1+0x120], R12 ;  /* 0x0001200c01007387 */ /* 0x0001e20000100a00 */
[----:B------:R-:W-:Y:S03]  /*678d0*/  STL.64 [R1+0x128], R14 ;  /* 0x0001280e01007387 */ /* 0x000fe60000100a00 */
[----:B0-----:R-:W2:Y:S01]  /*678e0*/  LDL.LU.64 R12, [R1+0x5de8] ;  /* 0x005de800010c7983 */ /* 0x001ea20000300a00 */
[----:B----4-:R-:W-:Y:S02]  /*678f0*/  STL.64 [R1+0x5d40], R26 ;  /* 0x005d401a01007387 */ /* 0x010fe40000100a00 */
[----:B------:R0:W-:Y:S02]  /*67900*/  STL.64 [R1+0x5d38], R24 ;  /* 0x005d381801007387 */ /* 0x0001e40000100a00 */
        /* <DEDUP_REMOVED lines=10> */
[----:B------:R-:W3:Y:S02]  /*679b0*/  LDL.LU.64 R8, [R1+0x5dd8] ;  /* 0x005dd80001087983 */ /* 0x000ee40000300a00 */
[----:B------:R-:W-:Y:S02]  /*679c0*/  IMAD.MOV.U32 R19, RZ, RZ, R12 ;  /* 0x000000ffff137224 */ /* 0x000fe400078e000c */
[----:B------:R-:W-:Y:S01]  /*679d0*/  IMAD.MOV.U32 R18, RZ, RZ, R13 ;  /* 0x000000ffff127224 */ /* 0x000fe200078e000d */
[----:B------:R-:W4:Y:S01]  /*679e0*/  LDL.LU.64 R14, [R1+0x5dd0] ;  /* 0x005dd000010e7983 */ /* 0x000f220000300a00 */
[----:B------:R-:W4:Y:S01]  /*679f0*/  LDL.LU.64 R12, [R1+0x5dc8] ;  /* 0x005dc800010c7983 */ /* 0x000f220000300a00 */
[----:B---3--:R-:W-:Y:S02]  /*67a00*/  HMMA.16816.F32 R4, R4, R8, R24 ;  /* 0x000000080404723c */ /* 0x008fe40000001818 */
[----:B--2---:R-:W-:Y:S01]  /*67a10*/  STL.64 [R1+0x5d18], R10 ;  /* 0x005d180a01007387 */ /* 0x004fe20000100a00 */
[----:B------:R-:W-:Y:S11]  /*67a20*/  STL.64 [R1+0x5d10], R8 ;  /* 0x005d100801007387 */ /* 0x000ff60000100a00 */
[----:B------:R-:W-:Y:S09]  /*67a30*/  @!UPT UIADD3 URZ, URZ, URZ, URZ ;  /* 0x0000003f3f3ff290 */ /* 0x000ff2000fffe03f */
[----:B------:R-:W-:Y:S01]  /*67a40*/  STL.64 [R1+0xb0], R4 ;  /* 0x0000b00401007387 */ /* 0x000fe20000100a00 */
[----:B------:R0:W-:Y:S03]  /*67a50*/  STL.64 [R1+0xb8], R6 ;  /* 0x0000b80601007387 */ /* 0x0001e60000100a00 */
[----:B0-----:R-:W2:Y:S04]  /*67a60*/  LDL R6, [R1+0x8] ;  /* 0x0000080001067983 */ /* 0x001ea80000100800 */
[----:B------:R-:W2:Y:S01]  /*67a70*/  LDL R7, [R1+0xc] ;  /* 0x00000c0001077983 */ /* 0x000ea20000100800 */
[----:B------:R-:W-:Y:S02]  /*67a80*/  IMAD.MOV.U32 R4, RZ, RZ, R21 ;  /* 0x000000ffff047224 */ /* 0x000fe400078e0015 */
[----:B------:R-:W-:Y:S01]  /*67a90*/  IMAD.MOV.U32 R5, RZ, RZ, R20 ;  /* 0x000000ffff057224 */ /* 0x000fe200078e0014 */
[----:B--2---:R-:W-:Y:S04]  /*67aa0*/  STL.64 [R1+0x5d78], R6 ;  /* 0x005d780601007387 */ /* 0x004fe80000100a00 */
[----:B------:R0:W-:Y:S02]  /*67ab0*/  STL.64 [R1+0x5d70], R4 ;  /* 0x005d700401007387 */ /* 0x0001e40000100a00 */
[----:B------:R-:W2:Y:S02]  /*67ac0*/  LDL.LU R20, [R1+0x2f0] ;  /* 0x0002f00001147983 */ /* 0x000ea40000300800 */
[----:B------:R-:W2:Y:S01]  /*67ad0*/  LDL.LU R21, [R1+0x2f4] ;  /* 0x0002f40001157983 */ /* 0x000ea20000300800 */
[----:B------:R-:W3:Y:S01]  /*67ae0*/  LDL.LU R22, [R1+0x2f8] ;  /* 0x0002f80001167983 */ /* 0x000ee20000300800 */
[----:B------:R-:W3:Y:S03]  /*67af0*/  LDL.LU R23, [R1+0x2fc] ;  /* 0x0002fc0001177983 */ /* 0x000ee60000300800 */
[----:B0-----:R-:W2:Y:S01]  /*67b00*/  LDL.LU R4, [R1+0x80] ;  /* 0x0000800001047983 */ /* 0x001ea20000300800 */
[----:B------:R-:W2:Y:S02]  /*67b10*/  LDL.LU R5, [R1+0x84] ;  /* 0x0000840001057983 */ /* 0x000ea40000300800 */
[----:B------:R-:W2:Y:S02]  /*67b20*/  LDL.LU R6, [R1+0x88] ;  /* 0x0000880001067983 */ /* 0x000ea40000300800 */
[----:B------:R-:W2:Y:S02]  /*67b30*/  LDL.LU R7, [R1+0x8c] ;  /* 0x00008c0001077983 */ /* 0x000ea40000300800 */
[----:B------:R-:W-:-:S02]  /*67b40*/  IMAD.MOV.U32 R8, RZ, RZ, R19 ;  /* 0x000000ffff087224 */ /* 0x000fc400078e0013 */
[----:B------:R-:W-:Y:S01]  /*67b50*/  IMAD.MOV.U32 R9, RZ, RZ, R18 ;  /* 0x000000ffff097224 */ /* 0x000fe200078e0012 */
[----:B--2---:R-:W-:Y:S01]  /*67b60*/  STL.64 [R1+0x5d88], R6 ;  /* 0x005d880601007387 */ /* 0x004fe20000100a00 */
[----:B------:R0:W-:Y:S02]  /*67b70*/  STL.64 [R1+0x5d80], R4 ;  /* 0x005d800401007387 */ /* 0x0001e40000100a00 */
[----:B0-----:R-:W-:Y:S02]  /*67b80*/  IMAD.MOV.U32 R4, RZ, RZ, R17 ;  /* 0x000000ffff047224 */ /* 0x001fe400078e0011 */
[----:B------:R-:W-:-:S05]  /*67b90*/  IMAD.MOV.U32 R5, RZ, RZ, R16 ;  /* 0x000000ffff057224 */ /* 0x000fca00078e0010 */
[----:B------:R0:W-:Y:S01]  /*67ba0*/  STL.64 [R1+0x5da0], R4 ;  /* 0x005da00401007387 */ /* 0x0001e20000100a00 */
[----:B------:R1:W-:Y:S02]  /*67bb0*/  STL.64 [R1+0x5d30], R8 ;  /* 0x005d300801007387 */ /* 0x0003e40000100a00 */
[----:B------:R-:W2:Y:S02]  /*67bc0*/  LDL.LU R16, [R1+0x330] ;  /* 0x0003300001107983 */ /* 0x000ea40000300800 */
[----:B------:R-:W2:Y:S01]  /*67bd0*/  LDL.LU R17, [R1+0x334] ;  /* 0x0003340001117983 */ /* 0x000ea20000300800 */
[----:B------:R-:W2:Y:S01]  /*67be0*/  LDL.LU R18, [R1+0x338] ;  /* 0x0003380001127983 */ /* 0x000ea20000300800 */
[----:B------:R-:W2:Y:S02]  /*67bf0*/  LDL.LU R19, [R1+0x33c] ;  /* 0x00033c0001137983 */ /* 0x000ea40000300800 */
[----:B0-----:R-:W-:Y:S02]  /*67c00*/  IMAD.MOV.U32 R4, RZ, RZ, R3 ;  /* 0x000000ffff047224 */ /* 0x001fe400078e0003 */
[----:B------:R-:W-:Y:S01]  /*67c10*/  IMAD.MOV.U32 R5, RZ, RZ, R2 ;  /* 0x000000ffff057224 */ /* 0x000fe200078e0002 */
[----:B------:R-:W2:Y:S01]  /*67c20*/  LDL.LU R3, [R1+0x5dc4] ;  /* 0x005dc40001037983 */ /* 0x000ea20000300800 */
[----:B------:R-:W2:Y:S02]  /*67c30*/  LDL.LU R2, [R1+0x5dc0] ;  /* 0x005dc00001027983 */ /* 0x000ea40000300800 */
[----:B-1----:R-:W2:Y:S02]  /*67c40*/  LDL.LU R8, [R1+0x340] ;  /* 0x0003400001087983 */ /* 0x002ea40000300800 */
[----:B------:R-:W2:Y:S01]  /*67c50*/  LDL.LU R9, [R1+0x344] ;  /* 0x0003440001097983 */ /* 0x000ea20000300800 */
[----:B------:R-:W2:Y:S01]  /*67c60*/  LDL.LU R10, [R1+0x348] ;  /* 0x00034800010a7983 */ /* 0x000ea20000300800 */
[----:B------:R-:W2:Y:S02]  /*67c70*/  LDL.LU R11, [R1+0x34c] ;  /* 0x00034c00010b7983 */ /* 0x000ea40000300800 */
[----:B------:R-:W-:-:S02]  /*67c80*/  IMAD.MOV.U32 R24, RZ, RZ, R0 ;  /* 0x000000ffff187224 */ /* 0x000fc400078e0000 */
[----:B------:R-:W-:Y:S01]  /*67c90*/  IMAD.MOV.U32 R25, RZ, RZ, R28 ;  /* 0x000000ffff197224 */ /* 0x000fe200078e001c */
[----:B--2---:R-:W-:Y:S01]  /*67ca0*/  STL.64 [R1+0x5d50], R10 ;  /* 0x005d500a01007387 */ /* 0x004fe20000100a00 */
[----:B------:R-:W-:Y:S02]  /*67cb0*/  STL.64 [R1+0x5d48], R8 ;  /* 0x005d480801007387 */ /* 0x000fe40000100a00 */
[----:B------:R-:W2:Y:S02]  /*67cc0*/  LDL.LU R0, [R1+0x5dbc] ;  /* 0x005dbc0001007983 */ /* 0x000ea40000300800 */
        /* <DEDUP_REMOVED lines=10> */
[----:B------:R-:W2:Y:S02]  /*67d70*/  LDL.LU R27, [R1+0x9c] ;  /* 0x00009c00011b7983 */ /* 0x000ea40000300800 */
[----:B--2---:R-:W-:Y:S01]  /*67d80*/  STL.64 [R1+0x5db0], R26 ;  /* 0x005db01a01007387 */ /* 0x004fe20000100a00 */
[----:B------:R0:W-:Y:S03]  /*67d90*/  STL.64 [R1+0x5da8], R24 ;  /* 0x005da81801007387 */ /* 0x0001e60000100a00 */
[----:B0-----:R-:W4:Y:S01]  /*67da0*/  LDL.LU R24, [R1+0xa0] ;  /* 0x0000a00001187983 */ /* 0x001f220000300800 */
[----:B------:R-:W4:Y:S02]  /*67db0*/  LDL.LU R25, [R1+0xa4] ;  /* 0x0000a40001197983 */ /* 0x000f240000300800 */
[----:B------:R-:W4:Y:S02]  /*67dc0*/  LDL.LU R26, [R1+0xa8] ;  /* 0x0000a800011a7983 */ /* 0x000f240000300800 */
[----:B------:R-:W4:Y:S01]  /*67dd0*/  LDL.LU R27, [R1+0xac] ;  /* 0x0000ac00011b7983 */ /* 0x000f220000300800 */
[----:B------:R-:W2:Y:S01]  /*67de0*/  LDL.LU R8, [R1+0x220] ;  /* 0x0002200001087983 */ /* 0x000ea20000300800 */
[----:B------:R-:W2:Y:S02]  /*67df0*/  LDL.LU R9, [R1+0x224] ;  /* 0x0002240001097983 */ /* 0x000ea40000300800 */
[----:B------:R-:W2:Y:S02]  /*67e00*/  LDL.LU R10, [R1+0x228] ;  /* 0x00022800010a7983 */ /* 0x000ea40000300800 */
[----:B------:R-:W2:Y:S01]  /*67e10*/  LDL.LU R11, [R1+0x22c] ;  /* 0x00022c00010b7983 */ /* 0x000ea20000300800 */
[----:B------:R-:W-:Y:S01]  /*67e20*/  STL.64 [R1+0x5d28], R18 ;  /* 0x005d281201007387 */ /* 0x000fe20000100a00 */
[----:B------:R0:W-:Y:S03]  /*67e30*/  STL.64 [R1+0x5d20], R16 ;  /* 0x005d201001007387 */ /* 0x0001e60000100a00 */
[----:B0-----:R-:W2:Y:S01]  /*67e40*/  LDL.LU R16, [R1+0x350] ;  /* 0x0003500001107983 */ /* 0x001ea20000300800 */
[----:B------:R-:W2:Y:S02]  /*67e50*/  LDL.LU R17, [R1+0x354] ;  /* 0x0003540001117983 */ /* 0x000ea40000300800 */
[----:B------:R-:W2:Y:S02]  /*67e60*/  LDL.LU R18, [R1+0x358] ;  /* 0x0003580001127983 */ /* 0x000ea40000300800 */
[----:B------:R-:W-:-:S02]  /*67e70*/  IMAD.MOV.U32 R19, RZ, RZ, R0 ;  /* 0x000000ffff137224 */ /* 0x000fc400078e0000 */
[----:B------:R-:W2:Y:S01]  /*67e80*/  LDL.LU R0, [R1+0x5db8] ;  /* 0x005db80001007983 */ /* 0x000ea20000300800 */
[----:B---3--:R-:W-:Y:S02]  /*67e90*/  STL.64 [R1+0x5cd0], R22 ;  /* 0x005cd01601007387 */ /* 0x008fe40000100a00 */
[----:B------:R0:W-:Y:S02]  /*67ea0*/  STL.64 [R1+0x5cc8], R20 ;  /* 0x005cc81401007387 */ /* 0x0001e40000100a00 */
[----:B0-----:R-:W3:Y:S01]  /*67eb0*/  LDL.LU.64 R20, [R1+0x10] ;  /* 0x0000100001147983 */ /* 0x001ee20000300a00 */
[----:B------:R-:W2:Y:S01]  /*67ec0*/  LDL.64 R22, [R1+0x18] ;  /* 0x0000180001167983 */ /* 0x000ea20000100a00 */
[C---:B----4-:R-:W-:Y:S02]  /*67ed0*/  HMMA.16816.F32 R4, R12.reuse, R4, R24 ;  /* 0x000000040c04723c */ /* 0x050fe40000001818 */
[----:B------:R-:W4:Y:S01]  /*67ee0*/  LDL.LU.64 R26, [R1+0x5db0] ;  /* 0x005db000011a7983 */ /* 0x000f220000300a00 */
[----:B------:R-:W4:Y:S11]  /*67ef0*/  LDL.LU.64 R24, [R1+0x5da8] ;  /* 0x005da80001187983 */ /* 0x000f360000300a00 */
[----:B------:R-:W-:Y:S09]  /*67f00*/  @!UPT UIADD3 URZ, URZ, URZ, URZ ;  /* 0x0000003f3f3ff290 */ /* 0x000ff2000fffe03f */
[----:B------:R0:W-:Y:S01]  /*67f10*/  STL.64 [R1+0xa0], R4 ;  /* 0x0000a00401007387 */ /* 0x0001e20000100a00 */
[----:B------:R4:W-:Y:S03]  /*67f20*/  STL.64 [R1+0xa8], R6 ;  /* 0x0000a80601007387 */ /* 0x0009e60000100a00 */
[----:B0-----:R-:W4:Y:S02]  /*67f30*/  LDL.LU.64 R4, [R1+0x5da0] ;  /* 0x005da00001047983 */ /* 0x001f240000300a00 */
[C---:B----4-:R-:W-:Y:S02]  /*67f40*/  HMMA.16816.F32 R4, R12.reuse, R4, R24 ;  /* 0x000000040c04723c */ /* 0x050fe40000001818 */
[----:B------:R-:W4:Y:S01]  /*67f50*/  LDL.LU.64 R26, [R1+0x5d98] ;  /* 0x005d9800011a7983 */ /* 0x000f220000300a00 */
[----:B------:R-:W4:Y:S11]  /*67f60*/  LDL.LU.64 R24, [R1+0x5d90] ;  /* 0x005d900001187983 */ /* 0x000f360000300a00 */
[----:B------:R-:W-:Y:S09]  /*67f70*/  @!UPT UIADD3 URZ, URZ, URZ, URZ ;  /* 0x0000003f3f3ff290 */ /* 0x000ff2000fffe03f */
[----:B------:R-:W-:Y:S01]  /*67f80*/  STL.64 [R1+0x90], R4 ;  /* 0x0000900401007387 */ /* 0x000fe20000100a00 */
[----:B------:R0:W-:Y:S03]  /*67f90*/  STL.64 [R1+0x98], R6 ;  /* 0x0000980601007387 */ /* 0x0001e60000100a00 */
[----:B0-----:R-:W3:Y:S01]  /*67fa0*/  LDL.LU.64 R6, [R1+0x5d88] ;  /* 0x005d880001067983 */ /* 0x001ee20000300a00 */
[----:B------:R-:W3:Y:S02]  /*67fb0*/  LDL.LU.64 R4, [R1+0x5d80] ;  /* 0x005d800001047983 */ /* 0x000ee40000300a00 */
[C---:B---3--:R-:W-:Y:S11]  /*67fc0*/  HMMA.16816.F32 R4, R12.reuse, R20, R4 ;  /* 0x000000140c04723c */ /* 0x048ff60000001804 */
[----:B------:R-:W-:Y:S11]  /*67fd0*/  @!UPT UIADD3 URZ, URZ, URZ, URZ ;  /* 0x0000003f3f3ff290 */ /* 0x000ff6000fffe03f */
[----:B------:R-:W-:Y:S01]  /*67fe0*/  @!UPT UIADD3 URZ, URZ, URZ, URZ ;  /* 0x0000003f3f3ff290 */ /* 0x000fe2000fffe03f */
[----:B------:R-:W-:Y:S01]  /*67ff0*/  STL.64 [R1+0x80], R4 ;  /* 0x0000800401007387 */ /* 0x000fe20000100a00 */
[----:B------:R0:W-:Y:S03]  /*68000*/  STL.64 [R1+0x88], R6 ;  /* 0x0000880601007387 */ /* 0x0001e60000100a00 */
[----:B0-----:R-:W3:Y:S01]  /*68010*/  LDL.LU.64 R6, [R1+0x5d78] ;  /* 0x005d780001067983 */ /* 0x001ee20000300a00 */
[----:B------:R-:W4:Y:S02]  /*68020*/  LDL.LU.64 R4, [R1+0x5d70] ;  /* 0x005d700001047983 */ /* 0x000f240000300a00 */
[----:B--2---:R0:W-:Y:S02]  /*68030*/  STL.64 [R1+0x5cd8], R22 ;  /* 0x005cd81601007387 */ /* 0x0041e40000100a00 */
[----:B0-----:R-:W2:Y:S01]  /*68040*/  LDL R22, [R1+0x38] ;  /* 0x0000380001167983 */ /* 0x001ea20000100800 */
[----:B------:R-:W-:Y:S01]  /*68050*/  IMAD.MOV.U32 R23, RZ, RZ, R0 ;  /* 0x000000ffff177224 */ /* 0x000fe200078e0000 */
[----:B----4-:R-:W-:Y:S04]  /*68060*/  HMMA.16816.F32 R24, R12, R4, R24 ;  /* 0x000000040c18723c */ /* 0x010fe80000001818 */
[----:B--2---:R0:W-:Y:S04]  /*68070*/  STL.64 [R1+0x5ce8], R22 ;  /* 0x005ce81601007387 */ /* 0x0041e80000100a00 */
[----:B0-----:R-:W2:Y:S11]  /*68080*/  LDL.64 R22, [R1+0x48] ;  /* 0x0000480001167983 */ /* 0x001eb60000100a00 */
[----:B------:R-:W-:Y:S04]  /*68090*/  @!UPT UIADD3 URZ, URZ, URZ, URZ ;  /* 0x0000003f3f3ff290 */ /* 0x000fe8000fffe03f */
[----:B------:R0:W-:Y:S02]  /*680a0*/  STL.64 [R1+0x70], R24 ;  /* 0x0000701801007387 */ /* 0x0001e40000100a00 */
[----:B------:R-:W-:Y:S01]  /*680b0*/  STL [R1+0x78], R26 ;  /* 0x0000781a01007387 */ /* 0x000fe20000100800 */
[----:B0-----:R-:W4:Y:S01]  /*680c0*/  LDL.LU.64 R24, [R1+0x5d68] ;  /* 0x005d680001187983 */ /* 0x001f220000300a00 */
[----:B---3--:R0:W-:Y:S02]  /*680d0*/  STL.64 [R1+0x5ce0], R6 ;  /* 0x005ce00601007387 */ /* 0x0081e40000100a00 */
[----:B------:R-:W3:Y:S02]  /*680e0*/  LDL.LU R4, [R1+0x310] ;  /* 0x0003100001047983 */ /* 0x000ee40000300800 */
[----:B------:R-:W-:Y:S02]  /*680f0*/  IMAD.MOV.U32 R5, RZ, RZ, R2 ;  /* 0x000000ffff057224 */ /* 0x000fe400078e0002 */
[----:B------:R-:W2:Y:S01]  /*68100*/  LDL.LU R2, [R1+0x5d64] ;  /* 0x005d640001027983 */ /* 0x000ea20000300800 */
[----:B0-----:R-:W-:-:S03]  /*68110*/  IMAD.MOV.U32 R6, RZ, RZ, R3 ;  /* 0x000000ffff067224 */ /* 0x001fc600078e0003 */
[----:B------:R-:W2:Y:S01]  /*68120*/  LDL.LU R3, [R1+0x5d60] ;  /* 0x005d600001037983 */ /* 0x000ea20000300800 */
[----:B------:R-:W2:Y:S02]  /*68130*/  LDL.LU R7, [R1+0x31c] ;  /* 0x00031c0001077983 */ /* 0x000ea40000300800 */
[----:B------:R-:W-:Y:S02]  /*68140*/  IMAD.MOV.U32 R0, RZ, RZ, R27 ;  /* 0x000000ffff007224 */ /* 0x000fe400078e001b */
[----:B----4-:R-:W-:Y:S01]  /*68150*/  HMMA.16816.F32 R24, R12, R24, R8 ;  /* 0x000000180c18723c */ /* 0x010fe20000001808 */
[----:B--2---:R0:W-:Y:S01]  /*68160*/  STL.64 [R1+0x5cf8], R6 ;  /* 0x005cf80601007387 */ /* 0x0041e20000100a00 */
[----:B---3--:R1:W-:Y:S02]  /*68170*/  STL.64 [R1+0x5cf0], R4 ;  /* 0x005cf00401007387 */ /* 0x0083e40000100a00 */
[----:B0-----:R-:W-:Y:S01]  /*68180*/  IMAD.MOV.U32 R6, RZ, RZ, R2 ;  /* 0x000000ffff067224 */ /* 0x001fe200078e0002 */
[----:B-1----:R-:W2:Y:S01]  /*68190*/  LDL.LU R4, [R1+0x320] ;  /* 0x0003200001047983 */ /* 0x002ea20000300800 */
[----:B------:R-:W2:Y:S02]  /*681a0*/  LDL.LU R5, [R1+0x324] ;  /* 0x0003240001057983 */ /* 0x000ea40000300800 */
[----:B------:R-:W3:Y:S02]  /*681b0*/  LDL.LU R2, [R1+0x5d5c] ;  /* 0x005d5c0001027983 */ /* 0x000ee40000300800 */
[----:B------:R-:W-:-:S02]  /*681c0*/  IMAD.MOV.U32 R7, RZ, RZ, R3 ;  /* 0x000000ffff077224 */ /* 0x000fc400078e0003 */
[----:B------:R-:W4:Y:S01]  /*681d0*/  LDL.LU R3, [R1+0x5d58] ;  /* 0x005d580001037983 */ /* 0x000f220000300800 */
[----:B------:R-:W-:Y:S02]  /*681e0*/  STL [R1+0x5978], R0 ;  /* 0x0059780001007387 */ /* 0x000fe40000100800 */
[----:B------:R-:W2:Y:S02]  /*681f0*/  LDL.LU.64 R10, [R1+0x5d50] ;  /* 0x005d5000010a7983 */ /* 0x000ea40000300a00 */
[----:B------:R-:W2:Y:S06]  /*68200*/  LDL.LU.64 R8, [R1+0x5d48] ;  /* 0x005d480001087983 */ /* 0x000eac0000300a00 */
        /* <DEDUP_REMOVED lines=8> */
[----:B------:R1:W-:Y:S03]  /*68290*/  STL [R1+0x348], R10 ;  /* 0x0003480a01007387 */ /* 0x0003e60000100800 */
[----:B0-----:R-:W1:Y:S01]  /*682a0*/  LDL.LU.64 R8, [R1+0x5d30] ;  /* 0x005d300001087983 */ /* 0x001e620000300a00 */
[----:B------:R-:W-:Y:S02]  /*682b0*/  IMAD.MOV.U32 R0, RZ, RZ, R11 ;  /* 0x000000ffff007224 */ /* 0x000fe400078e000b */
[C---:B-1----:R-:W-:Y:S01]  /*682c0*/  HMMA.16816.F32 R8, R12.reuse, R8, R16 ;  /* 0x000000080c08723c */ /* 0x042fe20000001810 */
[----:B------:R-:W2:Y:S01]  /*682d0*/  LDL.LU.64 R18, [R1+0x5d28] ;  /* 0x005d280001127983 */ /* 0x000ea20000300a00 */
[----:B------:R-:W2:Y:S11]  /*682e0*/  LDL.LU.64 R16, [R1+0x5d20] ;  /* 0x005d200001107983 */ /* 0x000eb60000300a00 */
[----:B------:R-:W-:Y:S10]  /*682f0*/  @!UPT UIADD3 URZ, URZ, URZ, URZ ;  /* 0x0000003f3f3ff290 */ /* 0x000ff4000fffe03f */
[----:B------:R-:W-:Y:S01]  /*68300*/  STL.64 [R1+0x350], R8 ;  /* 0x0003500801007387 */ /* 0x000fe20000100a00 */
[----:B------:R0:W-:Y:S03]  /*68310*/  STL.64 [R1+0x358], R10 ;  /* 0x0003580a01007387 */ /* 0x0001e60000100a00 */
[----:B0-----:R-:W2:Y:S01]  /*68320*/  LDL.LU.64 R10, [R1+0x5d18] ;  /* 0x005d1800010a7983 */ /* 0x001ea20000300a00 */
[----:B------:R-:W2:Y:S02]  /*68330*/  LDL.LU.64 R8, [R1+0x5d10] ;  /* 0x005d100001087983 */ /* 0x000ea40000300a00 */
[----:B--2---:R-:W-:Y:S01]  /*68340*/  HMMA.16816.F32 R12, R12, R8, R16 ;  /* 0x000000080c0c723c */ /* 0x004fe20000001810 */
[----:B------:R-:W2:Y:S01]  /*68350*/  LDL.LU.64 R18, [R1+0x5d08] ;  /* 0x005d080001127983 */ /* 0x000ea20000300a00 */
[----:B------:R-:W2:Y:S11]  /*68360*/  LDL.LU.64 R16, [R1+0x5d00] ;  /* 0x005d000001107983 */ /* 0x000eb60000300a00 */
[----:B------:R-:W-:Y:S10]  /*68370*/  @!UPT UIADD3 URZ, URZ, URZ, URZ ;  /* 0x0000003f3f3ff290 */ /* 0x000ff4000fffe03f */
[----:B------:R-:W-:Y:S01]  /*68380*/  STL.64 [R1+0x330], R12 ;  /* 0x0003300c01007387 */ /* 0x000fe20000100a00 */
[----:B------:R-:W-:Y:S02]  /*68390*/  STL [R1+0x338], R14 ;  /* 0x0003380e01007387 */ /* 0x000fe40000100800 */
[----:B------:R0:W-:Y:S02]  /*683a0*/  STL.64 [R1+0x5c98], R10 ;  /* 0x005c980a01007387 */ /* 0x0001e40000100a00 */
[----:B------:R-:W3:Y:S01]  /*683b0*/  LDL.LU R8, [R1+0x300] ;  /* 0x0003000001087983 */ /* 0x000ee20000300800 */
[----:B------:R-:W3:Y:S04]  /*683c0*/  LDL.LU R9, [R1+0x304] ;  /* 0x0003040001097983 */ /* 0x000ee80000300800 */
[----:B0-----:R-:W3:Y:S01]  /*683d0*/  LDL.LU R10, [R1+0x308] ;  /* 0x00030800010a7983 */ /* 0x001ee20000300800 */
[----:B------:R-:W3:Y:S02]  /*683e0*/  LDL.LU R11, [R1+0x30c] ;  /* 0x00030c00010b7983 */ /* 0x000ee40000300800 */
[----:B------:R-:W-:-:S02]  /*683f0*/  IMAD.MOV.U32 R13, RZ, RZ, R22 ;  /* 0x000000ffff0d7224 */ /* 0x000fc400078e0016 */
[----:B------:R-:W-:Y:S01]  /*68400*/  IMAD.MOV.U32 R12, RZ, RZ, R23 ;  /* 0x000000ffff0c7224 */ /* 0x000fe200078e0017 */
        /* <DEDUP_REMOVED lines=8> */
[C---:B--2---:R-:W-:Y:S01]  /*68490*/  HMMA.16816.F32 R20, R16.reuse, R22, R4 ;  /* 0x000000161014723c */ /* 0x044fe20000001804 */
[----:B------:R-:W2:Y:S11]  /*684a0*/  LDL.LU.64 R6, [R1+0x5ce0] ;  /* 0x005ce00001067983 */ /* 0x000eb60000300a00 */
[----:B------:R-:W-:Y:S11]  /*684b0*/  @!UPT UIADD3 URZ, URZ, URZ, URZ ;  /* 0x0000003f3f3ff290 */ /* 0x000ff6000fffe03f */
[----:B------:R-:W-:Y:S01]  /*684c0*/  STL.64 [R1+0x310], R20 ;  /* 0x0003101401007387 */ /* 0x000fe20000100a00 */
[----:B------:R0:W-:Y:S03]  /*684d0*/  STL.64 [R1+0x318], R22 ;  /* 0x0003181601007387 */ /* 0x0001e60000100a00 */
[----:B0-----:R-:W2:Y:S01]  /*684e0*/  LDL.LU.64 R22, [R1+0x5cd8] ;  /* 0x005cd80001167983 */ /* 0x001ea20000300a00 */
[----:B------:R-:W-:Y:S02]  /*684f0*/  IMAD.MOV.U32 R28, RZ, RZ, R15 ;  /* 0x000000ffff1c7224 */ /* 0x000fe400078e000f */
[----:B----4-:R-:W-:Y:S02]  /*68500*/  IMAD.MOV.U32 R14, RZ, RZ, R3 ;  /* 0x000000ffff0e7224 */ /* 0x010fe400078e0003 */
[----:B---3--:R-:W-:Y:S01]  /*68510*/  IMAD.MOV.U32 R15, RZ, RZ, R2 ;  /* 0x000000ffff0f7224 */ /* 0x008fe200078e0002 */
[----:B--2---:R-:W-:Y:S01]  /*68520*/  HMMA.16816.F32 R8, R16, R22, R8 ;  /* 0x000000161008723c */ /* 0x004fe20000001808 */
[----:B------:R-:W-:-:S02]  /*68530*/  IMAD.MOV.U32 R3, RZ, RZ, R22 ;  /* 0x000000ffff037224 */ /* 0x000fc400078e0016 */
[----:B------:R-:W-:Y:S02]  /*68540*/  IMAD.MOV.U32 R2, RZ, RZ, R23 ;  /* 0x000000ffff027224 */ /* 0x000fe400078e0017 */
[----:B------:R-:W2:Y:S01]  /*68550*/  LDL.LU.64 R22, [R1+0x5cd0] ;  /* 0x005cd00001167983 */ /* 0x000ea20000300a00 */
[----:B------:R-:W2:Y:S11]  /*68560*/  LDL.LU.64 R20, [R1+0x5cc8] ;  /* 0x005cc80001147983 */ /* 0x000eb60000300a00 */
[----:B------:R-:W-:Y:S06]  /*68570*/  @!UPT UIADD3 URZ, URZ, URZ, URZ ;  /* 0x0000003f3f3ff290 */ /* 0x000fec000fffe03f */
[----:B------:R-:W-:Y:S01]  /*68580*/  STL.64 [R1+0x300], R8 ;  /* 0x0003000801007387 */ /* 0x000fe20000100a00 */
[----:B------:R-:W-:Y:S02]  /*68590*/  IMAD.MOV.U32 R25, RZ, RZ, R10 ;  /* 0x000000ffff197224 */ /* 0x000fe400078e000a */
[----:B------:R-:W-:Y:S02]  /*685a0*/  IMAD.MOV.U32 R24, RZ, RZ, R11 ;  /* 0x000000ffff187224 */ /* 0x000fe400078e000b */
[----:B------:R-:W-:Y:S03]  /*685b0*/  STL.64 [R1+0x5cc0], R26 ;  /* 0x005cc01a01007387 */ /* 0x000fe60000100a00 */
[----:B------:R0:W-:Y:S04]  /*685c0*/  STL.64 [R1+0x5cb8], R24 ;  /* 0x005cb81801007387 */ /* 0x0001e80000100a00 */
[----:B0-----:R-:W3:Y:S01]  /*685d0*/  LDL.LU R24, [R1+0x2e0] ;  /* 0x0002e00001187983 */ /* 0x001ee20000300800 */
[----:B------:R-:W3:Y:S02]  /*685e0*/  LDL.LU R25, [R1+0x2e4] ;  /* 0x0002e40001197983 */ /* 0x000ee40000300800 */
[----:B------:R-:W3:Y:S02]  /*685f0*/  LDL.LU R26, [R1+0x2e8] ;  /* 0x0002e800011a7983 */ /* 0x000ee40000300800 */
[----:B------:R-:W3:Y:S01]  /*68600*/  LDL.LU R27, [R1+0x2ec] ;  /* 0x0002ec00011b7983 */ /* 0x000ee20000300800 */
[C---:B--2---:R-:W-:Y:S01]  /*68610*/  HMMA.16816.F32 R8, R16.reuse, R6, R20 ;  /* 0x000000061008723c */ /* 0x044fe20000001814 */
[----:B------:R-:W2:Y:S11]  /*68620*/  LDL.LU R20, [R1+0x210] ;  /* 0x0002100001147983 */ /* 0x000eb60000300800 */
[----:B------:R-:W-:Y:S11]  /*68630*/  @!UPT UIADD3 URZ, URZ, URZ, URZ ;  /* 0x0000003f3f3ff290 */ /* 0x000ff6000fffe03f */
[----:B------:R0:W-:Y:S01]  /*68640*/  STL.64 [R1+0x2f0], R8 ;  /* 0x0002f00801007387 */ /* 0x0001e20000100a00 */
[----:B------:R1:W-:Y:S02]  /*68650*/  STL.64 [R1+0x2f8], R10 ;  /* 0x0002f80a01007387 */ /* 0x0003e40000100a00 */
[----:B------:R-:W2:Y:S02]  /*68660*/  LDL.LU R21, [R1+0x214] ;  /* 0x0002140001157983 */ /* 0x000ea40000300800 */
[----:B------:R-:W4:Y:S01]  /*68670*/  LDL.LU R22, [R1+0x218] ;  /* 0x0002180001167983 */ /* 0x000f220000300800 */
[----:B------:R-:W4:Y:S04]  /*68680*/  LDL.LU R23, [R1+0x21c] ;  /* 0x00021c0001177983 */ /* 0x000f280000300800 */
[----:B0-----:R-:W2:Y:S01]  /*68690*/  LDL.LU R8, [R1+0x2c0] ;  /* 0x0002c00001087983 */ /* 0x001ea20000300800 */
[----:B------:R-:W2:Y:S02]  /*686a0*/  LDL.LU R9, [R1+0x2c4] ;  /* 0x0002c40001097983 */ /* 0x000ea40000300800 */
[----:B-1----:R-:W2:Y:S02]  /*686b0*/  LDL.LU R10, [R1+0x2c8] ;  /* 0x0002c800010a7983 */ /* 0x002ea40000300800 */
[----:B------:R-:W2:Y:S02]  /*686c0*/  LDL.LU R11, [R1+0x2cc] ;  /* 0x0002cc00010b7983 */ /* 0x000ea40000300800 */
[----:B--2---:R-:W-:Y:S01]  /*686d0*/  STL.64 [R1+0x5ca8], R10 ;  /* 0x005ca80a01007387 */ /* 0x004fe20000100a00 */
[----:B------:R0:W-:Y:S03]  /*686e0*/  STL.64 [R1+0x5ca0], R8 ;  /* 0x005ca00801007387 */ /* 0x0001e60000100a00 */
[----:B0-----:R-:W2:Y:S01]  /*686f0*/  LDL.LU R8, [R1+0x2d0] ;  /* 0x0002d00001087983 */ /* 0x001ea20000300800 */
[----:B------:R-:W2:Y:S02]  /*68700*/  LDL.LU R9, [R1+0x2d4] ;  /* 0x0002d40001097983 */ /* 0x000ea40000300800 */
[----:B------:R-:W2:Y:S02]  /*68710*/  LDL.LU R10, [R1+0x2d8] ;  /* 0x0002d800010a7983 */ /* 0x000ea40000300800 */
[----:B------:R-:W2:Y:S01]  /*68720*/  LDL.LU R11, [R1+0x2dc] ;  /* 0x0002dc00010b7983 */ /* 0x000ea20000300800 */
[----:B----4-:R0:W-:Y:S01]  /*68730*/  STL.64 [R1+0x5c90], R22 ;  /* 0x005c901601007387 */ /* 0x0101e20000100a00 */
[----:B------:R-:W-:Y:S03]  /*68740*/  STL.64 [R1+0x5c88], R20 ;  /* 0x005c881401007387 */ /* 0x000fe60000100a00 */
[----:B0-----:R-:W4:Y:S01]  /*68750*/  LDL.64 R22, [R1+0x58] ;  /* 0x0000580001167983 */ /* 0x001f220000100a00 */
[----:B------:R0:W-:Y:S02]  /*68760*/  STL.64 [R1+0x5c40], R6 ;  /* 0x005c400601007387 */ /* 0x0001e40000100a00 */
[----:B------:R-:W2:Y:S02]  /*68770*/  LDL.LU R4, [R1+0x1e0] ;  /* 0x0001e00001047983 */ /* 0x000ea40000300800 */
[----:B------:R-:W2:Y:S01]  /*68780*/  LDL.LU R5, [R1+0x1e4] ;  /* 0x0001e40001057983 */ /* 0x000ea20000300800 */
[----:B0-----:R-:W2:Y:S01]  /*68790*/  LDL.LU R6, [R1+0x1e8] ;  /* 0x0001e80001067983 */ /* 0x001ea20000300800 */
[----:B------:R-:W2:Y:S01]  /*687a0*/  LDL.LU R7, [R1+0x1ec] ;  /* 0x0001ec0001077983 */ /* 0x000ea20000300800 */
[----:B---3--:R-:W-:Y:S02]  /*687b0*/  HMMA.16816.F32 R24, R16, R14, R24 ;  /* 0x0000000e1018723c */ /* 0x008fe40000001818 */
[----:B--2---:R0:W-:Y:S01]  /*687c0*/  STL.64 [R1+0x5c50], R6 ;  /* 0x005c500601007387 */ /* 0x0041e20000100a00 */
[----:B------:R-:W-:Y:S03]  /*687d0*/  STL.64 [R1+0x5c48], R4 ;  /* 0x005c480401007387 */ /* 0x000fe60000100a00 */
[----:B0-----:R-:W2:Y:S04]  /*687e0*/  LDL.64 R6, [R1+0x38] ;  /* 0x0000380001067983 */ /* 0x001ea80000100a00 */
[----:B--2---:R-:W-:Y:S11]  /*687f0*/  STL.64 [R1+0x5c60], R6 ;  /* 0x005c600601007387 */ /* 0x004ff60000100a00 */
[----:B------:R-:W-:Y:S02]  /*68800*/  @!UPT UIADD3 URZ, URZ, URZ, URZ ;  /* 0x0000003f3f3ff290 */ /* 0x000fe4000fffe03f */
[----:B------:R-:W-:Y:S02]  /*68810*/  STL.64 [R1+0x2e0], R24 ;  /* 0x0002e01801007387 */ /* 0x000fe40000100a00 */
[----:B------:R0:W-:Y:S02]  /*68820*/  STL.64 [R1+0x2e8], R26 ;  /* 0x0002e81a01007387 */ /* 0x0001e40000100a00 */
[----:B0-----:R-:W2:Y:S01]  /*68830*/  LDL.LU.64 R26, [R1+0x5cc0] ;  /* 0x005cc000011a7983 */ /* 0x001ea20000300a00 */
[----:B------:R-:W3:Y:S02]  /*68840*/  LDL.LU.64 R24, [R1+0x5cb8] ;  /* 0x005cb80001187983 */ /* 0x000ee40000300a00 */
[----:B------:R-:W-:Y:S02]  /*68850*/  IMAD.MOV.U32 R7, RZ, RZ, R12 ;  /* 0x000000ffff077224 */ /* 0x000fe400078e000c */
[----:B------:R2:W-:Y:S02]  /*68860*/  STL.64 [R1+0x5c58], R14 ;  /* 0x005c580e01007387 */ /* 0x0005e40000100a00 */
[----:B------:R-:W-:Y:S01]  /*68870*/  IMAD.MOV.U32 R6, RZ, RZ, R13 ;  /* 0x000000ffff067224 */ /* 0x000fe200078e000d */
[----:B------:R-:W3:Y:S01]  /*68880*/  LDL.LU R12, [R1+0x1f0] ;  /* 0x0001f000010c7983 */ /* 0x000ee20000300800 */
[----:B------:R-:W3:Y:S02]  /*68890*/  LDL.LU R13, [R1+0x1f4] ;  /* 0x0001f400010d7983 */ /* 0x000ee40000300800 */
[----:B--2---:R-:W-:-:S02]  /*688a0*/  IMAD.MOV.U32 R14, RZ, RZ, R26 ;  /* 0x000000ffff0e7224 */ /* 0x004fc400078e001a */
[----:B------:R-:W-:Y:S01]  /*688b0*/  IMAD.MOV.U32 R15, RZ, RZ, R27 ;  /* 0x000000ffff0f7224 */ /* 0x000fe200078e001b */
[----:B------:R-:W2:Y:S01]  /*688c0*/  LDL.LU R26, [R1+0x5cb4] ;  /* 0x005cb400011a7983 */ /* 0x000ea20000300800 */
[----:B------:R-:W2:Y:S03]  /*688d0*/  LDL.LU R27, [R1+0x5cb0] ;  /* 0x005cb000011b7983 */ /* 0x000ea60000300800 */
[----:B------:R-:W-:Y:S01]  /*688e0*/  STL.64 [R1+0x5c70], R14 ;  /* 0x005c700e01007387 */ /* 0x000fe20000100a00 */
[----:B---3--:R0:W-:Y:S03]  /*688f0*/  STL.64 [R1+0x5c68], R12 ;  /* 0x005c680c01007387 */ /* 0x0081e60000100a00 */
        /* <DEDUP_REMOVED lines=9> */
[----:B0-----:R-:W4:Y:S01]  /*68990*/  LDL.LU.64 R10, [R1+0x5ca8] ;  /* 0x005ca800010a7983 */ /* 0x001f220000300a00 */
[----:B------:R-:W4:Y:S02]  /*689a0*/  LDL.LU.64 R8, [R1+0x5ca0] ;  /* 0x005ca00001087983 */ /* 0x000f240000300a00 */
[----:B------:R-:W-:Y:S02]  /*689b0*/  STL.64 [R1+0x5c38], R26 ;  /* 0x005c381a01007387 */ /* 0x000fe40000100a00 */
        /* <DEDUP_REMOVED lines=13> */
[----:B------:R-:W4:Y:S02]  /*68a90*/  LDL.LU.64 R22, [R1+0x5c90] ;  /* 0x005c900001167983 */ /* 0x000f240000300a00 */
[----:B------:R-:W4:Y:S02]  /*68aa0*/  LDL.LU.64 R20, [R1+0x5c88] ;  /* 0x005c880001147983 */ /* 0x000f240000300a00 */
[----:B----4-:R-:W-:Y:S01]  /*68ab0*/  HMMA.16816.F32 R16, R16, R10, R20 ;  /* 0x0000000a1010723c */ /* 0x010fe20000001814 */
[----:B------:R-:W3:Y:S01]  /*68ac0*/  LDL.LU.64 R22, [R1+0x5c80] ;  /* 0x005c800001167983 */ /* 0x000ee20000300a00 */
[----:B------:R-:W3:Y:S11]  /*68ad0*/  LDL.LU.64 R20, [R1+0x5c78] ;  /* 0x005c780001147983 */ /* 0x000ef60000300a00 */
[----:B------:R-:W-:Y:S10]  /*68ae0*/  @!UPT UIADD3 URZ, URZ, URZ, URZ ;  /* 0x0000003f3f3ff290 */ /* 0x000ff4000fffe03f */
[----:B------:R-:W-:Y:S01]  /*68af0*/  STL.64 [R1+0x210], R16 ;  /* 0x0002101001007387 */ /* 0x000fe20000100a00 */
[----:B------:R-:W-:Y:S02]  /*68b00*/  STL.64 [R1+0x218], R18 ;  /* 0x0002181201007387 */ /* 0x000fe40000100a00 */
[----:B------:R-:W-:Y:S01]  /*68b10*/  STL.64 [R1+0x5c10], R10 ;  /* 0x005c100a01007387 */ /* 0x000fe20000100a00 */
[C---:B---3--:R-:W-:Y:S01]  /*68b20*/  HMMA.16816.F32 R4, R20.reuse, R6, R12 ;  /* 0x000000061404723c */ /* 0x048fe2000000180c */
[----:B------:R-:W3:Y:S01]  /*68b30*/  LDL.LU.64 R14, [R1+0x5c70] ;  /* 0x005c7000010e7983 */ /* 0x000ee20000300a00 */
[----:B------:R-:W3:Y:S11]  /*68b40*/  LDL.LU.64 R12, [R1+0x5c68] ;  /* 0x005c6800010c7983 */ /* 0x000ef60000300a00 */
[----:B------:R-:W-:Y:S10]  /*68b50*/  @!UPT UIADD3 URZ, URZ, URZ, URZ ;  /* 0x0000003f3f3ff290 */ /* 0x000ff4000fffe03f */
[----:B------:R-:W-:Y:S01]  /*68b60*/  STL.64 [R1+0x200], R4 ;  /* 0x0002000401007387 */ /* 0x000fe20000100a00 */
[----:B------:R0:W-:Y:S03]  /*68b70*/  STL.64 [R1+0x208], R6 ;  /* 0x0002080601007387 */ /* 0x0001e60000100a00 */
[----:B0-----:R-:W3:Y:S01]  /*68b80*/  LDL.LU.64 R6, [R1+0x5c60] ;  /* 0x005c600001067983 */ /* 0x001ee20000300a00 */
[----:B------:R-:W-:Y:S02]  /*68b90*/  IMAD.MOV.U32 R18, RZ, RZ, R3 ;  /* 0x000000ffff127224 */ /* 0x000fe400078e0003 */
[----:B------:R-:W-:Y:S01]  /*68ba0*/  IMAD.MOV.U32 R19, RZ, RZ, R2 ;  /* 0x000000ffff137224 */ /* 0x000fe200078e0002 */
[C---:B---3--:R-:W-:Y:S01]  /*68bb0*/  HMMA.16816.F32 R12, R20.reuse, R6, R12 ;  /* 0x00000006140c723c */ /* 0x048fe2000000180c */
[----:B------:R-:W-:Y:S02]  /*68bc0*/  IMAD.MOV.U32 R3, RZ, RZ, R6 ;  /* 0x000000ffff037224 */ /* 0x000fe400078e0006 */
[----:B------:R-:W-:Y:S11]  /*68bd0*/  IMAD.MOV.U32 R2, RZ, RZ, R7 ;  /* 0x000000ffff027224 */ /* 0x000ff600078e0007 */
[----:B------:R-:W-:Y:S09]  /*68be0*/  @!UPT UIADD3 URZ, URZ, URZ, URZ ;  /* 0x0000003f3f3ff290 */ /* 0x000ff2000fffe03f */
[----:B------:R-:W-:Y:S01]  /*68bf0*/  STL.64 [R1+0x1f0], R12 ;  /* 0x0001f00c01007387 */ /* 0x000fe20000100a00 */
[----:B------:R0:W-:Y:S03]  /*68c00*/  STL.64 [R1+0x1f8], R14 ;  /* 0x0001f80e01007387 */ /* 0x0001e60000100a00 */
[----:B0-----:R-:W3:Y:S01]  /*68c10*/  LDL.LU.64 R14, [R1+0x5c58] ;  /* 0x005c5800010e7983 */ /* 0x001ee20000300a00 */
[----:B------:R-:W4:Y:S02]  /*68c20*/  LDL.LU.64 R6, [R1+0x5c50] ;  /* 0x005c500001067983 */ /* 0x000f240000300a00 */
[----:B------:R-:W4:Y:S02]  /*68c30*/  LDL.LU.64 R4, [R1+0x5c48] ;  /* 0x005c480001047983 */ /* 0x000f240000300a00 */
[C---:B----4-:R-:W-:Y:S01]  /*68c40*/  HMMA.16816.F32 R16, R20.reuse, R18, R4 ;  /* 0x000000121410723c */ /* 0x050fe20000001804 */
[----:B------:R-:W2:Y:S11]  /*68c50*/  LDL.LU.64 R6, [R1+0x5c40] ;  /* 0x005c400001067983 */ /* 0x000eb60000300a00 */
[----:B------:R-:W-:Y:S11]  /*68c60*/  @!UPT UIADD3 URZ, URZ, URZ, URZ ;  /* 0x0000003f3f3ff290 */ /* 0x000ff6000fffe03f */
[----:B------:R-:W-:Y:S01]  /*68c70*/  STL.64 [R1+0x1e0], R16 ;  /* 0x0001e01001007387 */ /* 0x000fe20000100a00 */
[----:B------:R2:W-:Y:S02]  /*68c80*/  STL.64 [R1+0x1e8], R18 ;  /* 0x0001e81201007387 */ /* 0x0005e40000100a00 */
[----:B--2---:R-:W-:Y:S01]  /*68c90*/  HMMA.16816.F32 R16, R20, R6, R24 ;  /* 0x000000061410723c */ /* 0x004fe20000001818 */
[----:B------:R-:W3:Y:S11]  /*68ca0*/  LDL.LU R24, [R1+0x1c0] ;  /* 0x0001c00001187983 */ /* 0x000ef60000300800 */
[----:B------:R-:W-:Y:S11]  /*68cb0*/  @!UPT UIADD3 URZ, URZ, URZ, URZ ;  /* 0x0000003f3f3ff290 */ /* 0x000ff6000fffe03f */
[----:B------:R-:W-:Y:S01]  /*68cc0*/  STL.64 [R1+0x1d0], R16 ;  /* 0x0001d01001007387 */ /* 0x000fe20000100a00 */
[----:B------:R-:W-:Y:S02]  /*68cd0*/  STL.64 [R1+0x1d8], R18 ;  /* 0x0001d81201007387 */ /* 0x000fe40000100a00 */
[----:B------:R-:W3:Y:S02]  /*68ce0*/  LDL.LU R25, [R1+0x1c4] ;  /* 0x0001c40001197983 */ /* 0x000ee40000300800 */
[----:B------:R-:W3:Y:S01]  /*68cf0*/  LDL.LU R26, [R1+0x1c8] ;  /* 0x0001c800011a7983 */ /* 0x000ee20000300800 */
[----:B------:R-:W3:Y:S01]  /*68d00*/  LDL.LU R27, [R1+0x1cc] ;  /* 0x0001cc00011b7983 */ /* 0x000ee20000300800 */
[----:B------:R0:W-:Y:S02]  /*68d10*/  STL.64 [R1+0x5bc0], R6 ;  /* 0x005bc00601007387 */ /* 0x0001e40000100a00 */
[----:B------:R-:W2:Y:S02]  /*68d20*/  LDL.LU R4, [R1+0xd0] ;  /* 0x0000d00001047983 */ /* 0x000ea40000300800 */
[----:B------:R-:W2:Y:S01]  /*68d30*/  LDL.LU R5, [R1+0xd4] ;  /* 0x0000d40001057983 */ /* 0x000ea20000300800 */
[----:B0-----:R-:W4:Y:S01]  /*68d40*/  LDL.LU R6, [R1+0xd8] ;  /* 0x0000d80001067983 */ /* 0x001f220000300800 */
[----:B------:R-:W4:Y:S02]  /*68d50*/  LDL.LU R7, [R1+0xdc] ;  /* 0x0000dc0001077983 */ /* 0x000f240000300800 */
[----:B------:R-:W2:Y:S02]  /*68d60*/  LDL.LU R16, [R1+0x100] ;  /* 0x0001000001107983 */ /* 0x000ea40000300800 */
[----:B------:R-:W2:Y:S01]  /*68d70*/  LDL.LU R17, [R1+0x104] ;  /* 0x0001040001117983 */ /* 0x000ea20000300800 */
[----:B------:R-:W2:Y:S01]  /*68d80*/  LDL.LU R18, [R1+0x108] ;  /* 0x0001080001127983 */ /* 0x000ea20000300800 */
[----:B------:R-:W2:Y:S02]  /*68d90*/  LDL.LU R19, [R1+0x10c] ;  /* 0x00010c0001137983 */ /* 0x000ea40000300800 */
[----:B------:R-:W-:-:S02]  /*68da0*/  IMAD.MOV.U32 R10, RZ, RZ, R9 ;  /* 0x000000ffff0a7224 */ /* 0x000fc400078e0009 */
[----:B------:R-:W-:Y:S01]  /*68db0*/  IMAD.MOV.U32 R11, RZ, RZ, R8 ;  /* 0x000000ffff0b7224 */ /* 0x000fe200078e0008 */
[----:B--2---:R-:W-:Y:S01]  /*68dc0*/  STL.64 [R1+0x5c20], R18 ;  /* 0x005c201201007387 */ /* 0x004fe20000100a00 */
[----:B------:R-:W-:Y:S03]  /*68dd0*/  STL.64 [R1+0x5c18], R16 ;  /* 0x005c181001007387 */ /* 0x000fe60000100a00 */
[----:B------:R0:W-:Y:S02]  /*68de0*/  STL.64 [R1+0x5c28], R10 ;  /* 0x005c280a01007387 */ /* 0x0001e40000100a00 */
[----:B------:R-:W2:Y:S01]  /*68df0*/  LDL.LU R8, [R1+0x1b0] ;  /* 0x0001b00001087983 */ /* 0x000ea20000300800 */
[----:B------:R-:W2:Y:S04]  /*68e00*/  LDL.LU R9, [R1+0x1b4] ;  /* 0x0001b40001097983 */ /* 0x000ea80000300800 */
[----:B0-----:R-:W2:Y:S01]  /*68e10*/  LDL.LU R10, [R1+0x1b8] ;  /* 0x0001b800010a7983 */ /* 0x001ea20000300800 */
[----:B------:R-:W2:Y:S02]  /*68e20*/  LDL.LU R11, [R1+0x1bc] ;  /* 0x0001bc00010b7983 */ /* 0x000ea40000300800 */
[----:B------:R-:W2:Y:S02]  /*68e30*/  LDL.LU R16, [R1+0x1a0] ;  /* 0x0001a00001107983 */ /* 0x000ea40000300800 */
[----:B------:R-:W2:Y:S01]  /*68e40*/  LDL.LU R17, [R1+0x1a4] ;  /* 0x0001a40001117983 */ /* 0x000ea20000300800 */
[----:B------:R-:W2:Y:S01]  /*68e50*/  LDL.LU R18, [R1+0x1a8] ;  /* 0x0001a80001127983 */ /* 0x000ea20000300800 */
[----:B------:R-:W2:Y:S02]  /*68e60*/  LDL.LU R19, [R1+0x1ac] ;  /* 0x0001ac0001137983 */ /* 0x000ea40000300800 */
[----:B----4-:R-:W-:Y:S02]  /*68e70*/  STL.64 [R1+0x5be0], R6 ;  /* 0x005be00601007387 */ /* 0x010fe40000100a00 */
        /* <DEDUP_REMOVED lines=17> */
[----:B------:R0:W-:Y:S02]  /*68f90*/  STL.64 [R1+0x5bb8], R14 ;  /* 0x005bb80e01007387 */ /* 0x0001e40000100a00 */
[----:B------:R-:W2:Y:S01]  /*68fa0*/  LDL.LU R12, [R1+0xc0] ;  /* 0x0000c000010c7983 */ /* 0x000ea20000300800 */
[----:B------:R-:W2:Y:S04]  /*68fb0*/  LDL.LU R13, [R1+0xc4] ;  /* 0x0000c400010d7983 */ /* 0x000ea80000300800 */
[----:B0-----:R-:W2:Y:S01]  /*68fc0*/  LDL.LU R14, [R1+0xc8] ;  /* 0x0000c800010e7983 */ /* 0x001ea20000300800 */
[----:B------:R-:W2:Y:S03]  /*68fd0*/  LDL.LU R15, [R1+0xcc] ;  /* 0x0000cc00010f7983 */ /* 0x000ea60000300800 */
[----:B--2---:R0:W-:Y:S01]  /*68fe0*/  STL.64 [R1+0x5bd0], R14 ;  /* 0x005bd00e01007387 */ /* 0x0041e20000100a00 */
[----:B------:R-:W-:Y:S03]  /*68ff0*/  STL.64 [R1+0x5bc8], R12 ;  /* 0x005bc80c01007387 */ /* 0x000fe60000100a00 */
[----:B0-----:R-:W2:Y:S01]  /*69000*/  LDL.64 R14, [R1+0x18] ;  /* 0x00001800010e7983 */ /* 0x001ea20000100a00 */
[C---:B---3--:R-:W-:Y:S03]  /*69010*/  HMMA.16816.F32 R8, R20.reuse, R26, R8 ;  /* 0x0000001a1408723c */ /* 0x048fe60000001808 */
[----:B--2---:R0:W-:Y:S04]  /*69020*/  STL.64 [R1+0x5bf8], R14 ;  /* 0x005bf80e01007387 */ /* 0x0041e80000100a00 */
[----:B0-----:R-:W2:Y:S11]  /*69030*/  LDL.64 R14, [R1+0x48] ;  /* 0x00004800010e7983 */ /* 0x001eb60000100a00 */
[----:B------:R-:W-:Y:S05]  /*69040*/  @!UPT UIADD3 URZ, URZ, URZ, URZ ;  /* 0x0000003f3f3ff290 */ /* 0x000fea000fffe03f */
[----:B------:R-:W-:Y:S02]  /*69050*/  STL.64 [R1+0x1b0], R8 ;  /* 0x0001b00801007387 */ /* 0x000fe40000100a00 */
[----:B------:R0:W-:Y:S02]  /*69060*/  STL.64 [R1+0x1b8], R10 ;  /* 0x0001b80a01007387 */ /* 0x0001e40000100a00 */
[----:B0-----:R-:W3:Y:S01]  /*69070*/  LDL.LU.64 R10, [R1+0x5c28] ;  /* 0x005c2800010a7983 */ /* 0x001ee20000300a00 */
[----:B------:R-:W-:Y:S02]  /*69080*/  STL.64 [R1+0x5bb0], R26 ;  /* 0x005bb01a01007387 */ /* 0x000fe40000100a00 */
[----:B----4-:R0:W-:Y:S02]  /*69090*/  STL.64 [R1+0x5ba8], R24 ;  /* 0x005ba81801007387 */ /* 0x0101e40000100a00 */
[----:B0-----:R-:W4:Y:S01]  /*690a0*/  LDL.LU R24, [R1+0x190] ;  /* 0x0001900001187983 */ /* 0x001f220000300800 */
[----:B------:R-:W4:Y:S02]  /*690b0*/  LDL.LU R25, [R1+0x194] ;  /* 0x0001940001197983 */ /* 0x000f240000300800 */
[----:B------:R-:W4:Y:S02]  /*690c0*/  LDL.LU R26, [R1+0x198] ;  /* 0x00019800011a7983 */ /* 0x000f240000300800 */
[----:B------:R-:W4:Y:S01]  /*690d0*/  LDL.LU R27, [R1+0x19c] ;  /* 0x00019c00011b7983 */ /* 0x000f220000300800 */
[C---:B---3--:R-:W-:Y:S01]  /*690e0*/  HMMA.16816.F32 R8, R20.reuse, R10, R16 ;  /* 0x0000000a1408723c */ /* 0x048fe20000001810 */
[----:B------:R-:W3:Y:S01]  /*690f0*/  LDL.LU.64 R18, [R1+0x5c20] ;  /* 0x005c200001127983 */ /* 0x000ee20000300a00 */
[----:B------:R-:W3:Y:S11]  /*69100*/  LDL.LU.64 R16, [R1+0x5c18] ;  /* 0x005c180001107983 */ /* 0x000ef60000300a00 */
[----:B------:R-:W-:Y:S10]  /*69110*/  @!UPT UIADD3 URZ, URZ, URZ, URZ ;  /* 0x0000003f3f3ff290 */ /* 0x000ff4000fffe03f */
[----:B------:R-:W-:Y:S01]  /*69120*/  STL.64 [R1+0x1a0], R8 ;  /* 0x0001a00801007387 */ /* 0x000fe20000100a00 */
[----:B------:R0:W-:Y:S03]  /*69130*/  STL.64 [R1+0x1a8], R10 ;  /* 0x0001a80a01007387 */ /* 0x0001e60000100a00 */
[----:B0-----:R-:W3:Y:S02]  /*69140*/  LDL.LU.64 R10, [R1+0x5c10] ;  /* 0x005c1000010a7983 */ /* 0x001ee40000300a00 */
[----:B---3--:R-:W-:Y:S07]  /*69150*/  HMMA.16816.F32 R20, R20, R10, R16 ;  /* 0x0000000a1414723c */ /* 0x008fee0000001810 */
[----:B------:R-:W-:-:S02]  /*69160*/  IMAD.MOV.U32 R17, RZ, RZ, R10 ;  /* 0x000000ffff117224 */ /* 0x000fc400078e000a */
[----:B------:R-:W-:Y:S11]  /*69170*/  IMAD.MOV.U32 R16, RZ, RZ, R11 ;  /* 0x000000ffff107224 */ /* 0x000ff600078e000b */
[----:B------:R-:W-:Y:S03]  /*69180*/  @!UPT UIADD3 URZ, URZ, URZ, URZ ;  /* 0x0000003f3f3ff290 */ /* 0x000fe6000fffe03f */
[----:B------:R-:W-:Y:S01]  /*69190*/  STL.64 [R1+0x100], R20 ;  /* 0x0001001401007387 */ /* 0x000fe20000100a00 */
[----:B------:R0:W-:Y:S02]  /*691a0*/  STL.64 [R1+0x108], R22 ;  /* 0x0001081601007387 */ /* 0x0001e40000100a00 */
[----:B------:R-:W3:Y:S02]  /*691b0*/  LDL.LU.64 R10, [R1+0x5c08] ;  /* 0x005c0800010a7983 */ /* 0x000ee40000300a00 */
[----:B------:R-:W3:Y:S02]  /*691c0*/  LDL.LU.64 R8, [R1+0x5c00] ;  /* 0x005c000001087983 */ /* 0x000ee40000300a00 */
[----:B--2---:R-:W-:Y:S02]  /*691d0*/  IMAD.MOV.U32 R19, RZ, RZ, R14 ;  /* 0x000000ffff137224 */ /* 0x004fe400078e000e */
[----:B------:R-:W-:Y:S02]  /*691e0*/  IMAD.MOV.U32 R18, RZ, RZ, R15 ;  /* 0x000000ffff127224 */ /* 0x000fe400078e000f */
[----:B0-----:R-:W-:-:S02]  /*691f0*/  IMAD.MOV.U32 R22, RZ, RZ, R3 ;  /* 0x000000ffff167224 */ /* 0x001fc400078e0003 */
[----:B------:R-:W-:Y:S01]  /*69200*/  IMAD.MOV.U32 R23, RZ, RZ, R2 ;  /* 0x000000ffff177224 */ /* 0x000fe200078e0002 */
[C---:B---3--:R-:W-:Y:S01]  /*69210*/  HMMA.16816.F32 R4, R8.reuse, R14, R4 ;  /* 0x0000000e0804723c */ /* 0x048fe20000001804 */
[----:B------:R-:W2:Y:S11]  /*69220*/  LDL.LU.64 R14, [R1+0x5bf8] ;  /* 0x005bf800010e7983 */ /* 0x000eb60000300a00 */
[----:B------:R-:W-:Y:S11]  /*69230*/  @!UPT UIADD3 URZ, URZ, URZ, URZ ;  /* 0x0000003f3f3ff290 */ /* 0x000ff6000fffe03f */
[----:B------:R0:W-:Y:S01]  /*69240*/  STL.64 [R1+0xf0], R4 ;  /* 0x0000f00401007387 */ /* 0x0001e20000100a00 */
[----:B------:R-:W-:Y:S02]  /*69250*/  IMAD.MOV.U32 R3, RZ, RZ, R6 ;  /* 0x000000ffff037224 */ /* 0x000fe400078e0006 */
[----:B------:R-:W-:Y:S02]  /*69260*/  IMAD.MOV.U32 R2, RZ, RZ, R7 ;  /* 0x000000ffff027224 */ /* 0x000fe400078e0007 */
[----:B------:R-:W3:Y:S04]  /*69270*/  LDL.LU.64 R6, [R1+0x5bf0] ;  /* 0x005bf00001067983 */ /* 0x000ee80000300a00 */
[----:B0-----:R-:W3:Y:S01]  /*69280*/  LDL.LU.64 R4, [R1+0x5be8] ;  /* 0x005be80001047983 */ /* 0x001ee20000300a00 */
[----:B------:R-:W-:Y:S02]  /*69290*/  STL [R1+0x5834], R2 ;  /* 0x0058340201007387 */ /* 0x000fe40000100800 */
[----:B------:R-:W-:Y:S01]  /*692a0*/  STL [R1+0x5830], R3 ;  /* 0x0058300301007387 */ /* 0x000fe20000100800 */
[C---:B---3--:R-:W-:Y:S01]  /*692b0*/  HMMA.16816.F32 R20, R8.reuse, R22, R4 ;  /* 0x000000160814723c */ /* 0x048fe20000001804 */
[----:B------:R-:W3:Y:S01]  /*692c0*/  LDL.LU.64 R6, [R1+0x5be0] ;  /* 0x005be00001067983 */ /* 0x000ee20000300a00 */
[----:B------:R-:W3:Y:S11]  /*692d0*/  LDL.LU.64 R4, [R1+0x5bd8] ;  /* 0x005bd80001047983 */ /* 0x000ef60000300a00 */
[----:B------:R-:W-:Y:S10]  /*692e0*/  @!UPT UIADD3 URZ, URZ, URZ, URZ ;  /* 0x0000003f3f3ff290 */ /* 0x000ff4000fffe03f */
[----:B------:R2:W-:Y:S01]  /*692f0*/  STL.64 [R1+0xe0], R20 ;  /* 0x0000e01401007387 */ /* 0x0005e20000100a00 */
[----:B------:R-:W-:Y:S02]  /*69300*/  STL.64 [R1+0xe8], R22 ;  /* 0x0000e81601007387 */ /* 0x000fe40000100a00 */
[----:B--2---:R-:W-:Y:S02]  /*69310*/  IMAD.MOV.U32 R21, RZ, RZ, R14 ;  /* 0x000000ffff157224 */ /* 0x004fe400078e000e */
[----:B------:R-:W-:Y:S01]  /*69320*/  IMAD.MOV.U32 R20, RZ, RZ, R15 ;  /* 0x000000ffff147224 */ /* 0x000fe200078e000f */
[C---:B---3--:R-:W-:Y:S01]  /*69330*/  HMMA.16816.F32 R4, R8.reuse, R14, R4 ;  /* 0x0000000e0804723c */ /* 0x048fe20000001804 */
[----:B------:R-:W2:Y:S01]  /*69340*/  LDL.LU.64 R14, [R1+0x5bd0] ;  /* 0x005bd000010e7983 */ /* 0x000ea20000300a00 */
[----:B------:R-:W2:Y:S11]  /*69350*/  LDL.LU.64 R12, [R1+0x5bc8] ;  /* 0x005bc800010c7983 */ /* 0x000eb60000300a00 */
[----:B------:R-:W-:Y:S10]  /*69360*/  @!UPT UIADD3 URZ, URZ, URZ, URZ ;  /* 0x0000003f3f3ff290 */ /* 0x000ff4000fffe03f */
[----:B------:R2:W-:Y:S01]  /*69370*/  STL.64 [R1+0xd0], R4 ;  /* 0x0000d00401007387 */ /* 0x0005e20000100a00 */
[----:B------:R-:W-:Y:S02]  /*69380*/  IMAD.MOV.U32 R2, RZ, RZ, R6 ;  /* 0x000000ffff027224 */ /* 0x000fe400078e0006 */
[----:B------:R-:W-:Y:S02]  /*69390*/  IMAD.MOV.U32 R3, RZ, RZ, R7 ;  /* 0x000000ffff037224 */ /* 0x000fe400078e0007 */
[----:B------:R-:W2:Y:S03]  /*693a0*/  LDL.LU.64 R6, [R1+0x5bc0] ;  /* 0x005bc00001067983 */ /* 0x000ea60000300a00 */
[----:B------:R-:W-:Y:S02]  /*693b0*/  STL [R1+0x5874], R3 ;  /* 0x0058740301007387 */ /* 0x000fe40000100800 */
[----:B------:R-:W-:Y:S01]  /*693c0*/  STL [R1+0x5870], R2 ;  /* 0x0058700201007387 */ /* 0x000fe20000100800 */
[C---:B--2---:R-:W-:Y:S01]  /*693d0*/  HMMA.16816.F32 R4, R8.reuse, R6, R12 ;  /* 0x000000060804723c */ /* 0x044fe2000000180c */
[----:B------:R-:W4:Y:S11]  /*693e0*/  LDL.LU.64 R14, [R1+0x5bb8] ;  /* 0x005bb800010e7983 */ /* 0x000f360000300a00 */
[----:B------:R-:W-:Y:S11]  /*693f0*/  @!UPT UIADD3 URZ, URZ, URZ, URZ ;  /* 0x0000003f3f3ff290 */ /* 0x000ff6000fffe03f */
        /* <DEDUP_REMOVED lines=9> */
[C---:B----4-:R-:W-:Y:S01]  /*69490*/  HMMA.16816.F32 R12, R8.reuse, R14, R24 ;  /* 0x0000000e080c723c */ /* 0x050fe20000001818 */
[----:B------:R-:W2:Y:S01]  /*694a0*/  LDL.LU.64 R26, [R1+0x5bb0] ;  /* 0x005bb000011a7983 */ /* 0x000ea20000300a00 */
[----:B------:R-:W3:Y:S11]  /*694b0*/  LDL.LU.64 R24, [R1+0x5ba8] ;  /* 0x005ba80001187983 */ /* 0x000ef60000300a00 */
[----:B------:R-:W-:Y:S10]  /*694c0*/  @!UPT UIADD3 URZ, URZ, URZ, URZ ;  /* 0x0000003f3f3ff290 */ /* 0x000ff4000fffe03f */
[----:B------:R-:W-:Y:S01]  /*694d0*/  STL.64 [R1+0x190], R12 ;  /* 0x0001900c01007387 */ /* 0x000fe20000100a00 */
[----:B------:R-:W-:Y:S02]  /*694e0*/  STL.64 [R1+0x198], R14 ;  /* 0x0001980e01007387 */ /* 0x000fe40000100a00 */
[----:B------:R-:W0:Y:S02]  /*694f0*/  LDSM.16.MT88.4 R12, [R29+0x1c200] ;  /* 0x01c200001d0c783b */ /* 0x000e240000004200 */
[----:B0-----:R-:W-:Y:S02]  /*69500*/  STL.64 [R1+0x5af8], R14 ;  /* 0x005af80e01007387 */ /* 0x001fe40000100a00 */
[----:B------:R0:W-:Y:S01]  /*69510*/  STL.64 [R1+0x5af0], R12 ;  /* 0x005af00c01007387 */ /* 0x0001e20000100a00 */
[----:B--2---:R-:W-:Y:S01]  /*69520*/  HMMA.16816.F32 R4, R8, R26, R4 ;  /* 0x0000001a0804723c */ /* 0x004fe20000001804 */
[----:B------:R1:W-:Y:S01]  /*69530*/  STL.64 [R1+0x5b18], R26 ;  /* 0x005b181a01007387 */ /* 0x0003e20000100a00 */
[----:B---3--:R-:W-:Y:S11]  /*69540*/  STL.64 [R1+0x5b10], R24 ;  /* 0x005b101801007387 */ /* 0x008ff60000100a00 */
[----:B------:R-:W-:Y:S10]  /*69550*/  @!UPT UIADD3 URZ, URZ, URZ, URZ ;  /* 0x0000003f3f3ff290 */ /* 0x000ff4000fffe03f */
[----:B------:R-:W-:Y:S01]  /*69560*/  STL.64 [R1+0x2b0], R4 ;  /* 0x0002b00401007387 */ /* 0x000fe20000100a00 */
[----:B------:R-:W-:Y:S02]  /*69570*/  STL.64 [R1+0x2b8], R6 ;  /* 0x0002b80601007387 */ /* 0x000fe40000100a00 */
[----:B0-----:R-:W2:Y:S02]  /*69580*/  LDL.LU R12, [R1+0x400] ;  /* 0x00040000010c7983 */ /* 0x001ea40000300800 */
[----:B------:R-:W2:Y:S01]  /*69590*/  LDL.LU R13, [R1+0x404] ;  /* 0x00040400010d7983 */ /* 0x000ea20000300800 */
[----:B------:R-:W3:Y:S01]  /*695a0*/  LDL.LU R14, [R1+0x408] ;  /* 0x00040800010e7983 */ /* 0x000ee20000300800 */
[----:B------:R-:W3:Y:S02]  /*695b0*/  LDL.LU R15, [R1+0x40c] ;  /* 0x00040c00010f7983 */ /* 0x000ee40000300800 */
[----:B-1----:R-:W4:Y:S02]  /*695c0*/  LDL.64 R26, [R1+0x28] ;  /* 0x00002800011a7983 */ /* 0x002f240000100a00 */
[----:B----4-:R0:W-:Y:S04]  /*695d0*/  STL.64 [R1+0x5b30], R26 ;  /* 0x005b301a01007387 */ /* 0x0101e80000100a00 */
[----:B0-----:R-:W4:Y:S04]  /*695e0*/  LDL.LU.64 R26, [R1+0x8] ;  /* 0x00000800011a7983 */ /* 0x001f280000300a00 */
[----:B----4-:R-:W-:Y:S01]  /*695f0*/  STL.64 [R1+0x5b48], R26 ;  /* 0x005b481a01007387 */ /* 0x010fe20000100a00 */
[----:B---3--:R-:W-:Y:S02]  /*69600*/  STL.64 [R1+0x5b08], R14 ;  /* 0x005b080e01007387 */ /* 0x008fe40000100a00 */
[----:B--2---:R0:W-:Y:S02]  /*69610*/  STL.64 [R1+0x5b00], R12 ;  /* 0x005b000c01007387 */ /* 0x0041e40000100a00 */
[----:B0-----:R-:W2:Y:S01]  /*69620*/  LDL.LU R12, [R1+0x410] ;  /* 0x00041000010c7983 */ /* 0x001ea20000300800 */
[----:B------:R-:W2:Y:S02]  /*69630*/  LDL.LU R13, [R1+0x414] ;  /* 0x00041400010d7983 */ /* 0x000ea40000300800 */
[----:B------:R-:W3:Y:S02]  /*69640*/  LDL.LU R14, [R1+0x418] ;  /* 0x00041800010e7983 */ /* 0x000ee40000300800 */
[----:B------:R-:W3:Y:S02]  /*69650*/  LDL.LU R15, [R1+0x41c] ;  /* 0x00041c00010f7983 */ /* 0x000ee40000300800 */
[----:B------:R-:W-:-:S02]  /*69660*/  IMAD.MOV.U32 R26, RZ, RZ, R21 ;  /* 0x000000ffff1a7224 */ /* 0x000fc400078e0015 */
[----:B------:R-:W-:-:S05]  /*69670*/  IMAD.MOV.U32 R27, RZ, RZ, R20 ;  /* 0x000000ffff1b7224 */ /* 0x000fca00078e0014 */
[----:B------:R-:W-:Y:S04]  /*69680*/  STL.64 [R1+0x5b60], R26 ;  /* 0x005b601a01007387 */ /* 0x000fe80000100a00 */
[----:B---3--:R-:W-:Y:S01]  /*69690*/  STL.64 [R1+0x5b28], R14 ;  /* 0x005b280e01007387 */ /* 0x008fe20000100a00 */
[----:B--2---:R0:W-:Y:S03]  /*696a0*/  STL.64 [R1+0x5b20], R12 ;  /* 0x005b200c01007387 */ /* 0x0041e60000100a00 */
[----:B0-----:R-:W2:Y:S01]  /*696b0*/  LDL.LU R12, [R1+0x420] ;  /* 0x00042000010c7983 */ /* 0x001ea20000300800 */
[----:B------:R-:W2:Y:S02]  /*696c0*/  LDL.LU R13, [R1+0x424] ;  /* 0x00042400010d7983 */ /* 0x000ea40000300800 */
[----:B------:R-:W3:Y:S02]  /*696d0*/  LDL.LU R14, [R1+0x428] ;  /* 0x00042800010e7983 */ /* 0x000ee40000300800 */
[----:B------:R-:W3:Y:S01]  /*696e0*/  LDL.LU R15, [R1+0x42c] ;  /* 0x00042c00010f7983 */ /* 0x000ee20000300800 */
[----:B------:R-:W4:Y:S04]  /*696f0*/  LDL.64 R26, [R1+0x38] ;  /* 0x00003800011a7983 */ /* 0x000f280000100a00 */
        /* <DEDUP_REMOVED lines=8> */
[----:B------:R-:W-:Y:S01]  /*69780*/  IMAD.MOV.U32 R27, RZ, RZ, R18 ;  /* 0x000000ffff1b7224 */ /* 0x000fe200078e0012 */
[----:B------:R-:W4:Y:S04]  /*69790*/  LDL.64 R22, [R1+0x58] ;  /* 0x0000580001167983 */ /* 0x000f280000100a00 */
[----:B------:R0:W-:Y:S01]  /*697a0*/  STL.64 [R1+0x5ba0], R26 ;  /* 0x005ba01a01007387 */ /* 0x0001e20000100a00 */
[----:B------:R-:W4:Y:S02]  /*697b0*/  LDL.LU R24, [R1+0x3e0] ;  /* 0x0003e00001187983 */ /* 0x000f240000300800 */
[----:B------:R-:W4:Y:S01]  /*697c0*/  LDL.LU R25, [R1+0x3e4] ;  /* 0x0003e40001197983 */ /* 0x000f220000300800 */
[----:B0-----:R-:W4:Y:S01]  /*697d0*/  LDL.LU R26, [R1+0x3e8] ;  /* 0x0003e800011a7983 */ /* 0x001f220000300800 */
[----:B------:R-:W4:Y:S03]  /*697e0*/  LDL.LU R27, [R1+0x3ec] ;  /* 0x0003ec00011b7983 */ /* 0x000f260000300800 */
[----:B---3--:R-:W-:Y:S01]  /*697f0*/  STL.64 [R1+0x5b58], R14 ;  /* 0x005b580e01007387 */ /* 0x008fe20000100a00 */
[----:B--2---:R0:W-:Y:S03]  /*69800*/  STL.64 [R1+0x5b50], R12 ;  /* 0x005b500c01007387 */ /* 0x0041e60000100a00 */
[----:B0-----:R-:W2:Y:S01]  /*69810*/  LDL.LU R12, [R1+0x440] ;  /* 0x00044000010c7983 */ /* 0x001ea20000300800 */
[----:B------:R-:W2:Y:S02]  /*69820*/  LDL.LU R13, [R1+0x444] ;  /* 0x00044400010d7983 */ /* 0x000ea40000300800 */
[----:B------:R-:W3:Y:S02]  /*69830*/  LDL.LU R14, [R1+0x448] ;  /* 0x00044800010e7983 */ /* 0x000ee40000300800 */
[----:B------:R-:W3:Y:S02]  /*69840*/  LDL.LU R15, [R1+0x44c] ;  /* 0x00044c00010f7983 */ /* 0x000ee40000300800 */
[----:B------:R-:W-:-:S02]  /*69850*/  IMAD.MOV.U32 R6, RZ, RZ, R17 ;  /* 0x000000ffff067224 */ /* 0x000fc400078e0011 */
[----:B------:R-:W-:Y:S02]  /*69860*/  IMAD.MOV.U32 R7, RZ, RZ, R16 ;  /* 0x000000ffff077224 */ /* 0x000fe400078e0010 */
        /* <DEDUP_REMOVED lines=15> */
[----:B0-----:R-:W4:Y:S01]  /*69960*/  LDL.LU R16, [R1+0x3f0] ;  /* 0x0003f00001107983 */ /* 0x001f220000300800 */
[----:B------:R-:W4:Y:S02]  /*69970*/  LDL.LU R17, [R1+0x3f4] ;  /* 0x0003f40001117983 */ /* 0x000f240000300800 */
[----:B------:R-:W4:Y:S02]  /*69980*/  LDL.LU R18, [R1+0x3f8] ;  /* 0x0003f80001127983 */ /* 0x000f240000300800 */
[----:B------:R-:W4:Y:S02]  /*69990*/  LDL.LU R19, [R1+0x3fc] ;  /* 0x0003fc0001137983 */ /* 0x000f240000300800 */
[C---:B----4-:R-:W-:Y:S11]  /*699a0*/  HMMA.16816.F32 R16, R8.reuse, R22, R16 ;  /* 0x000000160810723c */ /* 0x050ff60000001810 */
[----:B------:R-:W-:Y:S11]  /*699b0*/  @!UPT UIADD3 URZ, URZ, URZ, URZ ;  /* 0x0000003f3f3ff290 */ /* 0x000ff6000fffe03f */
[----:B------:R-:W-:Y:S01]  /*699c0*/  @!UPT UIADD3 URZ, URZ, URZ, URZ ;  /* 0x0000003f3f3ff290 */ /* 0x000fe2000fffe03f */
[----:B------:R-:W-:Y:S01]  /*699d0*/  STL.64 [R1+0x570], R16 ;  /* 0x0005701001007387 */ /* 0x000fe20000100a00 */
[----:B------:R0:W-:Y:S02]  /*699e0*/  STL.64 [R1+0x578], R18 ;  /* 0x0005781201007387 */ /* 0x0001e40000100a00 */
[----:B0-----:R-:W-:Y:S02]  /*699f0*/  IMAD.MOV.U32 R19, RZ, RZ, R22 ;  /* 0x000000ffff137224 */ /* 0x001fe400078e0016 */
[----:B------:R-:W-:Y:S02]  /*69a00*/  IMAD.MOV.U32 R18, RZ, RZ, R23 ;  /* 0x000000ffff127224 */ /* 0x000fe400078e0017 */
[----:B------:R-:W0:Y:S01]  /*69a10*/  LDSM.16.MT88.4 R20, [R29+0x1c300] ;  /* 0x01c300001d14783b */ /* 0x000e220000004200 */
[----:B------:R-:W-:Y:S03]  /*69a20*/  HMMA.16816.F32 R8, R8, R6, R24 ;  /* 0x000000060808723c */ /* 0x000fe60000001818 */
[----:B0-----:R-:W-:Y:S01]  /*69a30*/  STL.64 [R1+0x59e0], R22 ;  /* 0x0059e01601007387 */ /* 0x001fe20000100a00 */
[----:B------:R0:W-:Y:S03]  /*69a40*/  STL.64 [R1+0x59d8], R20 ;  /* 0x0059d81401007387 */ /* 0x0001e60000100a00 */
[----:B0-----:R-:W3:Y:S01]  /*69a50*/  LDL.LU R20, [R1+0x3d0] ;  /* 0x0003d00001147983 */ /* 0x001ee20000300800 */
[----:B------:R-:W3:Y:S02]  /*69a60*/  LDL.LU R21, [R1+0x3d4] ;  /* 0x0003d40001157983 */ /* 0x000ee40000300800 */
[----:B------:R-:W3:Y:S02]  /*69a70*/  LDL.LU R22, [R1+0x3d8] ;  /* 0x0003d80001167983 */ /* 0x000ee40000300800 */
[----:B------:R-:W3:Y:S01]  /*69a80*/  LDL.LU R23, [R1+0x3dc] ;  /* 0x0003dc0001177983 */ /* 0x000ee20000300800 */
[----:B------:R-:W2:Y:S01]  /*69a90*/  LDL.LU.64 R26, [R1+0x5ba0] ;  /* 0x005ba000011a7983 */ /* 0x000ea20000300a00 */
[----:B------:R-:W2:Y:S02]  /*69aa0*/  LDL.LU.64 R6, [R1+0x5b98] ;  /* 0x005b980001067983 */ /* 0x000ea40000300a00 */
[----:B------:R-:W2:Y:S07]  /*69ab0*/  LDL.LU.64 R4, [R1+0x5b90] ;  /* 0x005b900001047983 */ /* 0x000eae0000300a00 */
[----:B------:R-:W-:Y:S01]  /*69ac0*/  STL.64 [R1+0x560], R8 ;  /* 0x0005600801007387 */ /* 0x000fe20000100a00 */
[----:B------:R-:W-:Y:S02]  /*69ad0*/  STL.64 [R1+0x568], R10 ;  /* 0x0005680a01007387 */ /* 0x000fe40000100a00 */
[----:B------:R-:W0:Y:S02]  /*69ae0*/  LDSM.16.MT88.4 R8, [R29+0x1c380] ;  /* 0x01c380001d08783b */ /* 0x000e240000004200 */
[----:B0-----:R0:W-:Y:S02]  /*69af0*/  STL.64 [R1+0x5968], R10 ;  /* 0x0059680a01007387 */ /* 0x0011e40000100a00 */
[----:B------:R-:W-:Y:S02]  /*69b00*/  STL.64 [R1+0x5960], R8 ;  /* 0x0059600801007387 */ /* 0x000fe40000100a00 */
[----:B0-----:R-:W3:Y:S01]  /*69b10*/  LDL.LU.64 R10, [R1+0x68] ;  /* 0x00006800010a7983 */ /* 0x001ee20000300a00 */
[C---:B--2---:R-:W-:Y:S03]  /*69b20*/  HMMA.16816.F32 R24, R4.reuse, R26, R12 ;  /* 0x0000001a0418723c */ /* 0x044fe6000000180c */
[----:B------:R-:W2:Y:S01]  /*69b30*/  LDL.LU.64 R14, [R1+0x5b88] ;  /* 0x005b8800010e7983 */ /* 0x000ea20000300a00 */
[----:B------:R-:W2:Y:S11]  /*69b40*/  LDL.LU.64 R12, [R1+0x5b80] ;  /* 0x005b8000010c7983 */ /* 0x000eb60000300a00 */
[----:B------:R-:W-:Y:S08]  /*69b50*/  @!UPT UIADD3 URZ, URZ, URZ, URZ ;  /* 0x0000003f3f3ff290 */ /* 0x000ff0000fffe03f */
[----:B------:R-:W-:Y:S01]  /*69b60*/  STL.64 [R1+0x550], R24 ;  /* 0x0005501801007387 */ /* 0x000fe20000100a00 */
[----:B------:R0:W-:Y:S03]  /*69b70*/  STL.64 [R1+0x558], R26 ;  /* 0x0005581a01007387 */ /* 0x0001e60000100a00 */
[----:B0-----:R-:W2:Y:S02]  /*69b80*/  LDL.LU.64 R26, [R1+0x5b78] ;  /* 0x005b7800011a7983 */ /* 0x001ea40000300a00 */
        /* <DEDUP_REMOVED lines=11> */
[----:B------:R-:W2:Y:S11]  /*69c40*/  LDL.LU.64 R12, [R1+0x5b50] ;  /* 0x005b5000010c7983 */ /* 0x000eb60000300a00 */
[----:B------:R-:W-:Y:S10]  /*69c50*/  @!UPT UIADD3 URZ, URZ, URZ, URZ ;  /* 0x0000003f3f3ff290 */ /* 0x000ff4000fffe03f */
        /* <DEDUP_REMOVED lines=21> */
[----:B------:R-:W4:Y:S01]  /*69db0*/  LDL.LU.64 R24, [R1+0x5b10] ;  /* 0x005b100001187983 */ /* 0x000f220000300a00 */
        /* <DEDUP_REMOVED lines=8> */
[----:B----4-:R2:W-:Y:S02]  /*69e40*/  STL.64 [R1+0x5a88], R24 ;  /* 0x005a881801007387 */ /* 0x0105e40000100a00 */
[----:B0-----:R-:W-:-:S02]  /*69e50*/  IMAD.MOV.U32 R26, RZ, RZ, R19 ;  /* 0x000000ffff1a7224 */ /* 0x001fc400078e0013 */
[----:B------:R-:W-:-:S07]  /*69e60*/  IMAD.MOV.U32 R27, RZ, RZ, R18 ;  /* 0x000000ffff1b7224 */ /* 0x000fce00078e0012 */
[C---:B--2---:R-:W-:Y:S08]  /*69e70*/  HMMA.16816.F32 R24, R4.reuse, R26, R12 ;  /* 0x0000001a0418723c */ /* 0x044ff0000000180c */
[----:B---3--:R-:W-:Y:S01]  /*69e80*/  HMMA.16816.F32 R4, R4, R10, R20 ;  /* 0x0000000a0404723c */ /* 0x008fe20000001814 */
[----:B------:R-:W2:Y:S01]  /*69e90*/  LDL.LU.64 R14, [R1+0x5af8] ;  /* 0x005af800010e7983 */ /* 0x000ea20000300a00 */
[----:B------:R-:W2:Y:S02]  /*69ea0*/  LDL.LU.64 R12, [R1+0x5af0] ;  /* 0x005af000010c7983 */ /* 0x000ea40000300a00 */
[----:B------:R-:W-:Y:S11]  /*69eb0*/  STL.64 [R1+0x5ac0], R10 ;  /* 0x005ac00a01007387 */ /* 0x000ff60000100a00 */
[----:B------:R-:W-:Y:S01]  /*69ec0*/  STL.64 [R1+0x3f0], R24 ;  /* 0x0003f01801007387 */ /* 0x000fe20000100a00 */
[----:B------:R-:W-:Y:S02]  /*69ed0*/  STL.64 [R1+0x3f8], R26 ;  /* 0x0003f81a01007387 */ /* 0x000fe40000100a00 */
[----:B------:R-:W3:Y:S05]  /*69ee0*/  LDL.LU R20, [R1+0x260] ;  /* 0x0002600001147983 */ /* 0x000eea0000300800 */
[----:B------:R-:W-:Y:S01]  /*69ef0*/  STL.64 [R1+0x4f0], R4 ;  /* 0x0004f00401007387 */ /* 0x000fe20000100a00 */
[----:B------:R-:W-:Y:S01]  /*69f00*/  STL.64 [R1+0x4f8], R6 ;  /* 0x0004f80601007387 */ /* 0x000fe20000100a00 */
        /* <DEDUP_REMOVED lines=8> */
[----:B------:R-:W4:Y:S02]  /*69f90*/  LDL.LU R23, [R1+0x27c] ;  /* 0x00027c0001177983 */ /* 0x000f240000300800 */
[----:B------:R-:W-:-:S02]  /*69fa0*/  IMAD.MOV.U32 R27, RZ, RZ, R8 ;  /* 0x000000ffff1b7224 */ /* 0x000fc400078e0008 */
[----:B------:R-:W-:Y:S01]  /*69fb0*/  IMAD.MOV.U32 R26, RZ, RZ, R9 ;  /* 0x000000ffff1a7224 */ /* 0x000fe200078e0009 */
[----:B----4-:R0:W-:Y:S01]  /*69fc0*/  STL.64 [R1+0x5a30], R22 ;  /* 0x005a301601007387 */ /* 0x0101e20000100a00 */
[----:B---3--:R-:W-:Y:S02]  /*69fd0*/  STL.64 [R1+0x5a28], R20 ;  /* 0x005a281401007387 */ /* 0x008fe40000100a00 */
[----:B0-----:R-:W-:Y:S02]  /*69fe0*/  IMAD.MOV.U32 R22, RZ, RZ, R17 ;  /* 0x000000ffff167224 */ /* 0x001fe400078e0011 */
[----:B------:R-:W-:-:S05]  /*69ff0*/  IMAD.MOV.U32 R23, RZ, RZ, R16 ;  /* 0x000000ffff177224 */ /* 0x000fca00078e0010 */
[----:B------:R0:W-:Y:S01]  /*6a000*/  STL.64 [R1+0x5ad8], R22 ;  /* 0x005ad81601007387 */ /* 0x0001e20000100a00 */
[----:B------:R-:W3:Y:S02]  /*6a010*/  LDL.LU R16, [R1+0x2a0] ;  /* 0x0002a00001107983 */ /* 0x000ee40000300800 */
[----:B------:R-:W3:Y:S02]  /*6a020*/  LDL.LU R17, [R1+0x2a4] ;  /* 0x0002a40001117983 */ /* 0x000ee40000300800 */
[----:B------:R-:W4:Y:S01]  /*6a030*/  LDL.LU R18, [R1+0x2a8] ;  /* 0x0002a80001127983 */ /* 0x000f220000300800 */
[----:B------:R-:W4:Y:S01]  /*6a040*/  LDL.LU R19, [R1+0x2ac] ;  /* 0x0002ac0001137983 */ /* 0x000f220000300800 */
[----:B------:R-:W2:Y:S02]  /*6a050*/  LDL.LU R8, [R1+0x3a0] ;  /* 0x0003a00001087983 */ /* 0x000ea40000300800 */
[----:B------:R-:W2:Y:S02]  /*6a060*/  LDL.LU R9, [R1+0x3a4] ;  /* 0x0003a40001097983 */ /* 0x000ea40000300800 */
[----:B------:R-:W2:Y:S01]  /*6a070*/  LDL.LU R10, [R1+0x3a8] ;  /* 0x0003a800010a7983 */ /* 0x000ea20000300800 */
[----:B------:R-:W2:Y:S04]  /*6a080*/  LDL.LU R11, [R1+0x3ac] ;  /* 0x0003ac00010b7983 */ /* 0x000ea80000300800 */
[----:B0-----:R-:W3:Y:S04]  /*6a090*/  LDL.64 R22, [R1+0x48] ;  /* 0x0000480001167983 */ /* 0x001ee80000100a00 */
        /* <DEDUP_REMOVED lines=17> */
[----:B--2---:R0:W-:Y:S01]  /*6a1b0*/  STL.64 [R1+0x5ab8], R26 ;  /* 0x005ab81a01007387 */ /* 0x0041e20000100a00 */
[----:B------:R-:W-:Y:S03]  /*6a1c0*/  STL.64 [R1+0x5ab0], R24 ;  /* 0x005ab01801007387 */ /* 0x000fe60000100a00 */
[----:B0-----:R-:W2:Y:S01]  /*6a1d0*/  LDL.64 R26, [R1+0x18] ;  /* 0x00001800011a7983 */ /* 0x001ea20000100a00 */
[----:B----4-:R0:W-:Y:S02]  /*6a1e0*/  STL.64 [R1+0x5a70], R18 ;  /* 0x005a701201007387 */ /* 0x0101e40000100a00 */
[----:B---3--:R1:W-:Y:S01]  /*6a1f0*/  STL.64 [R1+0x5a68], R16 ;  /* 0x005a681001007387 */ /* 0x0083e20000100a00 */
[----:B0-----:R-:W3:Y:S01]  /*6a200*/  LDL.LU.64 R18, [R1+0x58] ;  /* 0x0000580001127983 */ /* 0x001ee20000300a00 */
[----:B------:R-:W-:Y:S03]  /*6a210*/  HMMA.16816.F32 R8, R12, R22, R8 ;  /* 0x000000160c08723c */ /* 0x000fe60000001808 */
[----:B---3--:R0:W-:Y:S01]  /*6a220*/  STL.64 [R1+0x5a80], R18 ;  /* 0x005a801201007387 */ /* 0x0081e20000100a00 */
[----:B-1----:R-:W3:Y:S02]  /*6a230*/  LDL.LU R16, [R1+0x370] ;  /* 0x0003700001107983 */ /* 0x002ee40000300800 */
[----:B------:R-:W3:Y:S01]  /*6a240*/  LDL.LU R17, [R1+0x374] ;  /* 0x0003740001117983 */ /* 0x000ee20000300800 */
[----:B0-----:R-:W4:Y:S01]  /*6a250*/  LDL.LU R18, [R1+0x378] ;  /* 0x0003780001127983 */ /* 0x001f220000300800 */
[----:B------:R-:W4:Y:S02]  /*6a260*/  LDL.LU R19, [R1+0x37c] ;  /* 0x00037c0001137983 */ /* 0x000f240000300800 */
[----:B------:R-:W-:-:S02]  /*6a270*/  IMAD.MOV.U32 R6, RZ, RZ, R3 ;  /* 0x000000ffff067224 */ /* 0x000fc400078e0003 */
[----:B------:R-:W-:Y:S02]  /*6a280*/  IMAD.MOV.U32 R7, RZ, RZ, R2 ;  /* 0x000000ffff077224 */ /* 0x000fe400078e0002 */
[----:B------:R-:W-:Y:S02]  /*6a290*/  IMAD.MOV.U32 R3, RZ, RZ, R22 ;  /* 0x000000ffff037224 */ /* 0x000fe400078e0016 */
[----:B------:R-:W-:Y:S01]  /*6a2a0*/  IMAD.MOV.U32 R2, RZ, RZ, R23 ;  /* 0x000000ffff027224 */ /* 0x000fe200078e0017 */
[----:B----4-:R-:W-:Y:S01]  /*6a2b0*/  STL.64 [R1+0x5aa0], R18 ;  /* 0x005aa01201007387 */ /* 0x010fe20000100a00 */
[----:B---3--:R0:W-:Y:S03]  /*6a2c0*/  STL.64 [R1+0x5a98], R16 ;  /* 0x005a981001007387 */ /* 0x0081e60000100a00 */
[----:B0-----:R-:W3:Y:S01]  /*6a2d0*/  LDL.LU R16, [R1+0x380] ;  /* 0x0003800001107983 */ /* 0x001ee20000300800 */
[----:B------:R-:W3:Y:S02]  /*6a2e0*/  LDL.LU R17, [R1+0x384] ;  /* 0x0003840001117983 */ /* 0x000ee40000300800 */
[----:B------:R-:W3:Y:S02]  /*6a2f0*/  LDL.LU R18, [R1+0x388] ;  /* 0x0003880001127983 */ /* 0x000ee40000300800 */
[----:B------:R-:W3:Y:S01]  /*6a300*/  LDL.LU R19, [R1+0x38c] ;  /* 0x00038c0001137983 */ /* 0x000ee20000300800 */
[----:B------:R-:W-:Y:S01]  /*6a310*/  STL.64 [R1+0x4e0], R8 ;  /* 0x0004e00801007387 */ /* 0x000fe20000100a00 */
[----:B------:R0:W-:Y:S03]  /*6a320*/  STL.64 [R1+0x4e8], R10 ;  /* 0x0004e80a01007387 */ /* 0x0001e60000100a00 */
[----:B0-----:R-:W4:Y:S01]  /*6a330*/  LDL.LU.64 R10, [R1+0x5ae8] ;  /* 0x005ae800010a7983 */ /* 0x001f220000300a00 */
[----:B------:R-:W4:Y:S02]  /*6a340*/  LDL.LU.64 R8, [R1+0x5ae0] ;  /* 0x005ae00001087983 */ /* 0x000f240000300a00 */
[----:B------:R-:W4:Y:S02]  /*6a350*/  LDL.LU.64 R22, [R1+0x5ad8] ;  /* 0x005ad80001167983 */ /* 0x000f240000300a00 */
[----:B----4-:R-:W-:Y:S11]  /*6a360*/  HMMA.16816.F32 R8, R12, R22, R8 ;  /* 0x000000160c08723c */ /* 0x010ff60000001808 */
        /* <DEDUP_REMOVED lines=9> */
[----:B------:R0:W-:Y:S01]  /*6a400*/  STL.64 [R1+0x5a78], R22 ;  /* 0x005a781601007387 */ /* 0x0001e20000100a00 */
[----:B------:R-:W4:Y:S02]  /*6a410*/  LDL.LU R20, [R1+0x360] ;  /* 0x0003600001147983 */ /* 0x000f240000300800 */
[----:B------:R-:W4:Y:S01]  /*6a420*/  LDL.LU R21, [R1+0x364] ;  /* 0x0003640001157983 */ /* 0x000f220000300800 */
[----:B0-----:R-:W4:Y:S01]  /*6a430*/  LDL.LU R22, [R1+0x368] ;  /* 0x0003680001167983 */ /* 0x001f220000300800 */
[----:B------:R-:W4:Y:S01]  /*6a440*/  LDL.LU R23, [R1+0x36c] ;  /* 0x00036c0001177983 */ /* 0x000f220000300800 */
        /* <DEDUP_REMOVED lines=9> */
[----:B------:R-:W2:Y:S02]  /*6a4e0*/  LDL.LU.64 R24, [R1+0x5ab0] ;  /* 0x005ab00001187983 */ /* 0x000ea40000300a00 */
        /* <DEDUP_REMOVED lines=10> */
[----:B------:R-:W2:Y:S01]  /*6a590*/  LDL.LU R7, [R1+0x28c] ;  /* 0x00028c0001077983 */ /* 0x000ea20000300800 */
[C---:B---3--:R-:W-:Y:S02]  /*6a5a0*/  HMMA.16816.F32 R24, R12.reuse, R26, R16 ;  /* 0x0000001a0c18723c */ /* 0x048fe40000001810 */
        /* <DEDUP_REMOVED lines=8> */
[----:B------:R-:W-:Y:S02]  /*6a630*/  STL.64 [R1+0x4a0], R24 ;  /* 0x0004a01801007387 */ /* 0x000fe40000100a00 */
[----:B------:R0:W-:Y:S02]  /*6a640*/  STL.64 [R1+0x4a8], R26 ;  /* 0x0004a81a01007387 */ /* 0x0001e40000100a00 */
[----:B0-----:R-:W3:Y:S01]  /*6a650*/  LDL.LU.64 R26, [R1+0x5a90] ;  /* 0x005a9000011a7983 */ /* 0x001ee20000300a00 */
[----:B------:R-:W2:Y:S01]  /*6a660*/  LDL.LU.64 R24, [R1+0x5a88] ;  /* 0x005a880001187983 */ /* 0x000ea20000300a00 */
[C---:B---3--:R-:W-:Y:S11]  /*6a670*/  HMMA.16816.F32 R16, R12.reuse, R26, R16 ;  /* 0x0000001a0c10723c */ /* 0x048ff60000001810 */
[----:B------:R-:W-:Y:S11]  /*6a680*/  @!UPT UIADD3 URZ, URZ, URZ, URZ ;  /* 0x0000003f3f3ff290 */ /* 0x000ff6000fffe03f */
[----:B------:R-:W-:Y:S01]  /*6a690*/  @!UPT UIADD3 URZ, URZ, URZ, URZ ;  /* 0x0000003f3f3ff290 */ /* 0x000fe2000fffe03f */
[----:B------:R-:W-:Y:S01]  /*6a6a0*/  STL.64 [R1+0x480], R16 ;  /* 0x0004801001007387 */ /* 0x000fe20000100a00 */
[----:B------:R0:W-:Y:S03]  /*6a6b0*/  STL.64 [R1+0x488], R18 ;  /* 0x0004881201007387 */ /* 0x0001e60000100a00 */
[----:B0-----:R-:W4:Y:S01]  /*6a6c0*/  LDL.LU.64 R18, [R1+0x5a80] ;  /* 0x005a800001127983 */ /* 0x001f220000300a00 */
[----:B------:R0:W-:Y:S02]  /*6a6d0*/  STL.64 [R1+0x5a00], R26 ;  /* 0x005a001a01007387 */ /* 0x0001e40000100a00 */
[----:B--2---:R-:W-:Y:S01]  /*6a6e0*/  STL.64 [R1+0x59f8], R24 ;  /* 0x0059f81801007387 */ /* 0x004fe20000100a00 */
[----:B0-----:R-:W2:Y:S01]  /*6a6f0*/  LDL.LU.64 R26, [R1+0x28] ;  /* 0x00002800011a7983 */ /* 0x001ea20000300a00 */
[----:B----4-:R-:W-:Y:S01]  /*6a700*/  HMMA.16816.F32 R20, R12, R18, R20 ;  /* 0x000000120c14723c */ /* 0x010fe20000001814 */
[----:B------:R-:W-:-:S02]  /*6a710*/  IMAD.MOV.U32 R3, RZ, RZ, R18 ;  /* 0x000000ffff037224 */ /* 0x000fc400078e0012 */
[----:B------:R-:W-:Y:S11]  /*6a720*/  IMAD.MOV.U32 R2, RZ, RZ, R19 ;  /* 0x000000ffff027224 */ /* 0x000ff600078e0013 */
[----:B------:R-:W-:Y:S09]  /*6a730*/  @!UPT UIADD3 URZ, URZ, URZ, URZ ;  /* 0x0000003f3f3ff290 */ /* 0x000ff2000fffe03f */
[----:B------:R-:W-:Y:S01]  /*6a740*/  STL.64 [R1+0x470], R20 ;  /* 0x0004701401007387 */ /* 0x000fe20000100a00 */
[----:B------:R0:W-:Y:S03]  /*6a750*/  STL.64 [R1+0x478], R22 ;  /* 0x0004781601007387 */ /* 0x0001e60000100a00 */
[----:B0-----:R-:W3:Y:S01]  /*6a760*/  LDL.LU.64 R22, [R1+0x5a78] ;  /* 0x005a780001167983 */ /* 0x001ee20000300a00 */
[----:B------:R-:W4:Y:S02]  /*6a770*/  LDL.LU.64 R18, [R1+0x5a70] ;  /* 0x005a700001127983 */ /* 0x000f240000300a00 */
[----:B------:R-:W4:Y:S02]  /*6a780*/  LDL.LU.64 R16, [R1+0x5a68] ;  /* 0x005a680001107983 */ /* 0x000f240000300a00 */
[----:B----4-:R-:W-:Y:S01]  /*6a790*/  HMMA.16816.F32 R12, R12, R10, R16 ;  /* 0x0000000a0c0c723c */ /* 0x010fe20000001810 */
[----:B------:R-:W3:Y:S01]  /*6a7a0*/  LDL.LU.64 R18, [R1+0x5a60] ;  /* 0x005a600001127983 */ /* 0x000ee20000300a00 */
[----:B------:R-:W3:Y:S02]  /*6a7b0*/  LDL.LU.64 R16, [R1+0x5a58] ;  /* 0x005a580001107983 */ /* 0x000ee40000300a00 */
[----:B------:R-:W-:Y:S11]  /*6a7c0*/  STL.64 [R1+0x59e8], R10 ;  /* 0x0059e80a01007387 */ /* 0x000ff60000100a00 */
[----:B------:R-:W-:Y:S08]  /*6a7d0*/  @!UPT UIADD3 URZ, URZ, URZ, URZ ;  /* 0x0000003f3f3ff290 */ /* 0x000ff0000fffe03f */
[----:B------:R-:W-:Y:S01]  /*6a7e0*/  STL.64 [R1+0x2a0], R12 ;  /* 0x0002a00c01007387 */ /* 0x000fe20000100a00 */
[----:B------:R0:W-:Y:S02]  /*6a7f0*/  STL.64 [R1+0x2a8], R14 ;  /* 0x0002a80e01007387 */ /* 0x0001e40000100a00 */
[----:B0-----:R-:W-:Y:S02]  /*6a800*/  IMAD.MOV.U32 R14, RZ, RZ, R3 ;  /* 0x000000ffff0e7224 */ /* 0x001fe400078e0003 */
[----:B------:R-:W-:-:S05]  /*6a810*/  IMAD.MOV.U32 R15, RZ, RZ, R2 ;  /* 0x000000ffff0f7224 */ /* 0x000fca00078e0002 */
[----:B------:R0:W-:Y:S01]  /*6a820*/  STL.64 [R1+0x59f0], R14 ;  /* 0x0059f00e01007387 */ /* 0x0001e20000100a00 */
[----:B------:R-:W4:Y:S02]  /*6a830*/  LDL.LU R12, [R1+0x240] ;  /* 0x00024000010c7983 */ /* 0x000f240000300800 */
[----:B------:R-:W4:Y:S01]  /*6a840*/  LDL.LU R13, [R1+0x244] ;  /* 0x00024400010d7983 */ /* 0x000f220000300800 */
[----:B0-----:R-:W2:Y:S01]  /*6a850*/  LDL.LU R14, [R1+0x248] ;  /* 0x00024800010e7983 */ /* 0x001ea20000300800 */
[----:B------:R-:W2:Y:S01]  /*6a860*/  LDL.LU R15, [R1+0x24c] ;  /* 0x00024c00010f7983 */ /* 0x000ea20000300800 */
[C---:B---3--:R-:W-:Y:S02]  /*6a870*/  HMMA.16816.F32 R20, R16.reuse, R22, R4 ;  /* 0x000000161014723c */ /* 0x048fe40000001804 */
[----:B--2---:R-:W-:Y:S01]  /*6a880*/  STL.64 [R1+0x5a10], R14 ;  /* 0x005a100e01007387 */ /* 0x004fe20000100a00 */
[----:B----4-:R0:W-:Y:S03]  /*6a890*/  STL.64 [R1+0x5a08], R12 ;  /* 0x005a080c01007387 */ /* 0x0101e60000100a00 */
        /* <DEDUP_REMOVED lines=8> */
[----:B0-----:R-:W3:Y:S02]  /*6a920*/  LDL.LU.64 R22, [R1+0x5a40] ;  /* 0x005a400001167983 */ /* 0x001ee40000300a00 */
[----:B---3--:R-:W-:Y:S02]  /*6a930*/  HMMA.16816.F32 R20, R16, R22, R4 ;  /* 0x000000161014723c */ /* 0x008fe40000001804 */
[----:B------:R-:W3:Y:S11]  /*6a940*/  LDL.LU.64 R6, [R1+0x5a38] ;  /* 0x005a380001067983 */ /* 0x000ef60000300a00 */
[----:B------:R-:W-:Y:S10]  /*6a950*/  @!UPT UIADD3 URZ, URZ, URZ, URZ ;  /* 0x0000003f3f3ff290 */ /* 0x000ff4000fffe03f */
[----:B------:R-:W-:Y:S01]  /*6a960*/  STL.64 [R1+0x280], R20 ;  /* 0x0002801401007387 */ /* 0x000fe20000100a00 */
[----:B------:R0:W-:Y:S03]  /*6a970*/  STL.64 [R1+0x288], R22 ;  /* 0x0002881601007387 */ /* 0x0001e60000100a00 */
[----:B0-----:R-:W4:Y:S01]  /*6a980*/  LDL.LU.64 R22, [R1+0x5a30] ;  /* 0x005a300001167983 */ /* 0x001f220000300a00 */
[----:B------:R-:W4:Y:S02]  /*6a990*/  LDL.LU.64 R20, [R1+0x5a28] ;  /* 0x005a280001147983 */ /* 0x000f240000300a00 */
[----:B------:R-:W-:Y:S02]  /*6a9a0*/  IMAD.MOV.U32 R10, RZ, RZ, R9 ;  /* 0x000000ffff0a7224 */ /* 0x000fe400078e0009 */
[----:B------:R-:W-:-:S07]  /*6a9b0*/  IMAD.MOV.U32 R11, RZ, RZ, R8 ;  /* 0x000000ffff0b7224 */ /* 0x000fce00078e0008 */
[C---:B----4-:R-:W-:Y:S01]  /*6a9c0*/  HMMA.16816.F32 R8, R16.reuse, R10, R20 ;  /* 0x0000000a1008723c */ /* 0x050fe20000001814 */
[----:B------:R-:W3:Y:S01]  /*6a9d0*/  LDL.LU.64 R22, [R1+0x5a20] ;  /* 0x005a200001167983 */ /* 0x000ee20000300a00 */
[----:B------:R-:W3:Y:S11]  /*6a9e0*/  LDL.LU.64 R20, [R1+0x5a18] ;  /* 0x005a180001147983 */ /* 0x000ef60000300a00 */
[----:B------:R-:W-:Y:S10]  /*6a9f0*/  @!UPT UIADD3 URZ, URZ, URZ, URZ ;  /* 0x0000003f3f3ff290 */ /* 0x000ff4000fffe03f */
[----:B------:R0:W-:Y:S01]  /*6aa00*/  STL.64 [R1+0x270], R8 ;  /* 0x0002700801007387 */ /* 0x0001e20000100a00 */
[----:B------:R1:W-:Y:S03]  /*6aa10*/  STL.64 [R1+0x278], R10 ;  /* 0x0002780a01007387 */ /* 0x0003e60000100a00 */
[----:B0-----:R-:W4:Y:S01]  /*6aa20*/  LDL.LU R8, [R1+0x230] ;  /* 0x0002300001087983 */ /* 0x001f220000300800 */
[C---:B---3--:R-:W-:Y:S11]  /*6aa30*/  HMMA.16816.F32 R20, R16.reuse, R6, R20 ;  /* 0x000000061014723c */ /* 0x048ff60000001814 */
[----:B------:R-:W-:Y:S11]  /*6aa40*/  @!UPT UIADD3 URZ, URZ, URZ, URZ ;  /* 0x0000003f3f3ff290 */ /* 0x000ff6000fffe03f */
[----:B------:R-:W-:Y:S01]  /*6aa50*/  @!UPT UIADD3 URZ, URZ, URZ, URZ ;  /* 0x0000003f3f3ff290 */ /* 0x000fe2000fffe03f */
[----:B------:R0:W-:Y:S01]  /*6aa60*/  STL.64 [R1+0x260], R20 ;  /* 0x0002601401007387 */ /* 0x0001e20000100a00 */
[----:B------:R3:W-:Y:S02]  /*6aa70*/  STL.64 [R1+0x268], R22 ;  /* 0x0002681601007387 */ /* 0x0007e40000100a00 */
[----:B------:R-:W4:Y:S02]  /*6aa80*/  LDL.LU R9, [R1+0x234] ;  /* 0x0002340001097983 */ /* 0x000f240000300800 */
[----:B-1----:R-:W4:Y:S01]  /*6aa90*/  LDL.LU R10, [R1+0x238] ;  /* 0x00023800010a7983 */ /* 0x002f220000300800 */
[----:B------:R-:W4:Y:S04]  /*6aaa0*/  LDL.LU R11, [R1+0x23c] ;  /* 0x00023c00010b7983 */ /* 0x000f280000300800 */
[----:B0-----:R-:W4:Y:S01]  /*6aab0*/  LDL.LU R20, [R1+0x180] ;  /* 0x0001800001147983 */ /* 0x001f220000300800 */
[----:B------:R-:W4:Y:S02]  /*6aac0*/  LDL.LU R21, [R1+0x184] ;  /* 0x0001840001157983 */ /* 0x000f240000300800 */
[----:B---3--:R-:W3:Y:S02]  /*6aad0*/  LDL.LU R22, [R1+0x188] ;  /* 0x0001880001167983 */ /* 0x008ee40000300800 */
[----:B------:R-:W3:Y:S01]  /*6aae0*/  LDL.LU R23, [R1+0x18c] ;  /* 0x00018c0001177983 */ /* 0x000ee20000300800 */
[----:B------:R0:W-:Y:S01]  /*6aaf0*/  STL.64 [R1+0x59b8], R6 ;  /* 0x0059b80601007387 */ /* 0x0001e20000100a00 */
[----:B------:R-:W3:Y:S02]  /*6ab00*/  LDL.LU R4, [R1+0x160] ;  /* 0x0001600001047983 */ /* 0x000ee40000300800 */
[----:B------:R-:W3:Y:S01]  /*6ab10*/  LDL.LU R5, [R1+0x164] ;  /* 0x0001640001057983 */ /* 0x000ee20000300800 */
[----:B0-----:R-:W3:Y:S01]  /*6ab20*/  LDL.LU R6, [R1+0x168] ;  /* 0x0001680001067983 */ /* 0x001ee20000300800 */
[----:B------:R-:W3:Y:S01]  /*6ab30*/  LDL.LU R7, [R1+0x16c] ;  /* 0x00016c0001077983 */ /* 0x000ee20000300800 */
[----:B--2---:R-:W-:Y:S01]  /*6ab40*/  HMMA.16816.F32 R12, R16, R26, R12 ;  /* 0x0000001a100c723c */ /* 0x004fe2000000180c */
[----:B------:R-:W-:-:S02]  /*6ab50*/  IMAD.MOV.U32 R3, RZ, RZ, R26 ;  /* 0x000000ffff037224 */ /* 0x000fc400078e001a */
[----:B------:R-:W-:Y:S01]  /*6ab60*/  IMAD.MOV.U32 R2, RZ, RZ, R27 ;  /* 0x000000ffff027224 */ /* 0x000fe200078e001b */
[----:B---3--:R0:W-:Y:S01]  /*6ab70*/  STL.64 [R1+0x59c8], R6 ;  /* 0x0059c80601007387 */ /* 0x0081e20000100a00 */
[----:B------:R-:W-:Y:S03]  /*6ab80*/  STL.64 [R1+0x59c0], R4 ;  /* 0x0059c00401007387 */ /* 0x000fe60000100a00 */
[----:B0-----:R-:W2:Y:S11]  /*6ab90*/  LDL.LU.64 R6, [R1+0x48] ;  /* 0x0000480001067983 */ /* 0x001eb60000300a00 */
[----:B------:R-:W-:Y:S04]  /*6aba0*/  @!UPT UIADD3 URZ, URZ, URZ, URZ ;  /* 0x0000003f3f3ff290 */ /* 0x000fe8000fffe03f */
[----:B------:R-:W-:Y:S02]  /*6abb0*/  STL.64 [R1+0x250], R12 ;  /* 0x0002500c01007387 */ /* 0x000fe40000100a00 */
[----:B------:R0:W-:Y:S02]  /*6abc0*/  STL.64 [R1+0x258], R14 ;  /* 0x0002580e01007387 */ /* 0x0001e40000100a00 */
[----:B0-----:R-:W3:Y:S01]  /*6abd0*/  LDL.LU.64 R14, [R1+0x5a10] ;  /* 0x005a1000010e7983 */ /* 0x001ee20000300a00 */
[----:B------:R-:W3:Y:S02]  /*6abe0*/  LDL.LU.64 R12, [R1+0x5a08] ;  /* 0x005a0800010c7983 */ /* 0x000ee40000300a00 */
[----:B------:R-:W3:Y:S02]  /*6abf0*/  LDL.LU.64 R26, [R1+0x5a00] ;  /* 0x005a0000011a7983 */ /* 0x000ee40000300a00 */
[----:B------:R-:W2:Y:S01]  /*6ac00*/  LDL.LU.64 R24, [R1+0x59f8] ;  /* 0x0059f80001187983 */ /* 0x000ea20000300a00 */
[C---:B---3--:R-:W-:Y:S11]  /*6ac10*/  HMMA.16816.F32 R12, R16.reuse, R26, R12 ;  /* 0x0000001a100c723c */ /* 0x048ff6000000180c */
[----:B------:R-:W-:Y:S11]  /*6ac20*/  @!UPT UIADD3 URZ, URZ, URZ, URZ ;  /* 0x0000003f3f3ff290 */ /* 0x000ff6000fffe03f */
[----:B------:R-:W-:Y:S01]  /*6ac30*/  @!UPT UIADD3 URZ, URZ, URZ, URZ ;  /* 0x0000003f3f3ff290 */ /* 0x000fe2000fffe03f */
[----:B------:R-:W-:Y:S01]  /*6ac40*/  STL.64 [R1+0x240], R12 ;  /* 0x0002400c01007387 */ /* 0x000fe20000100a00 */
[----:B------:R0:W-:Y:S03]  /*6ac50*/  STL.64 [R1+0x248], R14 ;  /* 0x0002480e01007387 */ /* 0x0001e60000100a00 */
[----:B0-----:R-:W4:Y:S01]  /*6ac60*/  LDL.LU.64 R14, [R1+0x59f0] ;  /* 0x0059f000010e7983 */ /* 0x001f220000300a00 */
[----:B------:R-:W-:Y:S02]  /*6ac70*/  STL.64 [R1+0x5998], R26 ;  /* 0x0059981a01007387 */ /* 0x000fe40000100a00 */
[----:B--2---:R0:W-:Y:S02]  /*6ac80*/  STL.64 [R1+0x5990], R24 ;  /* 0x0059901801007387 */ /* 0x0041e40000100a00 */
[----:B0-----:R-:W2:Y:S01]  /*6ac90*/  LDL.LU R24, [R1+0x140] ;  /* 0x0001400001187983 */ /* 0x001ea20000300800 */
[----:B------:R-:W2:Y:S02]  /*6aca0*/  LDL.LU R25, [R1+0x144] ;  /* 0x0001440001197983 */ /* 0x000ea40000300800 */
[----:B------:R-:W3:Y:S02]  /*6acb0*/  LDL.LU R26, [R1+0x148] ;  /* 0x00014800011a7983 */ /* 0x000ee40000300800 */
[----:B------:R-:W3:Y:S02]  /*6acc0*/  LDL.LU R27, [R1+0x14c] ;  /* 0x00014c00011b7983 */ /* 0x000ee40000300800 */
[----:B---3--:R0:W-:Y:S01]  /*6acd0*/  STL.64 [R1+0x59a8], R26 ;  /* 0x0059a81a01007387 */ /* 0x0081e20000100a00 */
[----:B--2---:R-:W-:Y:S03]  /*6ace0*/  STL.64 [R1+0x59a0], R24 ;  /* 0x0059a01801007387 */ /* 0x004fe60000100a00 */
[----:B0-----:R-:W2:Y:S01]  /*6acf0*/  LDL.LU.64 R26, [R1+0x18] ;  /* 0x00001800011a7983 */ /* 0x001ea20000300a00 */
[C---:B----4-:R-:W-:Y:S03]  /*6ad00*/  HMMA.16816.F32 R8, R16.reuse, R14, R8 ;  /* 0x0000000e1008723c */ /* 0x050fe60000001808 */
[----:B--2---:R0:W-:Y:S04]  /*6ad10*/  STL.64 [R1+0x59b0], R26 ;  /* 0x0059b01a01007387 */ /* 0x0041e80000100a00 */
[----:B0-----:R-:W2:Y:S04]  /*6ad20*/  LDL.LU.64 R26, [R1+0x38] ;  /* 0x00003800011a7983 */ /* 0x001ea80000300a00 */
[----:B--2---:R0:W-:Y:S01]  /*6ad30*/  STL.64 [R1+0x59d0], R26 ;  /* 0x0059d01a01007387 */ /* 0x0041e20000100a00 */
[----:B------:R-:W2:Y:S02]  /*6ad40*/  LDL.LU R24, [R1+0x170] ;  /* 0x0001700001187983 */ /* 0x000ea40000300800 */
[----:B------:R-:W2:Y:S01]  /*6ad50*/  LDL.LU R25, [R1+0x174] ;  /* 0x0001740001197983 */ /* 0x000ea20000300800 */
[----:B0-----:R-:W2:Y:S01]  /*6ad60*/  LDL.LU R26, [R1+0x178] ;  /* 0x00017800011a7983 */ /* 0x001ea20000300800 */
[----:B------:R-:W2:Y:S07]  /*6ad70*/  LDL.LU R27, [R1+0x17c] ;  /* 0x00017c00011b7983 */ /* 0x000eae0000300800 */
[----:B------:R-:W-:Y:S02]  /*6ad80*/  STL.64 [R1+0x230], R8 ;  /* 0x0002300801007387 */ /* 0x000fe40000100a00 */
[----:B------:R0:W-:Y:S02]  /*6ad90*/  STL.64 [R1+0x238], R10 ;  /* 0x0002380a01007387 */ /* 0x0001e40000100a00 */
        /* <DEDUP_REMOVED lines=18> */
[----:B------:R-:W-:Y:S02]  /*6aec0*/  IMAD.MOV.U32 R19, RZ, RZ, R2 ;  /* 0x000000ffff137224 */ /* 0x000fe400078e0002 */
        /* <DEDUP_REMOVED lines=26> */
[----:B------:R-:W2:Y:S01]  /*6b070*/  LDL.LU.64 R26, [R1+0x59a8] ;  /* 0x0059a800011a7983 */ /* 0x000ea20000300a00 */
[----:B------:R-:W2:Y:S02]  /*6b080*/  LDL.LU.64 R24, [R1+0x59a0] ;  /* 0x0059a00001187983 */ /* 0x000ea40000300a00 */
[----:B--2---:R-:W-:Y:S11]  /*6b090*/  HMMA.16816.F32 R24, R20, R6, R24 ;  /* 0x000000061418723c */ /* 0x004ff60000001818 */
[----:B------:R-:W-:Y:S11]  /*6b0a0*/  @!UPT UIADD3 URZ, URZ, URZ, URZ ;  /* 0x0000003f3f3ff290 */ /* 0x000ff6000fffe03f */
[----:B------:R-:W-:Y:S01]  /*6b0b0*/  @!UPT UIADD3 URZ, URZ, URZ, URZ ;  /* 0x0000003f3f3ff290 */ /* 0x000fe2000fffe03f */
[----:B------:R-:W-:Y:S01]  /*6b0c0*/  STL.64 [R1+0x140], R24 ;  /* 0x0001401801007387 */ /* 0x000fe20000100a00 */
[----:B------:R0:W-:Y:S03]  /*6b0d0*/  STL.64 [R1+0x148], R26 ;  /* 0x0001481a01007387 */ /* 0x0001e60000100a00 */
[----:B0-----:R-:W2:Y:S01]  /*6b0e0*/  LDL.LU.64 R26, [R1+0x5998] ;  /* 0x00599800011a7983 */ /* 0x001ea20000300a00 */
[----:B------:R-:W4:Y:S02]  /*6b0f0*/  LDL.LU.64 R24, [R1+0x5990] ;  /* 0x0059900001187983 */ /* 0x000f240000300a00 */
[----:B------:R0:W-:Y:S02]  /*6b100*/  STL.64 [R1+0x5918], R6 ;  /* 0x0059180601007387 */ /* 0x0001e40000100a00 */
[----:B0-----:R-:W-:Y:S02]  /*6b110*/  IMAD.MOV.U32 R6, RZ, RZ, R13 ;  /* 0x000000ffff067224 */ /* 0x001fe400078e000d */
[----:B------:R-:W-:-:S05]  /*6b120*/  IMAD.MOV.U32 R7, RZ, RZ, R12 ;  /* 0x000000ffff077224 */ /* 0x000fca00078e000c */
[----:B------:R0:W-:Y:S01]  /*6b130*/  STL.64 [R1+0x5928], R6 ;  /* 0x0059280601007387 */ /* 0x0001e20000100a00 */
[----:B------:R-:W2:Y:S02]  /*6b140*/  LDL.LU R12, [R1+0x120] ;  /* 0x00012000010c7983 */ /* 0x000ea40000300800 */
[----:B------:R-:W2:Y:S02]  /*6b150*/  LDL.LU R13, [R1+0x124] ;  /* 0x00012400010d7983 */ /* 0x000ea40000300800 */
[----:B------:R-:W2:Y:S01]  /*6b160*/  LDL.LU R14, [R1+0x128] ;  /* 0x00012800010e7983 */ /* 0x000ea20000300800 */
[----:B------:R-:W2:Y:S01]  /*6b170*/  LDL.LU R15, [R1+0x12c] ;  /* 0x00012c00010f7983 */ /* 0x000ea20000300800 */
[----:B0-----:R-:W-:Y:S02]  /*6b180*/  IMAD.MOV.U32 R6, RZ, RZ, R5 ;  /* 0x000000ffff067224 */ /* 0x001fe400078e0005 */
[----:B------:R-:W-:-:S05]  /*6b190*/  IMAD.MOV.U32 R7, RZ, RZ, R4 ;  /* 0x000000ffff077224 */ /* 0x000fca00078e0004 */
[----:B------:R3:W-:Y:S02]  /*6b1a0*/  STL.64 [R1+0x5940], R6 ;  /* 0x0059400601007387 */ /* 0x0007e40000100a00 */
[----:B---3--:R-:W-:Y:S02]  /*6b1b0*/  HMMA.16816.F32 R4, R20, R18, R8 ;  /* 0x000000121404723c */ /* 0x008fe40000001808 */
[----:B------:R-:W3:Y:S11]  /*6b1c0*/  LDL.LU R8, [R1+0x110] ;  /* 0x0001100001087983 */ /* 0x000ef60000300800 */
[----:B------:R-:W-:Y:S10]  /*6b1d0*/  @!UPT UIADD3 URZ, URZ, URZ, URZ ;  /* 0x0000003f3f3ff290 */ /* 0x000ff4000fffe03f */
[----:B------:R-:W-:Y:S01]  /*6b1e0*/  STL.64 [R1+0x130], R4 ;  /* 0x0001300401007387 */ /* 0x000fe20000100a00 */
[----:B------:R0:W-:Y:S02]  /*6b1f0*/  STL.64 [R1+0x138], R6 ;  /* 0x0001380601007387 */ /* 0x0001e40000100a00 */
[----:B------:R-:W3:Y:S02]  /*6b200*/  LDL.LU R9, [R1+0x114] ;  /* 0x0001140001097983 */ /* 0x000ee40000300800 */
[----:B------:R-:W3:Y:S01]  /*6b210*/  LDL.LU R10, [R1+0x118] ;  /* 0x00011800010a7983 */ /* 0x000ee20000300800 */
[----:B------:R-:W3:Y:S01]  /*6b220*/  LDL.LU R11, [R1+0x11c] ;  /* 0x00011c00010b7983 */ /* 0x000ee20000300800 */
[----:B0-----:R-:W-:Y:S02]  /*6b230*/  IMAD.MOV.U32 R6, RZ, RZ, R3 ;  /* 0x000000ffff067224 */ /* 0x001fe400078e0003 */
[----:B------:R-:W-:-:S05]  /*6b240*/  IMAD.MOV.U32 R7, RZ, RZ, R2 ;  /* 0x000000ffff077224 */ /* 0x000fca00078e0002 */
[----:B------:R0:W-:Y:S01]  /*6b250*/  STL.64 [R1+0x5970], R6 ;  /* 0x0059700601007387 */ /* 0x0001e20000100a00 */
[----:B------:R-:W2:Y:S02]  /*6b260*/  LDL.LU R4, [R1+0xb0] ;  /* 0x0000b00001047983 */ /* 0x000ea40000300800 */
[----:B------:R-:W2:Y:S01]  /*6b270*/  LDL.LU R5, [R1+0xb4] ;  /* 0x0000b40001057983 */ /* 0x000ea20000300800 */
[----:B0-----:R-:W2:Y:S01]  /*6b280*/  LDL.LU R6, [R1+0xb8] ;  /* 0x0000b80001067983 */ /* 0x001ea20000300800 */
[----:B------:R-:W2:Y:S02]  /*6b290*/  LDL.LU R7, [R1+0xbc] ;  /* 0x0000bc0001077983 */ /* 0x000ea40000300800 */
[----:B------:R0:W-:Y:S02]  /*6b2a0*/  STL.64 [R1+0x5920], R18 ;  /* 0x0059201201007387 */ /* 0x0001e40000100a00 */
[----:B------:R-:W2:Y:S01]  /*6b2b0*/  LDL.LU R16, [R1+0x80] ;  /* 0x0000800001107983 */ /* 0x000ea20000300800 */
[----:B------:R-:W2:Y:S04]  /*6b2c0*/  LDL.LU R17, [R1+0x84] ;  /* 0x0000840001117983 */ /* 0x000ea80000300800 */
        /* <DEDUP_REMOVED lines=8> */
[C---:B------:R-:W-:Y:S01]  /*6b350*/  HMMA.16816.F32 R12, R20.reuse, R26, R12 ;  /* 0x0000001a140c723c */ /* 0x040fe2000000180c */
        /* <DEDUP_REMOVED lines=10> */
[----:B------:R-:W-:Y:S02]  /*6b400*/  STL.64 [R1+0x5910], R26 ;  /* 0x0059101a01007387 */ /* 0x000fe40000100a00 */
[----:B----4-:R0:W-:Y:S02]  /*6b410*/  STL.64 [R1+0x5908], R24 ;  /* 0x0059081801007387 */ /* 0x0101e40000100a00 */
[----:B0-----:R-:W4:Y:S01]  /*6b420*/  LDL.LU R24, [R1+0x220] ;  /* 0x0002200001187983 */ /* 0x001f220000300800 */
[----:B------:R-:W4:Y:S02]  /*6b430*/  LDL.LU R25, [R1+0x224] ;  /* 0x0002240001197983 */ /* 0x000f240000300800 */
[----:B------:R-:W4:Y:S02]  /*6b440*/  LDL.LU R26, [R1+0x228] ;  /* 0x00022800011a7983 */ /* 0x000f240000300800 */
[----:B------:R-:W4:Y:S01]  /*6b450*/  LDL.LU R27, [R1+0x22c] ;  /* 0x00022c00011b7983 */ /* 0x000f220000300800 */
[----:B---3--:R-:W-:Y:S11]  /*6b460*/  HMMA.16816.F32 R8, R20, R14, R8 ;  /* 0x0000000e1408723c */ /* 0x008ff60000001808 */
        /* <DEDUP_REMOVED lines=9> */
[----:B------:R-:W-:-:S02]  /*6b500*/  IMAD.MOV.U32 R15, RZ, RZ, R0 ;  /* 0x000000ffff0f7224 */ /* 0x000fc400078e0000 */
[----:B------:R-:W2:Y:S01]  /*6b510*/  LDL.LU R0, [R1+0x5978] ;  /* 0x0059780001007983 */ /* 0x000ea20000300800 */
[----:B---3--:R-:W-:Y:S01]  /*6b520*/  HMMA.16816.F32 R20, R20, R10, R4 ;  /* 0x0000000a1414723c */ /* 0x008fe20000001804 */
[----:B------:R-:W3:Y:S01]  /*6b530*/  LDL.LU.64 R6, [R1+0x5970] ;  /* 0x0059700001067983 */ /* 0x000ee20000300a00 */
[----:B------:R-:W-:Y:S02]  /*6b540*/  IMAD.MOV.U32 R3, RZ, RZ, R10 ;  /* 0x000000ffff037224 */ /* 0x000fe400078e000a */
[----:B------:R-:W-:Y:S11]  /*6b550*/  IMAD.MOV.U32 R2, RZ, RZ, R11 ;  /* 0x000000ffff027224 */ /* 0x000ff600078e000b */
[----:B------:R-:W-:Y:S08]  /*6b560*/  @!UPT UIADD3 URZ, URZ, URZ, URZ ;  /* 0x0000003f3f3ff290 */ /* 0x000ff0000fffe03f */
[----:B------:R0:W-:Y:S01]  /*6b570*/  STL.64 [R1+0xb0], R20 ;  /* 0x0000b01401007387 */ /* 0x0001e20000100a00 */
[----:B------:R1:W-:Y:S02]  /*6b580*/  STL.64 [R1+0xb8], R22 ;  /* 0x0000b81601007387 */ /* 0x0003e40000100a00 */
[----:B------:R-:W3:Y:S02]  /*6b590*/  LDL.LU.64 R10, [R1+0x5968] ;  /* 0x00596800010a7983 */ /* 0x000ee40000300a00 */
[----:B------:R-:W3:Y:S01]  /*6b5a0*/  LDL.LU.64 R8, [R1+0x5960] ;  /* 0x0059600001087983 */ /* 0x000ee20000300a00 */
[----:B0-----:R-:W4:Y:S01]  /*6b5b0*/  LDL.LU R20, [R1+0x70] ;  /* 0x0000700001147983 */ /* 0x001f220000300800 */
[----:B------:R-:W4:Y:S02]  /*6b5c0*/  LDL.LU R21, [R1+0x74] ;  /* 0x0000740001157983 */ /* 0x000f240000300800 */
[----:B-1----:R-:W4:Y:S02]  /*6b5d0*/  LDL.LU R22, [R1+0x78] ;  /* 0x0000780001167983 */ /* 0x002f240000300800 */
[----:B--2---:R-:W-:-:S02]  /*6b5e0*/  IMAD.MOV.U32 R23, RZ, RZ, R0 ;  /* 0x000000ffff177224 */ /* 0x004fc400078e0000 */
[----:B------:R-:W2:Y:S01]  /*6b5f0*/  LDL.LU R0, [R1+0x5958] ;  /* 0x0059580001007983 */ /* 0x000ea20000300800 */
[C---:B---3--:R-:W-:Y:S03]  /*6b600*/  HMMA.16816.F32 R4, R8.reuse, R6, R16 ;  /* 0x000000060804723c */ /* 0x048fe60000001810 */
[----:B------:R-:W3:Y:S01]  /*6b610*/  LDL.LU.64 R18, [R1+0x5950] ;  /* 0x0059500001127983 */ /* 0x000ee20000300a00 */
[----:B------:R-:W3:Y:S11]  /*6b620*/  LDL.LU.64 R16, [R1+0x5948] ;  /* 0x0059480001107983 */ /* 0x000ef60000300a00 */
[----:B------:R-:W-:Y:S08]  /*6b630*/  @!UPT UIADD3 URZ, URZ, URZ, URZ ;  /* 0x0000003f3f3ff290 */ /* 0x000ff0000fffe03f */
[----:B------:R-:W-:Y:S01]  /*6b640*/  STL.64 [R1+0xa0], R4 ;  /* 0x0000a00401007387 */ /* 0x000fe20000100a00 */
[----:B------:R0:W-:Y:S03]  /*6b650*/  STL.64 [R1+0xa8], R6 ;  /* 0x0000a80601007387 */ /* 0x0001e60000100a00 */
[----:B0-----:R-:W3:Y:S02]  /*6b660*/  LDL.LU.64 R6, [R1+0x5940] ;  /* 0x0059400001067983 */ /* 0x001ee40000300a00 */
[C---:B---3--:R-:W-:Y:S02]  /*6b670*/  HMMA.16816.F32 R4, R8.reuse, R6, R16 ;  /* 0x000000060804723c */ /* 0x048fe40000001810 */
[----:B------:R-:W3:Y:S01]  /*6b680*/  LDL.LU.64 R18, [R1+0x5938] ;  /* 0x0059380001127983 */ /* 0x000ee20000300a00 */
[----:B------:R-:W3:Y:S11]  /*6b690*/  LDL.LU.64 R16, [R1+0x5930] ;  /* 0x0059300001107983 */ /* 0x000ef60000300a00 */
[----:B------:R-:W-:Y:S09]  /*6b6a0*/  @!UPT UIADD3 URZ, URZ, URZ, URZ ;  /* 0x0000003f3f3ff290 */ /* 0x000ff2000fffe03f */
[----:B------:R-:W-:Y:S01]  /*6b6b0*/  STL.64 [R1+0x90], R4 ;  /* 0x0000900401007387 */ /* 0x000fe20000100a00 */
[----:B------:R0:W-:Y:S03]  /*6b6c0*/  STL.64 [R1+0x98], R6 ;  /* 0x0000980601007387 */ /* 0x0001e60000100a00 */
[----:B0-----:R-:W3:Y:S02]  /*6b6d0*/  LDL.LU.64 R6, [R1+0x5928] ;  /* 0x0059280001067983 */ /* 0x001ee40000300a00 */
[C---:B---3--:R-:W-:Y:S02]  /*6b6e0*/  HMMA.16816.F32 R4, R8.reuse, R6, R16 ;  /* 0x000000060804723c */ /* 0x048fe40000001810 */
[----:B------:R-:W3:Y:S11]  /*6b6f0*/  LDL.LU.64 R18, [R1+0x5920] ;  /* 0x0059200001127983 */ /* 0x000ef60000300a00 */
[----:B------:R-:W-:Y:S10]  /*6b700*/  @!UPT UIADD3 URZ, URZ, URZ, URZ ;  /* 0x0000003f3f3ff290 */ /* 0x000ff4000fffe03f */
[----:B------:R-:W-:Y:S01]  /*6b710*/  STL.64 [R1+0x80], R4 ;  /* 0x0000800401007387 */ /* 0x000fe20000100a00 */
[----:B------:R0:W-:Y:S03]  /*6b720*/  STL.64 [R1+0x88], R6 ;  /* 0x0000880601007387 */ /* 0x0001e60000100a00 */
[----:B0-----:R-:W4:Y:S02]  /*6b730*/  LDL.LU.64 R6, [R1+0x5918] ;  /* 0x0059180001067983 */ /* 0x001f240000300a00 */
[C---:B----4-:R-:W-:Y:S02]  /*6b740*/  HMMA.16816.F32 R20, R8.reuse, R6, R20 ;  /* 0x000000060814723c */ /* 0x050fe40000001814 */
[----:B------:R-:W0:Y:S06]  /*6b750*/  LDSM.16.MT88.4 R4, [R29+0x20000] ;  /* 0x020000001d04783b */ /* 0x000e2c0000004200 */
[----:B---3--:R-:W-:Y:S01]  /*6b760*/  HMMA.16816.F32 R16, R8, R18, R24 ;  /* 0x000000120810723c */ /* 0x008fe20000001818 */
[----:B0-----:R0:W-:Y:S11]  /*6b770*/  STL.64 [R1+0x58e8], R6 ;  /* 0x0058e80601007387 */ /* 0x0011f60000100a00 */
[----:B------:R-:W-:Y:S03]  /*6b780*/  @!UPT UIADD3 URZ, URZ, URZ, URZ ;  /* 0x0000003f3f3ff290 */ /* 0x000fe6000fffe03f */
[----:B------:R-:W-:Y:S02]  /*6b790*/  STL.64 [R1+0x70], R20 ;  /* 0x0000701401007387 */ /* 0x000fe40000100a00 */
[----:B------:R-:W-:Y:S02]  /*6b7a0*/  STL.64 [R1+0x78], R22 ;  /* 0x0000781601007387 */ /* 0x000fe40000100a00 */
[----:B------:R1:W-:Y:S01]  /*6b7b0*/  STL.64 [R1+0x58e0], R4 ;  /* 0x0058e00401007387 */ /* 0x0003e20000100a00 */
[----:B--2---:R-:W2:Y:S01]  /*6b7c0*/  LDSM.16.M88.4 R20, [R0+0x40100] ;  /* 0x040100000014783b */ /* 0x004ea20000000200 */
[----:B0-----:R-:W-:Y:S02]  /*6b7d0*/  IMAD.MOV.U32 R6, RZ, RZ, R3 ;  /* 0x000000ffff067224 */ /* 0x001fe400078e0003 */
[----:B------:R-:W-:-:S05]  /*6b7e0*/  IMAD.MOV.U32 R7, RZ, RZ, R2 ;  /* 0x000000ffff077224 */ /* 0x000fca00078e0002 */
[----:B------:R0:W-:Y:S01]  /*6b7f0*/  STL.64 [R1+0x58f8], R6 ;  /* 0x0058f80601007387 */ /* 0x0001e20000100a00 */
[----:B-1----:R-:W3:Y:S02]  /*6b800*/  LDL.LU R4, [R1+0x350] ;  /* 0x0003500001047983 */ /* 0x002ee40000300800 */
[----:B------:R-:W3:Y:S01]  /*6b810*/  LDL.LU R5, [R1+0x354] ;  /* 0x0003540001057983 */ /* 0x000ee20000300800 */
[----:B0-----:R-:W3:Y:S01]  /*6b820*/  LDL.LU R6, [R1+0x358] ;  /* 0x0003580001067983 */ /* 0x001ee20000300800 */
[----:B------:R-:W3:Y:S02]  /*6b830*/  LDL.LU R7, [R1+0x35c] ;  /* 0x00035c0001077983 */ /* 0x000ee40000300800 */
[----:B------:R-:W4:Y:S02]  /*6b840*/  LDL.LU.64 R26, [R1+0x5910] ;  /* 0x00591000011a7983 */ /* 0x000f240000300a00 */
[----:B------:R-:W2:Y:S01]  /*6b850*/  LDL.LU.64 R24, [R1+0x5908] ;  /* 0x0059080001187983 */ /* 0x000ea20000300a00 */
[----:B------:R-:W-:Y:S01]  /*6b860*/  STL.64 [R1+0x220], R16 ;  /* 0x0002201001007387 */ /* 0x000fe20000100a00 */
[----:B------:R-:W-:Y:S02]  /*6b870*/  STL.64 [R1+0x228], R18 ;  /* 0x0002281201007387 */ /* 0x000fe40000100a00 */
[----:B------:R-:W-:Y:S01]  /*6b880*/  LDSM.16.M88.4 R16, [R0+0x41100] ;  /* 0x041100000010783b */ /* 0x000fe20000000200 */
[----:B----4-:R-:W-:Y:S01]  /*6b890*/  HMMA.16816.F32 R12, R8, R26, R12 ;  /* 0x0000001a080c723c */ /* 0x010fe2000000180c */
[----:B--2---:R0:W-:Y:S04]  /*6b8a0*/  STL.64 [R1+0x58f0], R24 ;  /* 0x0058f01801007387 */ /* 0x0041e80000100a00 */
[----:B0-----:R-:W2:Y:S11]  /*6b8b0*/  LDL.LU R24, [R1+0x330] ;  /* 0x0003300001187983 */ /* 0x001eb60000300800 */
[----:B------:R-:W-:Y:S07]  /*6b8c0*/  @!UPT UIADD3 URZ, URZ, URZ, URZ ;  /* 0x0000003f3f3ff290 */ /* 0x000fee000fffe03f */
[----:B------:R-:W-:Y:S01]  /*6b8d0*/  STL.64 [R1+0x340], R12 ;  /* 0x0003400c01007387 */ /* 0x000fe20000100a00 */
[----:B------:R-:W-:Y:S02]  /*6b8e0*/  STL.64 [R1+0x348], R14 ;  /* 0x0003480e01007387 */ /* 0x000fe40000100a00 */
[----:B------:R-:W0:Y:S04]  /*6b8f0*/  LDSM.16.M88.4 R12, [R0+0x42100] ;  /* 0x04210000000c783b */ /* 0x000e280000000200 */
[----:B------:R-:W2:Y:S01]  /*6b900*/  LDL.LU R25, [R1+0x334] ;  /* 0x0003340001197983 */ /* 0x000ea20000300800 */
[----:B------:R-:W2:Y:S01]  /*6b910*/  LDL.LU R26, [R1+0x338] ;  /* 0x00033800011a7983 */ /* 0x000ea20000300800 */
[----:B------:R-:W-:Y:S02]  /*6b920*/  STL.64 [R1+0x40], R20 ;  /* 0x0000401401007387 */ /* 0x000fe40000100a00 */
[----:B------:R-:W-:Y:S01]  /*6b930*/  STL.64 [R1+0x48], R22 ;  /* 0x0000481601007387 */ /* 0x000fe20000100a00 */
[----:B0-----:R-:W-:Y:S01]  /*6b940*/  STL.64 [R1+0x10], R12 ;  /* 0x0000100c01007387 */ /* 0x001fe20000100a00 */
[----:B------:R-:W-:Y:S02]  /*6b950*/  STL.64 [R1+0x18], R14 ;  /* 0x0000180e01007387 */ /* 0x000fe40000100a00 */
[----:B------:R-:W0:Y:S04]  /*6b960*/  LDSM.16.M88.4 R12, [R0+0x43100] ;  /* 0x04310000000c783b */ /* 0x000e280000000200 */
[----:B------:R-:W-:Y:S01]  /*6b970*/  IMAD.MOV.U32 R27, RZ, RZ, R28 ;  /* 0x000000ffff1b7224 */ /* 0x000fe200078e001c */
[----:B0-----:R-:W-:Y:S01]  /*6b980*/  STL.64 [R1], R12 ;  /* 0x0000000c01007387 */ /* 0x001fe20000100a00 */
[----:B------:R0:W-:Y:S02]  /*6b990*/  STL.64 [R1+0x8], R14 ;  /* 0x0000080e01007387 */ /* 0x0001e40000100a00 */
[----:B------:R-:W-:-:S02]  /*6b9a0*/  IMAD.MOV.U32 R28, RZ, RZ, R15 ;  /* 0x000000ffff1c7224 */ /* 0x000fc400078e000f */
[----:B0-----:R-:W3:Y:S01]  /*6b9b0*/  LDL.LU.64 R14, [R1+0x5900] ;  /* 0x00590000010e7983 */ /* 0x001ee20000300a00 */
[----:B------:R-:W-:Y:S02]  /*6b9c0*/  STL.64 [R1+0x30], R16 ;  /* 0x0000301001007387 */ /* 0x000fe40000100a00 */
[----:B------:R-:W-:Y:S02]  /*6b9d0*/  STL.64 [R1+0x38], R18 ;  /* 0x0000381201007387 */ /* 0x000fe40000100a00 */
[----:B------:R0:W-:Y:S02]  /*6b9e0*/  STL.64 [R1+0x58d8], R16 ;  /* 0x0058d81001007387 */ /* 0x0001e40000100a00 */
[----:B------:R-:W-:Y:S02]  /*6b9f0*/  IMAD.MOV.U32 R3, RZ, RZ, R12 ;  /* 0x000000ffff037224 */ /* 0x000fe400078e000c */
[----:B------:R-:W-:Y:S01]  /*6ba00*/  IMAD.MOV.U32 R2, RZ, RZ, R13 ;  /* 0x000000ffff027224 */ /* 0x000fe200078e000d */
[----:B0-----:R-:W4:Y:S01]  /*6ba10*/  LDL.LU R16, [R1+0x320] ;  /* 0x0003200001107983 */ /* 0x001f220000300800 */
[----:B------:R-:W4:Y:S02]  /*6ba20*/  LDL.LU R17, [R1+0x324] ;  /* 0x0003240001117983 */ /* 0x000f240000300800 */
[----:B------:R-:W4:Y:S02]  /*6ba30*/  LDL.LU R18, [R1+0x328] ;  /* 0x0003280001127983 */ /* 0x000f240000300800 */
[----:B------:R-:W4:Y:S01]  /*6ba40*/  LDL.LU R19, [R1+0x32c] ;  /* 0x00032c0001137983 */ /* 0x000f220000300800 */
[----:B------:R-:W-:Y:S01]  /*6ba50*/  STL [R1+0x5608], R28 ;  /* 0x0056081c01007387 */ /* 0x000fe20000100800 */
[C---:B---3--:R-:W-:Y:S03]  /*6ba60*/  HMMA.16816.F32 R12, R8.reuse, R14, R4 ;  /* 0x0000000e080c723c */ /* 0x048fe60000001804 */
[----:B------:R-:W2:Y:S11]  /*6ba70*/  LDL.LU.64 R6, [R1+0x58f8] ;  /* 0x0058f80001067983 */ /* 0x000eb60000300a00 */
[----:B------:R-:W-:Y:S09]  /*6ba80*/  @!UPT UIADD3 URZ, URZ, URZ, URZ ;  /* 0x0000003f3f3ff290 */ /* 0x000ff2000fffe03f */
[----:B------:R-:W-:Y:S01]  /*6ba90*/  STL.64 [R1+0x460], R12 ;  /* 0x0004600c01007387 */ /* 0x000fe20000100a00 */
[----:B------:R-:W-:Y:S02]  /*6baa0*/  STL.64 [R1+0x468], R14 ;  /* 0x0004680e01007387 */ /* 0x000fe40000100a00 */
[----:B------:R-:W0:Y:S01]  /*6bab0*/  LDSM.16.M88.4 R12, [R0+0x44100] ;  /* 0x04410000000c783b */ /* 0x000e220000000200 */
[----:B--2---:R-:W-:Y:S01]  /*6bac0*/  HMMA.16816.F32 R8, R8, R6, R24 ;  /* 0x000000060808723c */ /* 0x004fe20000001818 */
[----:B------:R-:W2:Y:S02]  /*6bad0*/  LDL.LU.64 R24, [R1+0x58f0] ;  /* 0x0058f00001187983 */ /* 0x000ea40000300a00 */
[----:B------:R-:W4:Y:S02]  /*6bae0*/  LDL.LU.64 R6, [R1+0x58e8] ;  /* 0x0058e80001067983 */ /* 0x000f240000300a00 */
[----:B------:R-:W4:Y:S11]  /*6baf0*/  LDL.LU.64 R4, [R1+0x58e0] ;  /* 0x0058e00001047983 */ /* 0x000f360000300a00 */
[----:B------:R-:W-:Y:S07]  /*6bb00*/  @!UPT UIADD3 URZ, URZ, URZ, URZ ;  /* 0x0000003f3f3ff290 */ /* 0x000fee000fffe03f */
[----:B------:R1:W-:Y:S01]  /*6bb10*/  STL.64 [R1+0x330], R8 ;  /* 0x0003300801007387 */ /* 0x0003e20000100a00 */
[----:B------:R-:W-:Y:S02]  /*6bb20*/  STL [R1+0x338], R10 ;  /* 0x0003380a01007387 */ /* 0x000fe40000100800 */
[----:B-1----:R-:W-:Y:S02]  /*6bb30*/  IMAD.MOV.U32 R8, RZ, RZ, R3 ;  /* 0x000000ffff087224 */ /* 0x002fe400078e0003 */
[----:B------:R-:W-:-:S05]  /*6bb40*/  IMAD.MOV.U32 R9, RZ, RZ, R2 ;  /* 0x000000ffff097224 */ /* 0x000fca00078e0002 */
[----:B------:R1:W-:Y:S04]  /*6bb50*/  STL.64 [R1+0x58b8], R8 ;  /* 0x0058b80801007387 */ /* 0x0003e80000100a00 */
[----:B-1----:R-:W3:Y:S01]  /*6bb60*/  LDL.64 R8, [R1+0x10] ;  /* 0x0000100001087983 */ /* 0x002ee20000100a00 */
[----:B------:R-:W-:-:S03]  /*6bb70*/  IMAD.MOV.U32 R28, RZ, RZ, R11 ;  /* 0x000000ffff1c7224 */ /* 0x000fc600078e000b */
[----:B---3--:R1:W-:Y:S04]  /*6bb80*/  STL.64 [R1+0x58d0], R8 ;  /* 0x0058d00801007387 */ /* 0x0083e80000100a00 */
[----:B-1----:R-:W3:Y:S01]  /*6bb90*/  LDL.LU R8, [R1+0x310] ;  /* 0x0003100001087983 */ /* 0x002ee20000300800 */
[----:B------:R-:W3:Y:S02]  /*6bba0*/  LDL.LU R9, [R1+0x314] ;  /* 0x0003140001097983 */ /* 0x000ee40000300800 */
[----:B------:R-:W3:Y:S02]  /*6bbb0*/  LDL.LU R10, [R1+0x318] ;  /* 0x00031800010a7983 */ /* 0x000ee40000300800 */
[----:B------:R-:W3:Y:S01]  /*6bbc0*/  LDL.LU R11, [R1+0x31c] ;  /* 0x00031c00010b7983 */ /* 0x000ee20000300800 */
[----:B------:R-:W-:Y:S01]  /*6bbd0*/  STL [R1+0x560c], R28 ;  /* 0x00560c1c01007387 */ /* 0x000fe20000100800 */
[----:B0-----:R-:W-:Y:S02]  /*6bbe0*/  STL.64 [R1+0x20], R12 ;  /* 0x0000200c01007387 */ /* 0x001fe40000100a00 */
[----:B------:R-:W-:Y:S02]  /*6bbf0*/  STL.64 [R1+0x28], R14 ;  /* 0x0000280e01007387 */ /* 0x000fe40000100a00 */
[----:B------:R0:W-:Y:S02]  /*6bc00*/  STL.64 [R1+0x58b0], R12 ;  /* 0x0058b00c01007387 */ /* 0x0001e40000100a00 */
[----:B0-----:R-:W2:Y:S01]  /*6bc10*/  LDL.LU R12, [R1+0x2f0] ;  /* 0x0002f000010c7983 */ /* 0x001ea20000300800 */
[----:B------:R-:W2:Y:S02]  /*6bc20*/  LDL.LU R13, [R1+0x2f4] ;  /* 0x0002f400010d7983 */ /* 0x000ea40000300800 */
[----:B------:R-:W2:Y:S02]  /*6bc30*/  LDL.LU R14, [R1+0x2f8] ;  /* 0x0002f800010e7983 */ /* 0x000ea40000300800 */
[----:B------:R-:W2:Y:S01]  /*6bc40*/  LDL.LU R15, [R1+0x2fc] ;  /* 0x0002fc00010f7983 */ /* 0x000ea20000300800 */
[----:B----4-:R-:W-:Y:S01]  /*6bc50*/  HMMA.16816.F32 R20, R4, R20, R16 ;  /* 0x000000140414723c */ /* 0x010fe20000001810 */
[----:B--2---:R0:W-:Y:S02]  /*6bc60*/  STL.64 [R1+0x58c8], R14 ;  /* 0x0058c80e01007387 */ /* 0x0041e40000100a00 */
[----:B0-----:R-:W-:-:S02]  /*6bc70*/  IMAD.MOV.U32 R14, RZ, RZ, R25 ;  /* 0x000000ffff0e7224 */ /* 0x001fc400078e0019 */
[----:B------:R-:W-:Y:S02]  /*6bc80*/  IMAD.MOV.U32 R15, RZ, RZ, R24 ;  /* 0x000000ffff0f7224 */ /* 0x000fe400078e0018 */
[----:B------:R-:W0:Y:S04]  /*6bc90*/  LDSM.16.M88.4 R24, [R0+0x45100] ;  /* 0x045100000018783b */ /* 0x000e280000000200 */
[----:B------:R1:W-:Y:S04]  /*6bca0*/  STL.64 [R1+0x58c0], R12 ;  /* 0x0058c00c01007387 */ /* 0x0003e80000100a00 */
[----:B-1----:R-:W2:Y:S01]  /*6bcb0*/  LDL.LU R12, [R1+0x300] ;  /* 0x00030000010c7983 */ /* 0x002ea20000300800 */
[----:B------:R-:W2:Y:S03]  /*6bcc0*/  LDL.LU R13, [R1+0x304] ;  /* 0x00030400010d7983 */ /* 0x000ea60000300800 */
[----:B0-----:R-:W-:Y:S01]  /*6bcd0*/  STL [R1+0x54cc], R26 ;  /* 0x0054cc1a01007387 */ /* 0x001fe20000100800 */
[----:B------:R0:W-:Y:S02]  /*6bce0*/  STL [R1+0x54c8], R27 ;  /* 0x0054c81b01007387 */ /* 0x0001e40000100800 */
[----:B------:R-:W3:Y:S02]  /*6bcf0*/  LDL.LU.64 R16, [R1+0x58d8] ;  /* 0x0058d80001107983 */ /* 0x000ee40000300a00 */
[----:B------:R-:W-:Y:S01]  /*6bd00*/  STL.64 [R1+0x320], R20 ;  /* 0x0003201401007387 */ /* 0x000fe20000100a00 */
[----:B------:R-:W-:Y:S02]  /*6bd10*/  STL.64 [R1+0x328], R22 ;  /* 0x0003281601007387 */ /* 0x000fe40000100a00 */
[----:B------:R-:W-:Y:S01]  /*6bd20*/  LDSM.16.M88.4 R20, [R0+0x46100] ;  /* 0x046100000014783b */ /* 0x000fe20000000200 */
[----:B---3--:R-:W-:Y:S11]  /*6bd30*/  HMMA.16816.F32 R8, R4, R16, R8 ;  /* 0x000000100408723c */ /* 0x008ff60000001808 */
[----:B------:R-:W-:Y:S11]  /*6bd40*/  @!UPT UIADD3 URZ, URZ, URZ, URZ ;  /* 0x0000003f3f3ff290 */ /* 0x000ff6000fffe03f */
[----:B------:R-:W-:Y:S01]  /*6bd50*/  @!UPT UIADD3 URZ, URZ, URZ, URZ ;  /* 0x0000003f3f3ff290 */ /* 0x000fe2000fffe03f */
[----:B------:R-:W-:Y:S01]  /*6bd60*/  STL.64 [R1+0x310], R8 ;  /* 0x0003100801007387 */ /* 0x000fe20000100a00 */
[----:B------:R-:W-:Y:S02]  /*6bd70*/  STL.64 [R1+0x318], R10 ;  /* 0x0003180a01007387 */ /* 0x000fe40000100a00 */
[----:B------:R-:W1:Y:S04]  /*6bd80*/  LDSM.16.M88.4 R8, [R0+0x47100] ;  /* 0x047100000008783b */ /* 0x000e680000000200 */
[----:B0-----:R-:W-:Y:S02]  /*6bd90*/  IMAD.MOV.U32 R27, RZ, RZ, R16 ;  /* 0x000000ffff1b7224 */ /* 0x001fe400078e0010 */
[----:B------:R-:W-:-:S05]  /*6bda0*/  IMAD.MOV.U32 R26, RZ, RZ, R17 ;  /* 0x000000ffff1a7224 */ /* 0x000fca00078e0011 */
[----:B------:R-:W-:Y:S01]  /*6bdb0*/  STL.64 [R1+0x58a8], R26 ;  /* 0x0058a81a01007387 */ /* 0x000fe20000100a00 */
[----:B------:R0:W-:Y:S03]  /*6bdc0*/  STL.64 [R1+0x58a0], R24 ;  /* 0x0058a01801007387 */ /* 0x0001e60000100a00 */
[----:B0-----:R-:W3:Y:S01]  /*6bdd0*/  LDL.LU R24, [R1+0x2e0] ;  /* 0x0002e00001187983 */ /* 0x001ee20000300800 */
[----:B------:R-:W3:Y:S02]  /*6bde0*/  LDL.LU R25, [R1+0x2e4] ;  /* 0x0002e40001197983 */ /* 0x000ee40000300800 */
[----:B------:R-:W3:Y:S02]  /*6bdf0*/  LDL.LU R26, [R1+0x2e8] ;  /* 0x0002e800011a7983 */ /* 0x000ee40000300800 */
[----:B------:R-:W3:Y:S01]  /*6be00*/  LDL.LU R27, [R1+0x2ec] ;  /* 0x0002ec00011b7983 */ /* 0x000ee20000300800 */
[----:B------:R-:W4:Y:S01]  /*6be10*/  LDL.LU R16, [R1+0x2d0] ;  /* 0x0002d00001107983 */ /* 0x000f220000300800 */
[----:B------:R-:W4:Y:S02]  /*6be20*/  LDL.LU R17, [R1+0x2d4] ;  /* 0x0002d40001117983 */ /* 0x000f240000300800 */
[----:B------:R-:W4:Y:S02]  /*6be30*/  LDL.LU R18, [R1+0x2d8] ;  /* 0x0002d80001127983 */ /* 0x000f240000300800 */
[----:B------:R-:W4:Y:S01]  /*6be40*/  LDL.LU R19, [R1+0x2dc] ;  /* 0x0002dc0001137983 */ /* 0x000f220000300800 */
[----:B-1----:R0:W-:Y:S01]  /*6be50*/  STL.64 [R1+0x60], R8 ;  /* 0x0000600801007387 */ /* 0x0021e20000100a00 */
[----:B------:R-:W-:Y:S03]  /*6be60*/  STL.64 [R1+0x68], R10 ;  /* 0x0000680a01007387 */ /* 0x000fe60000100a00 */
[----:B0-----:R-:W2:Y:S01]  /*6be70*/  LDL.LU.64 R8, [R1+0x58d0] ;  /* 0x0058d00001087983 */ /* 0x001ea20000300a00 */
[----:B------:R-:W-:Y:S02]  /*6be80*/  STL [R1+0x4950], R0 ;  /* 0x0049500001007387 */ /* 0x000fe40000100800 */
[----:B------:R-:W-:Y:S02]  /*6be90*/  STL.64 [R1+0x50], R20 ;  /* 0x0000501401007387 */ /* 0x000fe40000100a00 */
[----:B------:R-:W-:Y:S01]  /*6bea0*/  STL.64 [R1+0x58], R22 ;  /* 0x0000581601007387 */ /* 0x000fe20000100a00 */
        /* <DEDUP_REMOVED lines=9> */
[----:B------:R-:W-:Y:S01]  /*6bf40*/  STL [R1+0x5878], R2 ;  /* 0x0058780201007387 */ /* 0x000fe20000100800 */
[C---:B--2---:R-:W-:Y:S01]  /*6bf50*/  HMMA.16816.F32 R8, R4.reuse, R8, R12 ;  /* 0x000000080408723c */ /* 0x044fe2000000180c */
[----:B------:R-:W3:Y:S11]  /*6bf60*/  LDL.LU.64 R12, [R1+0x58b0] ;  /* 0x0058b000010c7983 */ /* 0x000ef60000300a00 */
        /* <DEDUP_REMOVED lines=22> */
[----:B------:R-:W-:Y:S02]  /*6c0d0*/  IMAD.MOV.U32 R2, RZ, RZ, R12 ;  /* 0x000000ffff027224 */ /* 0x000fe400078e000c */
[----:B------:R-:W-:Y:S02]  /*6c0e0*/  IMAD.MOV.U32 R3, RZ, RZ, R13 ;  /* 0x000000ffff037224 */ /* 0x000fe400078e000d */
[----:B------:R-:W0:Y:S04]  /*6c0f0*/  LDSM.16.MT88.4 R12, [R29+0x20100] ;  /* 0x020100001d0c783b */ /* 0x000e280000004200 */
[----:B0-----:R-:W-:Y:S01]  /*6c100*/  STL.64 [R1+0x5818], R14 ;  /* 0x0058180e01007387 */ /* 0x001fe20000100a00 */
[----:B------:R3:W-:Y:S01]  /*6c110*/  STL.64 [R1+0x5810], R12 ;  /* 0x0058100c01007387 */ /* 0x0007e20000100a00 */
[C---:B----4-:R-:W-:Y:S11]  /*6c120*/  HMMA.16816.F32 R16, R4.reuse, R24, R16 ;  /* 0x000000180410723c */ /* 0x050ff60000001810 */
[----:B------:R-:W-:Y:S11]  /*6c130*/  @!UPT UIADD3 URZ, URZ, URZ, URZ ;  /* 0x0000003f3f3ff290 */ /* 0x000ff6000fffe03f */
[----:B------:R-:W-:Y:S01]  /*6c140*/  @!UPT UIADD3 URZ, URZ, URZ, URZ ;  /* 0x0000003f3f3ff290 */ /* 0x000fe2000fffe03f */
[----:B------:R-:W-:Y:S01]  /*6c150*/  STL.64 [R1+0x2d0], R16 ;  /* 0x0002d01001007387 */ /* 0x000fe20000100a00 */
[----:B------:R-:W-:Y:S02]  /*6c160*/  STL.64 [R1+0x2d8], R18 ;  /* 0x0002d81201007387 */ /* 0x000fe40000100a00 */
[----:B------:R-:W0:Y:S01]  /*6c170*/  LDSM.16.MT88.4 R16, [R29+0x20180] ;  /* 0x020180001d10783b */ /* 0x000e220000004200 */
[C---:B--2---:R-:W-:Y:S03]  /*6c180*/  HMMA.16816.F32 R20, R4.reuse, R20, R8 ;  /* 0x000000140414723c */ /* 0x044fe60000001808 */
[----:B---3--:R-:W-:Y:S02]  /*6c190*/  IMAD.MOV.U32 R12, RZ, RZ, R27 ;  /* 0x000000ffff0c7224 */ /* 0x008fe400078e001b */
[----:B------:R-:W-:Y:S11]  /*6c1a0*/  IMAD.MOV.U32 R13, RZ, RZ, R26 ;  /* 0x000000ffff0d7224 */ /* 0x000ff600078e001a */
[----:B------:R-:W-:Y:S08]  /*6c1b0*/  @!UPT UIADD3 URZ, URZ, URZ, URZ ;  /* 0x0000003f3f3ff290 */ /* 0x000ff0000fffe03f */
[----:B------:R-:W-:Y:S02]  /*6c1c0*/  IMAD.MOV.U32 R26, RZ, RZ, R22 ;  /* 0x000000ffff1a7224 */ /* 0x000fe400078e0016 */
[----:B------:R-:W-:Y:S01]  /*6c1d0*/  IMAD.MOV.U32 R27, RZ, RZ, R23 ;  /* 0x000000ffff1b7224 */ /* 0x000fe200078e0017 */
[----:B0-----:R-:W-:Y:S01]  /*6c1e0*/  STL.64 [R1+0x5788], R18 ;  /* 0x0057881201007387 */ /* 0x001fe20000100a00 */
[----:B------:R0:W-:Y:S03]  /*6c1f0*/  STL.64 [R1+0x5780], R16 ;  /* 0x0057801001007387 */ /* 0x0001e60000100a00 */
[----:B0-----:R-:W2:Y:S01]  /*6c200*/  LDL.LU R16, [R1+0x1f0] ;  /* 0x0001f00001107983 */ /* 0x001ea20000300800 */
[----:B------:R-:W2:Y:S02]  /*6c210*/  LDL.LU R17, [R1+0x1f4] ;  /* 0x0001f40001117983 */ /* 0x000ea40000300800 */
[----:B------:R-:W2:Y:S02]  /*6c220*/  LDL.LU R18, [R1+0x1f8] ;  /* 0x0001f80001127983 */ /* 0x000ea40000300800 */
[----:B------:R-:W2:Y:S01]  /*6c230*/  LDL.LU R19, [R1+0x1fc] ;  /* 0x0001fc0001137983 */ /* 0x000ea20000300800 */
[----:B------:R-:W3:Y:S01]  /*6c240*/  LDL.LU.64 R10, [R1+0x5898] ;  /* 0x00589800010a7983 */ /* 0x000ee20000300a00 */
[----:B------:R-:W3:Y:S02]  /*6c250*/  LDL.LU.64 R8, [R1+0x5890] ;  /* 0x0058900001087983 */ /* 0x000ee40000300a00 */
[----:B------:R-:W-:Y:S02]  /*6c260*/  STL.64 [R1+0x2c0], R20 ;  /* 0x0002c01401007387 */ /* 0x000fe40000100a00 */
[----:B------:R-:W0:Y:S04]  /*6c270*/  LDSM.16.MT88.4 R20, [R29+0x20200] ;  /* 0x020200001d14783b */ /* 0x000e280000004200 */
[----:B------:R-:W-:Y:S01]  /*6c280*/  STL.64 [R1+0x5848], R26 ;  /* 0x0058481a01007387 */ /* 0x000fe20000100a00 */
[----:B------:R1:W-:Y:S03]  /*6c290*/  STL.64 [R1+0x5840], R24 ;  /* 0x0058401801007387 */ /* 0x0003e60000100a00 */
[----:B-1----:R-:W4:Y:S01]  /*6c2a0*/  LDL.LU R24, [R1+0x200] ;  /* 0x0002000001187983 */ /* 0x002f220000300800 */
[----:B------:R-:W4:Y:S02]  /*6c2b0*/  LDL.LU R25, [R1+0x204] ;  /* 0x0002040001197983 */ /* 0x000f240000300800 */
[----:B------:R-:W4:Y:S02]  /*6c2c0*/  LDL.LU R26, [R1+0x208] ;  /* 0x00020800011a7983 */ /* 0x000f240000300800 */
[----:B------:R-:W4:Y:S01]  /*6c2d0*/  LDL.LU R27, [R1+0x20c] ;  /* 0x00020c00011b7983 */ /* 0x000f220000300800 */
[----:B0-----:R-:W-:Y:S01]  /*6c2e0*/  STL.64 [R1+0x5708], R22 ;  /* 0x0057081601007387 */ /* 0x001fe20000100a00 */
[----:B------:R0:W-:Y:S03]  /*6c2f0*/  STL.64 [R1+0x5700], R20 ;  /* 0x0057001401007387 */ /* 0x0001e60000100a00 */
[----:B0-----:R-:W2:Y:S04]  /*6c300*/  LDL.64 R20, [R1+0x50] ;  /* 0x0000500001147983 */ /* 0x001ea80000100a00 */
[----:B--2---:R0:W-:Y:S04]  /*6c310*/  STL.64 [R1+0x5838], R20 ;  /* 0x0058381401007387 */ /* 0x0041e80000100a00 */
[----:B0-----:R-:W3:Y:S04]  /*6c320*/  LDL R20, [R1+0x60] ;  /* 0x0000600001147983 */ /* 0x001ee80000100800 */
[----:B------:R-:W3:Y:S02]  /*6c330*/  LDL R21, [R1+0x64] ;  /* 0x0000640001157983 */ /* 0x000ee40000100800 */
[----:B---3--:R-:W-:Y:S02]  /*6c340*/  HMMA.16816.F32 R20, R4, R20, R8 ;  /* 0x000000140414723c */ /* 0x008fe40000001808 */
[----:B------:R-:W0:Y:S04]  /*6c350*/  LDSM.16.MT88.4 R4, [R29+0x20280] ;  /* 0x020280001d04783b */ /* 0x000e280000004200 */
[----:B------:R-:W4:Y:S01]  /*6c360*/  LDL.LU.64 R10, [R1+0x5888] ;  /* 0x00588800010a7983 */ /* 0x000f220000300a00 */
[----:B------:R-:W4:Y:S03]  /*6c370*/  LDL.LU.64 R8, [R1+0x5880] ;  /* 0x0058800001087983 */ /* 0x000f260000300a00 */
[----:B0-----:R-:W-:Y:S11]  /*6c380*/  STL.64 [R1+0x5688], R6 ;  /* 0x0056880601007387 */ /* 0x001ff60000100a00 */
[----:B------:R-:W-:Y:S02]  /*6c390*/  @!UPT UIADD3 URZ, URZ, URZ, URZ ;  /* 0x0000003f3f3ff290 */ /* 0x000fe4000fffe03f */
[----:B------:R-:W-:Y:S02]  /*6c3a0*/  STL.64 [R1+0x210], R20 ;  /* 0x0002101401007387 */ /* 0x000fe40000100a00 */
[----:B------:R-:W-:Y:S02]  /*6c3b0*/  STL.64 [R1+0x218], R22 ;  /* 0x0002181601007387 */ /* 0x000fe40000100a00 */
[----:B------:R0:W-:Y:S02]  /*6c3c0*/  STL.64 [R1+0x5680], R4 ;  /* 0x0056800401007387 */ /* 0x0001e40000100a00 */
[----:B0-----:R-:W2:Y:S04]  /*6c3d0*/  LDL.64 R4, [R1+0x60] ;  /* 0x0000600001047983 */ /* 0x001ea80000100a00 */
[----:B--2---:R0:W-:Y:S04]  /*6c3e0*/  STL.64 [R1+0x5868], R4 ;  /* 0x0058680401007387 */ /* 0x0041e80000100a00 */
[----:B0-----:R-:W4:Y:S02]  /*6c3f0*/  LDL.64 R4, [R1+0x40] ;  /* 0x0000400001047983 */ /* 0x001f240000100a00 */
[----:B----4-:R-:W-:Y:S07]  /*6c400*/  HMMA.16816.F32 R20, R8, R4, R24 ;  /* 0x000000040814723c */ /* 0x010fee0000001818 */
[----:B------:R-:W-:-:S02]  /*6c410*/  IMAD.MOV.U32 R27, RZ, RZ, R4 ;  /* 0x000000ffff1b7224 */ /* 0x000fc400078e0004 */
[----:B------:R-:W-:Y:S02]  /*6c420*/  IMAD.MOV.U32 R26, RZ, RZ, R5 ;  /* 0x000000ffff1a7224 */ /* 0x000fe400078e0005 */
[----:B------:R-:W-:Y:S11]  /*6c430*/  HMMA.16816.F32 R4, R8, R12, R16 ;  /* 0x0000000c0804723c */ /* 0x000ff60000001810 */
[----:B------:R-:W-:Y:S02]  /*6c440*/  @!UPT UIADD3 URZ, URZ, URZ, URZ ;  /* 0x0000003f3f3ff290 */ /* 0x000fe4000fffe03f */
[----:B------:R-:W-:Y:S01]  /*6c450*/  IMAD.MOV.U32 R0, RZ, RZ, R23 ;  /* 0x000000ffff007224 */ /* 0x000fe200078e0017 */
[----:B------:R-:W-:Y:S01]  /*6c460*/  STL.64 [R1+0x200], R20 ;  /* 0x0002001401007387 */ /* 0x000fe20000100a00 */
[----:B------:R-:W-:Y:S03]  /*6c470*/  STL [R1+0x208], R22 ;  /* 0x0002081601007387 */ /* 0x000fe60000100800 */
[----:B------:R-:W-:Y:S01]  /*6c480*/  STL [R1+0x5480], R0 ;  /* 0x0054800001007387 */ /* 0x000fe20000100800 */
[----:B------:R-:W2:Y:S04]  /*6c490*/  LDL.LU R16, [R1+0x2b0] ;  /* 0x0002b00001107983 */ /* 0x000ea80000300800 */
[----:B------:R-:W-:Y:S01]  /*6c4a0*/  STL.64 [R1+0x1f0], R4 ;  /* 0x0001f00401007387 */ /* 0x000fe20000100a00 */
[----:B------:R-:W-:Y:S02]  /*6c4b0*/  STL.64 [R1+0x1f8], R6 ;  /* 0x0001f80601007387 */ /* 0x000fe40000100a00 */
[----:B------:R-:W2:Y:S02]  /*6c4c0*/  LDL.LU R17, [R1+0x2b4] ;  /* 0x0002b40001117983 */ /* 0x000ea40000300800 */
[----:B------:R-:W3:Y:S01]  /*6c4d0*/  LDL.LU R18, [R1+0x2b8] ;  /* 0x0002b80001127983 */ /* 0x000ee20000300800 */
[----:B------:R-:W3:Y:S01]  /*6c4e0*/  LDL.LU R19, [R1+0x2bc] ;  /* 0x0002bc0001137983 */ /* 0x000ee20000300800 */
[----:B------:R-:W4:Y:S02]  /*6c4f0*/  LDL.LU R12, [R1+0x1e0] ;  /* 0x0001e000010c7983 */ /* 0x000f240000300800 */
[----:B------:R-:W4:Y:S02]  /*6c500*/  LDL.LU R13, [R1+0x1e4] ;  /* 0x0001e400010d7983 */ /* 0x000f240000300800 */
[----:B------:R-:W4:Y:S01]  /*6c510*/  LDL.LU R14, [R1+0x1e8] ;  /* 0x0001e800010e7983 */ /* 0x000f220000300800 */
[----:B------:R-:W4:Y:S04]  /*6c520*/  LDL.LU R15, [R1+0x1ec] ;  /* 0x0001ec00010f7983 */ /* 0x000f280000300800 */
[----:B---3--:R-:W-:Y:S01]  /*6c530*/  STL.64 [R1+0x57a8], R18 ;  /* 0x0057a81201007387 */ /* 0x008fe20000100a00 */
[----:B--2---:R0:W-:Y:S03]  /*6c540*/  STL.64 [R1+0x57a0], R16 ;  /* 0x0057a01001007387 */ /* 0x0041e60000100a00 */
[----:B0-----:R-:W2:Y:S01]  /*6c550*/  LDL.LU R16, [R1+0x190] ;  /* 0x0001900001107983 */ /* 0x001ea20000300800 */
[----:B------:R-:W2:Y:S02]  /*6c560*/  LDL.LU R17, [R1+0x194] ;  /* 0x0001940001117983 */ /* 0x000ea40000300800 */
[----:B------:R-:W3:Y:S02]  /*6c570*/  LDL.LU R18, [R1+0x198] ;  /* 0x0001980001127983 */ /* 0x000ee40000300800 */
[----:B------:R-:W3:Y:S01]  /*6c580*/  LDL.LU R19, [R1+0x19c] ;  /* 0x00019c0001137983 */ /* 0x000ee20000300800 */
[----:B------:R-:W2:Y:S01]  /*6c590*/  LDL.LU R20, [R1+0x1b0] ;  /* 0x0001b00001147983 */ /* 0x000ea20000300800 */
[----:B------:R-:W2:Y:S02]  /*6c5a0*/  LDL.LU R21, [R1+0x1b4] ;  /* 0x0001b40001157983 */ /* 0x000ea40000300800 */
[----:B------:R-:W2:Y:S02]  /*6c5b0*/  LDL.LU R22, [R1+0x1b8] ;  /* 0x0001b80001167983 */ /* 0x000ea40000300800 */
[----:B------:R-:W2:Y:S02]  /*6c5c0*/  LDL.LU R23, [R1+0x1bc] ;  /* 0x0001bc0001177983 */ /* 0x000ea40000300800 */
[----:B------:R-:W-:-:S02]  /*6c5d0*/  IMAD.MOV.U32 R24, RZ, RZ, R2 ;  /* 0x000000ffff187224 */ /* 0x000fc400078e0002 */
[----:B------:R-:W-:Y:S01]  /*6c5e0*/  IMAD.MOV.U32 R25, RZ, RZ, R3 ;  /* 0x000000ffff197224 */ /* 0x000fe200078e0003 */
[----:B--2---:R-:W-:Y:S01]  /*6c5f0*/  STL.64 [R1+0x5858], R22 ;  /* 0x0058581601007387 */ /* 0x004fe20000100a00 */
[----:B------:R-:W-:Y:S02]  /*6c600*/  STL.64 [R1+0x5850], R20 ;  /* 0x0058501401007387 */ /* 0x000fe40000100a00 */
[----:B------:R-:W2:Y:S02]  /*6c610*/  LDL.LU R2, [R1+0x5878] ;  /* 0x0058780001027983 */ /* 0x000ea40000300800 */
[----:B------:R-:W2:Y:S01]  /*6c620*/  LDL.LU R3, [R1+0x5874] ;  /* 0x0058740001037983 */ /* 0x000ea20000300800 */
[----:B------:R-:W2:Y:S01]  /*6c630*/  LDL.LU R4, [R1+0x1d0] ;  /* 0x0001d00001047983 */ /* 0x000ea20000300800 */
[----:B------:R-:W2:Y:S02]  /*6c640*/  LDL.LU R5, [R1+0x1d4] ;  /* 0x0001d40001057983 */ /* 0x000ea40000300800 */
[----:B------:R-:W2:Y:S02]  /*6c650*/  LDL.LU R6, [R1+0x1d8] ;  /* 0x0001d80001067983 */ /* 0x000ea40000300800 */
[----:B------:R-:W2:Y:S01]  /*6c660*/  LDL.LU R7, [R1+0x1dc] ;  /* 0x0001dc0001077983 */ /* 0x000ea20000300800 */
[----:B------:R0:W-:Y:S04]  /*6c670*/  STL.64 [R1+0x5860], R24 ;  /* 0x0058601801007387 */ /* 0x0001e80000100a00 */
[----:B0-----:R-:W2:Y:S01]  /*6c680*/  LDL.64 R24, [R1] ;  /* 0x0000000001187983 */ /* 0x001ea20000100a00 */
[----:B------:R-:W2:Y:S02]  /*6c690*/  LDL.LU R20, [R1+0x1c0] ;  /* 0x0001c00001147983 */ /* 0x000ea40000300800 */
[----:B------:R-:W2:Y:S02]  /*6c6a0*/  LDL.LU R21, [R1+0x1c4] ;  /* 0x0001c40001157983 */ /* 0x000ea40000300800 */
[----:B------:R-:W2:Y:S01]  /*6c6b0*/  LDL.LU R22, [R1+0x1c8] ;  /* 0x0001c80001167983 */ /* 0x000ea20000300800 */
[----:B------:R-:W2:Y:S01]  /*6c6c0*/  LDL.LU R23, [R1+0x1cc] ;  /* 0x0001cc0001177983 */ /* 0x000ea20000300800 */
[----:B---3--:R-:W-:Y:S02]  /*6c6d0*/  STL.64 [R1+0x57b8], R18 ;  /* 0x0057b81201007387 */ /* 0x008fe40000100a00 */
[----:B------:R0:W-:Y:S02]  /*6c6e0*/  STL.64 [R1+0x57b0], R16 ;  /* 0x0057b01001007387 */ /* 0x0001e40000100a00 */
[----:B0-----:R-:W3:Y:S01]  /*6c6f0*/  LDL.LU R16, [R1+0xc0] ;  /* 0x0000c00001107983 */ /* 0x001ee20000300800 */
[----:B------:R-:W3:Y:S02]  /*6c700*/  LDL.LU R17, [R1+0xc4] ;  /* 0x0000c40001117983 */ /* 0x000ee40000300800 */
[----:B------:R-:W2:Y:S02]  /*6c710*/  LDL.LU R18, [R1+0xc8] ;  /* 0x0000c80001127983 */ /* 0x000ea40000300800 */
[----:B------:R-:W2:Y:S02]  /*6c720*/  LDL.LU R19, [R1+0xcc] ;  /* 0x0000cc0001137983 */ /* 0x000ea40000300800 */
[----:B--2---:R-:W-:Y:S01]  /*6c730*/  STL.64 [R1+0x57c8], R18 ;  /* 0x0057c81201007387 */ /* 0x004fe20000100a00 */
[----:B---3--:R0:W-:Y:S02]  /*6c740*/  STL.64 [R1+0x57c0], R16 ;  /* 0x0057c01001007387 */ /* 0x0081e40000100a00 */
[----:B0-----:R-:W-:-:S02]  /*6c750*/  IMAD.MOV.U32 R16, RZ, RZ, R2 ;  /* 0x000000ffff107224 */ /* 0x001fc400078e0002 */
[----:B------:R-:W-:Y:S01]  /*6c760*/  IMAD.MOV.U32 R17, RZ, RZ, R28 ;  /* 0x000000ffff117224 */ /* 0x000fe200078e001c */
[----:B------:R-:W2:Y:S06]  /*6c770*/  LDL.LU R2, [R1+0x5870] ;  /* 0x0058700001027983 */ /* 0x000eac0000300800 */
[C---:B----4-:R-:W-:Y:S11]  /*6c780*/  HMMA.16816.F32 R12, R8.reuse, R16, R12 ;  /* 0x00000010080c723c */ /* 0x050ff6000000180c */
[----:B------:R-:W-:Y:S11]  /*6c790*/  @!UPT UIADD3 URZ, URZ, URZ, URZ ;  /* 0x0000003f3f3ff290 */ /* 0x000ff6000fffe03f */
[----:B------:R-:W-:Y:S01]  /*6c7a0*/  @!UPT UIADD3 URZ, URZ, URZ, URZ ;  /* 0x0000003f3f3ff290 */ /* 0x000fe2000fffe03f */
[----:B------:R0:W-:Y:S01]  /*6c7b0*/  STL.64 [R1+0x1e0], R12 ;  /* 0x0001e00c01007387 */ /* 0x0001e20000100a00 */
[----:B------:R1:W-:Y:S02]  /*6c7c0*/  STL [R1+0x1ec], R15 ;  /* 0x0001ec0f01007387 */ /* 0x0003e40000100800 */
[----:B------:R-:W-:Y:S01]  /*6c7d0*/  IMAD.MOV.U32 R0, RZ, RZ, R14 ;  /* 0x000000ffff007224 */ /* 0x000fe200078e000e */
[----:B0-----:R-:W3:Y:S01]  /*6c7e0*/  LDL.LU R12, [R1+0x100] ;  /* 0x00010000010c7983 */ /* 0x001ee20000300800 */
[----:B------:R-:W3:Y:S02]  /*6c7f0*/  LDL.LU R13, [R1+0x104] ;  /* 0x00010400010d7983 */ /* 0x000ee40000300800 */
[----:B------:R-:W4:Y:S02]  /*6c800*/  LDL.LU R14, [R1+0x108] ;  /* 0x00010800010e7983 */ /* 0x000f240000300800 */
[----:B-1----:R-:W4:Y:S01]  /*6c810*/  LDL.LU R15, [R1+0x10c] ;  /* 0x00010c00010f7983 */ /* 0x002f220000300800 */
[----:B------:R-:W-:Y:S01]  /*6c820*/  HMMA.16816.F32 R4, R8, R24, R4 ;  /* 0x000000180804723c */ /* 0x000fe20000001804 */
[----:B----4-:R-:W-:Y:S01]  /*6c830*/  STL.64 [R1+0x5828], R14 ;  /* 0x0058280e01007387 */ /* 0x010fe20000100a00 */
[----:B---3--:R0:W-:Y:S03]  /*6c840*/  STL.64 [R1+0x5820], R12 ;  /* 0x0058200c01007387 */ /* 0x0081e60000100a00 */
[----:B0-----:R-:W3:Y:S01]  /*6c850*/  LDL.LU R12, [R1+0x1a0] ;  /* 0x0001a000010c7983 */ /* 0x001ee20000300800 */
[----:B------:R-:W3:Y:S02]  /*6c860*/  LDL.LU R13, [R1+0x1a4] ;  /* 0x0001a400010d7983 */ /* 0x000ee40000300800 */
[----:B------:R-:W3:Y:S02]  /*6c870*/  LDL.LU R14, [R1+0x1a8] ;  /* 0x0001a800010e7983 */ /* 0x000ee40000300800 */
[----:B------:R-:W3:Y:S01]  /*6c880*/  LDL.LU R15, [R1+0x1ac] ;  /* 0x0001ac00010f7983 */ /* 0x000ee20000300800 */
[----:B------:R0:W-:Y:S04]  /*6c890*/  STL.64 [R1+0x57e0], R16 ;  /* 0x0057e01001007387 */ /* 0x0001e80000100a00 */
[----:B0-----:R-:W4:Y:S04]  /*6c8a0*/  LDL.64 R16, [R1+0x30] ;  /* 0x0000300001107983 */ /* 0x001f280000100a00 */
[----:B----4-:R-:W-:Y:S01]  /*6c8b0*/  STL.64 [R1+0x57f8], R16 ;  /* 0x0057f81001007387 */ /* 0x010fe20000100a00 */
[----:B------:R0:W-:Y:S03]  /*6c8c0*/  STL [R1+0x5580], R0 ;  /* 0x0055800001007387 */ /* 0x0001e60000100800 */
[----:B------:R1:W-:Y:S02]  /*6c8d0*/  STL.64 [R1+0x1d0], R4 ;  /* 0x0001d00401007387 */ /* 0x0003e40000100a00 */
[----:B------:R4:W-:Y:S02]  /*6c8e0*/  STL.64 [R1+0x1d8], R6 ;  /* 0x0001d80601007387 */ /* 0x0009e40000100a00 */
[----:B0-----:R-:W-:Y:S01]  /*6c8f0*/  IMAD.MOV.U32 R0, RZ, RZ, R25 ;  /* 0x000000ffff007224 */ /* 0x001fe200078e0019 */
[----:B-1----:R-:W2:Y:S01]  /*6c900*/  LDL.LU.64 R4, [R1+0x5868] ;  /* 0x0058680001047983 */ /* 0x002ea20000300a00 */
[----:B----4-:R-:W-:-:S02]  /*6c910*/  IMAD.MOV.U32 R6, RZ, RZ, R24 ;  /* 0x000000ffff067224 */ /* 0x010fc400078e0018 */
[----:B------:R-:W4:Y:S02]  /*6c920*/  LDL.LU.64 R24, [R1+0x5860] ;  /* 0x0058600001187983 */ /* 0x000f240000300a00 */
[----:B------:R-:W-:Y:S02]  /*6c930*/  IMAD.MOV.U32 R16, RZ, RZ, R27 ;  /* 0x000000ffff107224 */ /* 0x000fe400078e001b */
[----:B------:R-:W-:Y:S02]  /*6c940*/  IMAD.MOV.U32 R17, RZ, RZ, R26 ;  /* 0x000000ffff117224 */ /* 0x000fe400078e001a */
[C---:B----4-:R-:W-:Y:S01]  /*6c950*/  HMMA.16816.F32 R24, R8.reuse, R24, R20 ;  /* 0x000000180818723c */ /* 0x050fe20000001814 */
[----:B------:R-:W4:Y:S01]  /*6c960*/  LDL.LU.64 R22, [R1+0x5858] ;  /* 0x0058580001167983 */ /* 0x000f220000300a00 */
[----:B------:R-:W4:Y:S11]  /*6c970*/  LDL.LU.64 R20, [R1+0x5850] ;  /* 0x0058500001147983 */ /* 0x000f360000300a00 */
[----:B------:R-:W-:Y:S10]  /*6c980*/  @!UPT UIADD3 URZ, URZ, URZ, URZ ;  /* 0x0000003f3f3ff290 */ /* 0x000ff4000fffe03f */
[----:B------:R-:W-:Y:S01]  /*6c990*/  STL.64 [R1+0x1c0], R24 ;  /* 0x0001c01801007387 */ /* 0x000fe20000100a00 */
[----:B------:R0:W-:Y:S03]  /*6c9a0*/  STL.64 [R1+0x1c8], R26 ;  /* 0x0001c81a01007387 */ /* 0x0001e60000100a00 */
[----:B0-----:R-:W2:Y:S01]  /*6c9b0*/  LDL.LU.64 R26, [R1+0x5848] ;  /* 0x00584800011a7983 */ /* 0x001ea20000300a00 */
[----:B------:R-:W4:Y:S02]  /*6c9c0*/  LDL.LU.64 R24, [R1+0x5840] ;  /* 0x0058400001187983 */ /* 0x000f240000300a00 */
[----:B----4-:R-:W-:Y:S11]  /*6c9d0*/  HMMA.16816.F32 R20, R8, R24, R20 ;  /* 0x000000180814723c */ /* 0x010ff60000001814 */
[----:B------:R-:W-:Y:S11]  /*6c9e0*/  @!UPT UIADD3 URZ, URZ, URZ, URZ ;  /* 0x0000003f3f3ff290 */ /* 0x000ff6000fffe03f */
[----:B------:R-:W-:Y:S01]  /*6c9f0*/  @!UPT UIADD3 URZ, URZ, URZ, URZ ;  /* 0x0000003f3f3ff290 */ /* 0x000fe2000fffe03f */
[----:B------:R0:W-:Y:S01]  /*6ca00*/  STL.64 [R1+0x1b0], R20 ;  /* 0x0001b01401007387 */ /* 0x0001e20000100a00 */
[----:B------:R-:W-:Y:S03]  /*6ca10*/  STL.64 [R1+0x1b8], R22 ;  /* 0x0001b81601007387 */ /* 0x000fe60000100a00 */
[----:B0-----:R-:W3:Y:S01]  /*6ca20*/  LDL.LU.64 R20, [R1+0x5838] ;  /* 0x0058380001147983 */ /* 0x001ee20000300a00 */
[----:B--2---:R-:W-:Y:S02]  /*6ca30*/  STL.64 [R1+0x57d8], R26 ;  /* 0x0057d81a01007387 */ /* 0x004fe40000100a00 */
[----:B------:R0:W-:Y:S02]  /*6ca40*/  STL.64 [R1+0x57d0], R24 ;  /* 0x0057d01801007387 */ /* 0x0001e40000100a00 */
[----:B0-----:R-:W2:Y:S01]  /*6ca50*/  LDL.LU R24, [R1+0xd0] ;  /* 0x0000d00001187983 */ /* 0x001ea20000300800 */
[----:B------:R-:W2:Y:S02]  /*6ca60*/  LDL.LU R25, [R1+0xd4] ;  /* 0x0000d40001197983 */ /* 0x000ea40000300800 */
[----:B------:R-:W-:-:S02]  /*6ca70*/  IMAD.MOV.U32 R26, RZ, RZ, R2 ;  /* 0x000000ffff1a7224 */ /* 0x000fc400078e0002 */
[----:B------:R-:W-:Y:S01]  /*6ca80*/  IMAD.MOV.U32 R27, RZ, RZ, R3 ;  /* 0x000000ffff1b7224 */ /* 0x000fe200078e0003 */
[----:B------:R-:W4:Y:S01]  /*6ca90*/  LDL.LU R2, [R1+0x5834] ;  /* 0x0058340001027983 */ /* 0x000f220000300800 */
[----:B------:R-:W3:Y:S03]  /*6caa0*/  LDL.LU R3, [R1+0x5830] ;  /* 0x0058300001037983 */ /* 0x000ee60000300800 */
[----:B------:R-:W-:Y:S04]  /*6cab0*/  STL.64 [R1+0x57f0], R26 ;  /* 0x0057f01a01007387 */ /* 0x000fe80000100a00 */
[----:B--2---:R0:W-:Y:S04]  /*6cac0*/  STL.64 [R1+0x57e8], R24 ;  /* 0x0057e81801007387 */ /* 0x0041e80000100a00 */
[----:B0-----:R-:W2:Y:S01]  /*6cad0*/  LDL.LU R24, [R1+0xe0] ;  /* 0x0000e00001187983 */ /* 0x001ea20000300800 */
[----:B------:R-:W2:Y:S02]  /*6cae0*/  LDL.LU R25, [R1+0xe4] ;  /* 0x0000e40001197983 */ /* 0x000ea40000300800 */
[----:B------:R-:W2:Y:S02]  /*6caf0*/  LDL.LU R26, [R1+0xe8] ;  /* 0x0000e800011a7983 */ /* 0x000ea40000300800 */
[----:B------:R-:W2:Y:S01]  /*6cb00*/  LDL.LU R27, [R1+0xec] ;  /* 0x0000ec00011b7983 */ /* 0x000ea20000300800 */
[C---:B---3--:R-:W-:Y:S01]  /*6cb10*/  HMMA.16816.F32 R12, R8.reuse, R20, R12 ;  /* 0x00000014080c723c */ /* 0x048fe2000000180c */
[----:B--2---:R0:W-:Y:S01]  /*6cb20*/  STL.64 [R1+0x5808], R26 ;  /* 0x0058081a01007387 */ /* 0x0041e20000100a00 */
[----:B------:R1:W-:Y:S02]  /*6cb30*/  STL.64 [R1+0x5800], R24 ;  /* 0x0058001801007387 */ /* 0x0003e40000100a00 */
[----:B0-----:R-:W-:Y:S01]  /*6cb40*/  IMAD.MOV.U32 R26, RZ, RZ, R3 ;  /* 0x000000ffff1a7224 */ /* 0x001fe200078e0003 */
[----:B-1----:R-:W2:Y:S01]  /*6cb50*/  LDL.LU R24, [R1+0xf0] ;  /* 0x0000f00001187983 */ /* 0x002ea20000300800 */
[----:B------:R-:W2:Y:S02]  /*6cb60*/  LDL.LU R25, [R1+0xf4] ;  /* 0x0000f40001197983 */ /* 0x000ea40000300800 */
[----:B----4-:R-:W-:Y:S11]  /*6cb70*/  IMAD.MOV.U32 R27, RZ, RZ, R2 ;  /* 0x000000ffff1b7224 */ /* 0x010ff600078e0002 */
[----:B------:R-:W-:Y:S05]  /*6cb80*/  @!UPT UIADD3 URZ, URZ, URZ, URZ ;  /* 0x0000003f3f3ff290 */ /* 0x000fea000fffe03f */
[----:B------:R-:W-:Y:S01]  /*6cb90*/  IMAD.MOV.U32 R3, RZ, RZ, R14 ;  /* 0x000000ffff037224 */ /* 0x000fe200078e000e */
[----:B------:R0:W-:Y:S01]  /*6cba0*/  STL.64 [R1+0x1a0], R12 ;  /* 0x0001a00c01007387 */ /* 0x0001e20000100a00 */
[----:B------:R-:W-:Y:S02]  /*6cbb0*/  IMAD.MOV.U32 R2, RZ, RZ, R15 ;  /* 0x000000ffff027224 */ /* 0x000fe400078e000f */
[----:B------:R-:W3:Y:S01]  /*6cbc0*/  LDL.LU.64 R14, [R1+0x5828] ;  /* 0x00582800010e7983 */ /* 0x000ee20000300a00 */
[----:B0-----:R-:W3:Y:S02]  /*6cbd0*/  LDL.LU.64 R12, [R1+0x5820] ;  /* 0x00582000010c7983 */ /* 0x001ee40000300a00 */
[----:B------:R-:W-:Y:S02]  /*6cbe0*/  STL [R1+0x541c], R2 ;  /* 0x00541c0201007387 */ /* 0x000fe40000100800 */
[----:B------:R-:W-:Y:S01]  /*6cbf0*/  STL [R1+0x5418], R3 ;  /* 0x0054180301007387 */ /* 0x000fe20000100800 */
[----:B---3--:R-:W-:Y:S01]  /*6cc00*/  HMMA.16816.F32 R8, R8, R4, R12 ;  /* 0x000000040808723c */ /* 0x008fe2000000180c */
[----:B------:R-:W2:Y:S01]  /*6cc10*/  LDL.LU.64 R14, [R1+0x5818] ;  /* 0x00581800010e7983 */ /* 0x000ea20000300a00 */
[----:B------:R-:W2:Y:S11]  /*6cc20*/  LDL.LU.64 R12, [R1+0x5810] ;  /* 0x00581000010c7983 */ /* 0x000eb60000300a00 */
[----:B------:R-:W-:Y:S10]  /*6cc30*/  @!UPT UIADD3 URZ, URZ, URZ, URZ ;  /* 0x0000003f3f3ff290 */ /* 0x000ff4000fffe03f */
[----:B------:R-:W-:Y:S01]  /*6cc40*/  STL.64 [R1+0x100], R8 ;  /* 0x0001000801007387 */ /* 0x000fe20000100a00 */
[----:B------:R-:W-:Y:S01]  /*6cc50*/  STL.64 [R1+0x108], R10 ;  /* 0x0001080a01007387 */ /* 0x000fe20000100a00 */
[C---:B--2---:R-:W-:Y:S02]  /*6cc60*/  HMMA.16816.F32 R16, R12.reuse, R16, R24 ;  /* 0x000000100c10723c */ /* 0x044fe40000001818 */
[----:B------:R-:W2:Y:S01]  /*6cc70*/  LDL.LU.64 R26, [R1+0x5808] ;  /* 0x00580800011a7983 */ /* 0x000ea20000300a00 */
[----:B------:R-:W2:Y:S11]  /*6cc80*/  LDL.LU.64 R24, [R1+0x5800] ;  /* 0x0058000001187983 */ /* 0x000eb60000300a00 */
[----:B------:R-:W-:Y:S09]  /*6cc90*/  @!UPT UIADD3 URZ, URZ, URZ, URZ ;  /* 0x0000003f3f3ff290 */ /* 0x000ff2000fffe03f */
[----:B------:R0:W-:Y:S01]  /*6cca0*/  STL.64 [R1+0xf0], R16 ;  /* 0x0000f01001007387 */ /* 0x0001e20000100a00 */
[----:B------:R-:W-:Y:S03]  /*6ccb0*/  STL.64 [R1+0xf8], R18 ;  /* 0x0000f81201007387 */ /* 0x000fe60000100a00 */
        /* <DEDUP_REMOVED lines=11> */
[----:B------:R-:W2:Y:S01]  /*6cd70*/  LDL.LU.64 R26, [R1+0x57d8] ;  /* 0x0057d800011a7983 */ /* 0x000ea20000300a00 */
        /* <DEDUP_REMOVED lines=8> */
[C---:B----4-:R-:W-:Y:S11]  /*6ce00*/  HMMA.16816.F32 R16, R12.reuse, R8, R16 ;  /* 0x000000080c10723c */ /* 0x050ff60000001810 */
[----:B------:R-:W-:Y:S11]  /*6ce10*/  @!UPT UIADD3 URZ, URZ, URZ, URZ ;  /* 0x0000003f3f3ff290 */ /* 0x000ff6000fffe03f */
[----:B------:R-:W-:Y:S01]  /*6ce20*/  @!UPT UIADD3 URZ, URZ, URZ, URZ ;  /* 0x0000003f3f3ff290 */ /* 0x000fe2000fffe03f */
[----:B------:R0:W-:Y:S01]  /*6ce30*/  STL.64 [R1+0xc0], R16 ;  /* 0x0000c01001007387 */ /* 0x0001e20000100a00 */
[----:B------:R-:W-:Y:S02]  /*6ce40*/  IMAD.MOV.U32 R2, RZ, RZ, R18 ;  /* 0x000000ffff027224 */ /* 0x000fe400078e0012 */
[----:B------:R-:W-:Y:S02]  /*6ce50*/  IMAD.MOV.U32 R3, RZ, RZ, R19 ;  /* 0x000000ffff037224 */ /* 0x000fe400078e0013 */
[----:B------:R-:W4:Y:S04]  /*6ce60*/  LDL.LU.64 R18, [R1+0x57b8] ;  /* 0x0057b80001127983 */ /* 0x000f280000300a00 */
[----:B0-----:R-:W4:Y:S01]  /*6ce70*/  LDL.LU.64 R16, [R1+0x57b0] ;  /* 0x0057b00001107983 */ /* 0x001f220000300a00 */
[----:B------:R0:W-:Y:S03]  /*6ce80*/  STL.64 [R1+0x5778], R8 ;  /* 0x0057780801007387 */ /* 0x0001e60000100a00 */
[----:B0-----:R-:W4:Y:S01]  /*6ce90*/  LDL.64 R8, [R1+0x20] ;  /* 0x0000200001087983 */ /* 0x001f220000100a00 */
[----:B------:R-:W-:Y:S02]  /*6cea0*/  STL [R1+0x5424], R3 ;  /* 0x0054240301007387 */ /* 0x000fe40000100800 */
[----:B------:R-:W-:Y:S01]  /*6ceb0*/  STL [R1+0x5420], R2 ;  /* 0x0054200201007387 */ /* 0x000fe20000100800 */
[----:B----4-:R-:W-:Y:S11]  /*6cec0*/  HMMA.16816.F32 R16, R12, R8, R16 ;  /* 0x000000080c10723c */ /* 0x010ff60000001810 */
[----:B------:R-:W-:Y:S11]  /*6ced0*/  @!UPT UIADD3 URZ, URZ, URZ, URZ ;  /* 0x0000003f3f3ff290 */ /* 0x000ff6000fffe03f */
[----:B------:R-:W-:Y:S01]  /*6cee0*/  @!UPT UIADD3 URZ, URZ, URZ, URZ ;  /* 0x0000003f3f3ff290 */ /* 0x000fe2000fffe03f */
[----:B------:R-:W-:Y:S01]  /*6cef0*/  STL.64 [R1+0x190], R16 ;  /* 0x0001901001007387 */ /* 0x000fe20000100a00 */
[----:B------:R0:W-:Y:S03]  /*6cf00*/  STL.64 [R1+0x198], R18 ;  /* 0x0001981201007387 */ /* 0x0001e60000100a00 */
[----:B0-----:R-:W3:Y:S01]  /*6cf10*/  LDL.LU.64 R18, [R1+0x57a8] ;  /* 0x0057a80001127983 */ /* 0x001ee20000300a00 */
[----:B------:R-:W3:Y:S02]  /*6cf20*/  LDL.LU.64 R16, [R1+0x57a0] ;  /* 0x0057a00001107983 */ /* 0x000ee40000300a00 */
[----:B------:R-:W-:Y:S02]  /*6cf30*/  IMAD.MOV.U32 R6, RZ, RZ, R8 ;  /* 0x000000ffff067224 */ /* 0x000fe400078e0008 */
[----:B------:R-:W-:-:S03]  /*6cf40*/  IMAD.MOV.U32 R0, RZ, RZ, R9 ;  /* 0x000000ffff007224 */ /* 0x000fc600078e0009 */
[----:B------:R-:W-:Y:S01]  /*6cf50*/  STL [R1+0x5798], R6 ;  /* 0x0057980601007387 */ /* 0x000fe20000100800 */
[----:B------:R0:W-:Y:S01]  /*6cf60*/  STL.64 [R1+0x5790], R4 ;  /* 0x0057900401007387 */ /* 0x0001e20000100a00 */
[----:B---3--:R-:W-:Y:S11]  /*6cf70*/  HMMA.16816.F32 R8, R12, R24, R16 ;  /* 0x000000180c08723c */ /* 0x008ff60000001810 */
[----:B------:R-:W-:Y:S11]  /*6cf80*/  @!UPT UIADD3 URZ, URZ, URZ, URZ ;  /* 0x0000003f3f3ff290 */ /* 0x000ff6000fffe03f */
[----:B------:R-:W-:Y:S01]  /*6cf90*/  @!UPT UIADD3 URZ, URZ, URZ, URZ ;  /* 0x0000003f3f3ff290 */ /* 0x000fe2000fffe03f */
[----:B------:R-:W-:Y:S01]  /*6cfa0*/  STL.64 [R1+0x2b0], R8 ;  /* 0x0002b00801007387 */ /* 0x000fe20000100a00 */
[----:B0-----:R-:W3:Y:S02]  /*6cfb0*/  LDL.LU R4, [R1+0x570] ;  /* 0x0005700001047983 */ /* 0x001ee40000300800 */
[----:B------:R-:W3:Y:S02]  /*6cfc0*/  LDL.LU R5, [R1+0x574] ;  /* 0x0005740001057983 */ /* 0x000ee40000300800 */
[----:B------:R-:W3:Y:S01]  /*6cfd0*/  LDL.LU R6, [R1+0x578] ;  /* 0x0005780001067983 */ /* 0x000ee20000300800 */
[----:B------:R-:W3:Y:S01]  /*6cfe0*/  LDL.LU R7, [R1+0x57c] ;  /* 0x00057c0001077983 */ /* 0x000ee20000300800 */
[----:B--2---:R-:W-:Y:S02]  /*6cff0*/  STL.64 [R1+0x5720], R26 ;  /* 0x0057201a01007387 */ /* 0x004fe40000100a00 */
[----:B------:R0:W-:Y:S02]  /*6d000*/  STL.64 [R1+0x5718], R24 ;  /* 0x0057181801007387 */ /* 0x0001e40000100a00 */
        /* <DEDUP_REMOVED lines=10> */
[----:B------:R-:W2:Y:S01]  /*6d0b0*/  LDL.LU R16, [R1+0x560] ;  /* 0x0005600001107983 */ /* 0x000ea20000300800 */
[----:B------:R-:W2:Y:S02]  /*6d0c0*/  LDL.LU R17, [R1+0x564] ;  /* 0x0005640001117983 */ /* 0x000ea40000300800 */
[----:B------:R-:W2:Y:S02]  /*6d0d0*/  LDL.LU R18, [R1+0x568] ;  /* 0x0005680001127983 */ /* 0x000ea40000300800 */
[----:B------:R-:W2:Y:S01]  /*6d0e0*/  LDL.LU R19, [R1+0x56c] ;  /* 0x00056c0001137983 */ /* 0x000ea20000300800 */
[----:B------:R-:W2:Y:S01]  /*6d0f0*/  LDL.LU R8, [R1+0x550] ;  /* 0x0005500001087983 */ /* 0x000ea20000300800 */
[----:B------:R-:W-:-:S02]  /*6d100*/  IMAD.MOV.U32 R3, RZ, RZ, R10 ;  /* 0x000000ffff037224 */ /* 0x000fc400078e000a */
[----:B------:R-:W2:Y:S02]  /*6d110*/  LDL.LU R9, [R1+0x554] ;  /* 0x0005540001097983 */ /* 0x000ea40000300800 */
[----:B------:R-:W-:Y:S01]  /*6d120*/  IMAD.MOV.U32 R2, RZ, RZ, R11 ;  /* 0x000000ffff027224 */ /* 0x000fe200078e000b */
[----:B------:R-:W2:Y:S01]  /*6d130*/  LDL.LU R10, [R1+0x558] ;  /* 0x00055800010a7983 */ /* 0x000ea20000300800 */
[----:B------:R-:W2:Y:S01]  /*6d140*/  LDL.LU R11, [R1+0x55c] ;  /* 0x00055c00010b7983 */ /* 0x000ea20000300800 */
[----:B---3--:R-:W-:Y:S02]  /*6d150*/  HMMA.16816.F32 R4, R12, R20, R4 ;  /* 0x000000140c04723c */ /* 0x008fe40000001804 */
[----:B----4-:R-:W-:Y:S01]  /*6d160*/  STL.64 [R1+0x5740], R26 ;  /* 0x0057401a01007387 */ /* 0x010fe20000100a00 */
[----:B--2---:R0:W-:Y:S03]  /*6d170*/  STL.64 [R1+0x5738], R24 ;  /* 0x0057381801007387 */ /* 0x0041e60000100a00 */
[----:B0-----:R-:W2:Y:S04]  /*6d180*/  LDL.64 R24, [R1+0x10] ;  /* 0x0000100001187983 */ /* 0x001ea80000100a00 */
[----:B--2---:R0:W-:Y:S02]  /*6d190*/  STL.64 [R1+0x5758], R24 ;  /* 0x0057581801007387 */ /* 0x0041e40000100a00 */
[----:B0-----:R-:W-:-:S02]  /*6d1a0*/  IMAD.MOV.U32 R24, RZ, RZ, R23 ;  /* 0x000000ffff187224 */ /* 0x001fc400078e0017 */
[----:B------:R-:W-:-:S05]  /*6d1b0*/  IMAD.MOV.U32 R25, RZ, RZ, R22 ;  /* 0x000000ffff197224 */ /* 0x000fca00078e0016 */
[----:B------:R0:W-:Y:S04]  /*6d1c0*/  STL.64 [R1+0x5770], R24 ;  /* 0x0057701801007387 */ /* 0x0001e80000100a00 */
[----:B0-----:R-:W2:Y:S01]  /*6d1d0*/  LDL.64 R24, [R1+0x40] ;  /* 0x0000400001187983 */ /* 0x001ea20000100a00 */
[----:B------:R-:W-:Y:S02]  /*6d1e0*/  STL [R1+0x5610], R2 ;  /* 0x0056100201007387 */ /* 0x000fe40000100800 */
[----:B------:R-:W-:Y:S02]  /*6d1f0*/  STL [R1+0x5584], R3 ;  /* 0x0055840301007387 */ /* 0x000fe40000100800 */
[----:B------:R-:W-:Y:S01]  /*6d200*/  STL.64 [R1+0x3e0], R4 ;  /* 0x0003e00401007387 */ /* 0x000fe20000100a00 */
[----:B------:R0:W-:Y:S04]  /*6d210*/  STL.64 [R1+0x3e8], R6 ;  /* 0x0003e80601007387 */ /* 0x0001e80000100a00 */
[----:B0-----:R-:W3:Y:S01]  /*6d220*/  LDL.LU R6, [R1+0x5798] ;  /* 0x0057980001067983 */ /* 0x001ee20000300800 */
[----:B------:R-:W4:Y:S02]  /*6d230*/  LDL.LU.64 R4, [R1+0x5790] ;  /* 0x0057900001047983 */ /* 0x000f240000300a00 */
        /* <DEDUP_REMOVED lines=11> */
[----:B----4-:R-:W-:Y:S01]  /*6d2f0*/  HMMA.16816.F32 R12, R12, R4, R16 ;  /* 0x000000040c0c723c */ /* 0x010fe20000001810 */
[----:B--2---:R-:W-:Y:S01]  /*6d300*/  STL.64 [R1+0x5768], R22 ;  /* 0x0057681601007387 */ /* 0x004fe20000100a00 */
[----:B------:R0:W-:Y:S03]  /*6d310*/  STL.64 [R1+0x5760], R20 ;  /* 0x0057601401007387 */ /* 0x0001e60000100a00 */
[----:B0-----:R-:W2:Y:S01]  /*6d320*/  LDL.LU R20, [R1+0x540] ;  /* 0x0005400001147983 */ /* 0x001ea20000300800 */
[----:B------:R-:W2:Y:S02]  /*6d330*/  LDL.LU R21, [R1+0x544] ;  /* 0x0005440001157983 */ /* 0x000ea40000300800 */
[----:B------:R-:W2:Y:S02]  /*6d340*/  LDL.LU R22, [R1+0x548] ;  /* 0x0005480001167983 */ /* 0x000ea40000300800 */
[----:B------:R-:W2:Y:S01]  /*6d350*/  LDL.LU R23, [R1+0x54c] ;  /* 0x00054c0001177983 */ /* 0x000ea20000300800 */
[----:B------:R-:W4:Y:S01]  /*6d360*/  LDL.LU.64 R18, [R1+0x5788] ;  /* 0x0057880001127983 */ /* 0x000f220000300a00 */
[----:B------:R-:W4:Y:S11]  /*6d370*/  LDL.LU.64 R16, [R1+0x5780] ;  /* 0x0057800001107983 */ /* 0x000f360000300a00 */
[----:B------:R-:W-:Y:S02]  /*6d380*/  STL.64 [R1+0x3d0], R12 ;  /* 0x0003d00c01007387 */ /* 0x000fe40000100a00 */
[----:B------:R-:W-:Y:S02]  /*6d390*/  STL.64 [R1+0x3d8], R14 ;  /* 0x0003d80e01007387 */ /* 0x000fe40000100a00 */
[----:B------:R-:W-:Y:S01]  /*6d3a0*/  IMAD.MOV.U32 R7, RZ, RZ, R25 ;  /* 0x000000ffff077224 */ /* 0x000fe200078e0019 */
[C---:B----4-:R-:W-:Y:S11]  /*6d3b0*/  HMMA.16816.F32 R8, R16.reuse, R24, R8 ;  /* 0x000000181008723c */ /* 0x050ff60000001808 */
[----:B------:R-:W-:Y:S11]  /*6d3c0*/  @!UPT UIADD3 URZ, URZ, URZ, URZ ;  /* 0x0000003f3f3ff290 */ /* 0x000ff6000fffe03f */
[----:B------:R-:W-:Y:S01]  /*6d3d0*/  @!UPT UIADD3 URZ, URZ, URZ, URZ ;  /* 0x0000003f3f3ff290 */ /* 0x000fe2000fffe03f */
[----:B------:R0:W-:Y:S01]  /*6d3e0*/  STL.64 [R1+0x450], R8 ;  /* 0x0004500801007387 */ /* 0x0001e20000100a00 */
[----:B------:R1:W-:Y:S03]  /*6d3f0*/  STL.64 [R1+0x458], R10 ;  /* 0x0004580a01007387 */ /* 0x0003e60000100a00 */
[----:B0-----:R-:W4:Y:S01]  /*6d400*/  LDL.LU.64 R8, [R1+0x5778] ;  /* 0x0057780001087983 */ /* 0x001f220000300a00 */
[----:B-1----:R-:W-:Y:S02]  /*6d410*/  IMAD.MOV.U32 R10, RZ, RZ, R24 ;  /* 0x000000ffff0a7224 */ /* 0x002fe400078e0018 */
[----:B------:R-:W2:Y:S02]  /*6d420*/  LDL.LU.64 R24, [R1+0x5770] ;  /* 0x0057700001187983 */ /* 0x000ea40000300a00 */
[C---:B--2---:R-:W-:Y:S01]  /*6d430*/  HMMA.16816.F32 R24, R16.reuse, R24, R20 ;  /* 0x000000181018723c */ /* 0x044fe20000001814 */
[----:B------:R-:W2:Y:S01]  /*6d440*/  LDL.LU.64 R22, [R1+0x5768] ;  /* 0x0057680001167983 */ /* 0x000ea20000300a00 */
[----:B------:R-:W2:Y:S11]  /*6d450*/  LDL.LU.64 R20, [R1+0x5760] ;  /* 0x0057600001147983 */ /* 0x000eb60000300a00 */
[----:B------:R-:W-:Y:S10]  /*6d460*/  @!UPT UIADD3 URZ, URZ, URZ, URZ ;  /* 0x0000003f3f3ff290 */ /* 0x000ff4000fffe03f */
[----:B------:R0:W-:Y:S01]  /*6d470*/  STL.64 [R1+0x440], R24 ;  /* 0x0004401801007387 */ /* 0x0001e20000100a00 */
[----:B------:R-:W-:Y:S03]  /*6d480*/  STL.64 [R1+0x448], R26 ;  /* 0x0004481a01007387 */ /* 0x000fe60000100a00 */
[----:B0-----:R-:W2:Y:S01]  /*6d490*/  LDL.LU.64 R24, [R1+0x5758] ;  /* 0x0057580001187983 */ /* 0x001ea20000300a00 */
        /* <DEDUP_REMOVED lines=9> */
[----:B------:R-:W4:Y:S02]  /*6d530*/  LDL.LU.64 R26, [R1+0x5740] ;  /* 0x00574000011a7983 */ /* 0x000f240000300a00 */
[----:B------:R-:W4:Y:S02]  /*6d540*/  LDL.LU.64 R24, [R1+0x5738] ;  /* 0x0057380001187983 */ /* 0x000f240000300a00 */
[C---:B----4-:R-:W-:Y:S11]  /*6d550*/  HMMA.16816.F32 R24, R16.reuse, R8, R24 ;  /* 0x000000081018723c */ /* 0x050ff60000001818 */
[----:B------:R-:W-:Y:S11]  /*6d560*/  @!UPT UIADD3 URZ, URZ, URZ, URZ ;  /* 0x0000003f3f3ff290 */ /* 0x000ff6000fffe03f */
[----:B------:R-:W-:Y:S01]  /*6d570*/  @!UPT UIADD3 URZ, URZ, URZ, URZ ;  /* 0x0000003f3f3ff290 */ /* 0x000fe2000fffe03f */
[----:B------:R-:W-:Y:S01]  /*6d580*/  STL.64 [R1+0x420], R24 ;  /* 0x0004201801007387 */ /* 0x000fe20000100a00 */
[----:B------:R0:W-:Y:S03]  /*6d590*/  STL.64 [R1+0x428], R26 ;  /* 0x0004281a01007387 */ /* 0x0001e60000100a00 */
[----:B0-----:R-:W4:Y:S01]  /*6d5a0*/  LDL.LU.64 R26, [R1+0x5730] ;  /* 0x00573000011a7983 */ /* 0x001f220000300a00 */
[----:B------:R-:W4:Y:S02]  /*6d5b0*/  LDL.LU.64 R24, [R1+0x5728] ;  /* 0x0057280001187983 */ /* 0x000f240000300a00 */
[----:B---3--:R-:W-:Y:S02]  /*6d5c0*/  IMAD.MOV.U32 R12, RZ, RZ, R6 ;  /* 0x000000ffff0c7224 */ /* 0x008fe400078e0006 */
[----:B------:R-:W-:Y:S05]  /*6d5d0*/  STL.64 [R1+0x56d0], R8 ;  /* 0x0056d00801007387 */ /* 0x000fea0000100a00 */
[C---:B----4-:R-:W-:Y:S11]  /*6d5e0*/  HMMA.16816.F32 R24, R16.reuse, R12, R24 ;  /* 0x0000000c1018723c */ /* 0x050ff60000001818 */
[----:B------:R-:W-:Y:S11]  /*6d5f0*/  @!UPT UIADD3 URZ, URZ, URZ, URZ ;  /* 0x0000003f3f3ff290 */ /* 0x000ff6000fffe03f */
[----:B------:R-:W-:Y:S01]  /*6d600*/  @!UPT UIADD3 URZ, URZ, URZ, URZ ;  /* 0x0000003f3f3ff290 */ /* 0x000fe2000fffe03f */
[----:B------:R-:W-:Y:S01]  /*6d610*/  STL.64 [R1+0x410], R24 ;  /* 0x0004101801007387 */ /* 0x000fe20000100a00 */
[----:B------:R0:W-:Y:S03]  /*6d620*/  STL.64 [R1+0x418], R26 ;  /* 0x0004181a01007387 */ /* 0x0001e60000100a00 */
[----:B0-----:R-:W3:Y:S01]  /*6d630*/  LDL.LU.64 R26, [R1+0x5720] ;  /* 0x00572000011a7983 */ /* 0x001ee20000300a00 */
[----:B------:R-:W2:Y:S02]  /*6d640*/  LDL.LU.64 R24, [R1+0x5718] ;  /* 0x0057180001187983 */ /* 0x000ea40000300a00 */
[----:B------:R0:W-:Y:S02]  /*6d650*/  STL.64 [R1+0x56c8], R12 ;  /* 0x0056c80c01007387 */ /* 0x0001e40000100a00 */
[----:B0-----:R-:W4:Y:S01]  /*6d660*/  LDL.LU R12, [R1+0x4f0] ;  /* 0x0004f000010c7983 */ /* 0x001f220000300800 */
[----:B------:R-:W4:Y:S02]  /*6d670*/  LDL.LU R13, [R1+0x4f4] ;  /* 0x0004f400010d7983 */ /* 0x000f240000300800 */
[----:B------:R-:W4:Y:S02]  /*6d680*/  LDL.LU R14, [R1+0x4f8] ;  /* 0x0004f800010e7983 */ /* 0x000f240000300800 */
[----:B------:R-:W4:Y:S01]  /*6d690*/  LDL.LU R15, [R1+0x4fc] ;  /* 0x0004fc00010f7983 */ /* 0x000f220000300800 */
[C---:B--2---:R-:W-:Y:S11]  /*6d6a0*/  HMMA.16816.F32 R20, R16.reuse, R24, R20 ;  /* 0x000000181014723c */ /* 0x044ff60000001814 */
[----:B------:R-:W-:Y:S11]  /*6d6b0*/  @!UPT UIADD3 URZ, URZ, URZ, URZ ;  /* 0x0000003f3f3ff290 */ /* 0x000ff6000fffe03f */
[----:B------:R-:W-:Y:S01]  /*6d6c0*/  @!UPT UIADD3 URZ, URZ, URZ, URZ ;  /* 0x0000003f3f3ff290 */ /* 0x000fe2000fffe03f */
[----:B------:R0:W-:Y:S01]  /*6d6d0*/  STL.64 [R1+0x400], R20 ;  /* 0x0004001401007387 */ /* 0x0001e20000100a00 */
[----:B------:R-:W-:Y:S03]  /*6d6e0*/  STL.64 [R1+0x408], R22 ;  /* 0x0004081601007387 */ /* 0x000fe60000100a00 */
[----:B0-----:R-:W2:Y:S01]  /*6d6f0*/  LDL.LU.64 R20, [R1+0x5710] ;  /* 0x0057100001147983 */ /* 0x001ea20000300a00 */
[----:B---3--:R-:W-:Y:S02]  /*6d700*/  STL.64 [R1+0x56c0], R26 ;  /* 0x0056c01a01007387 */ /* 0x008fe40000100a00 */
[----:B------:R0:W-:Y:S02]  /*6d710*/  STL.64 [R1+0x56b8], R24 ;  /* 0x0056b81801007387 */ /* 0x0001e40000100a00 */
[----:B0-----:R-:W2:Y:S01]  /*6d720*/  LDL.LU R24, [R1+0x3f0] ;  /* 0x0003f00001187983 */ /* 0x001ea20000300800 */
[----:B------:R-:W2:Y:S02]  /*6d730*/  LDL.LU R25, [R1+0x3f4] ;  /* 0x0003f40001197983 */ /* 0x000ea40000300800 */
[----:B------:R-:W2:Y:S02]  /*6d740*/  LDL.LU R26, [R1+0x3f8] ;  /* 0x0003f800011a7983 */ /* 0x000ea40000300800 */
[----:B------:R-:W2:Y:S02]  /*6d750*/  LDL.LU R27, [R1+0x3fc] ;  /* 0x0003fc00011b7983 */ /* 0x000ea40000300800 */
[----:B--2---:R-:W-:Y:S01]  /*6d760*/  HMMA.16816.F32 R24, R16, R20, R24 ;  /* 0x000000141018723c */ /* 0x004fe20000001818 */
[----:B------:R-:W-:-:S02]  /*6d770*/  IMAD.MOV.U32 R6, RZ, RZ, R20 ;  /* 0x000000ffff067224 */ /* 0x000fc400078e0014 */
[----:B------:R-:W-:Y:S11]  /*6d780*/  IMAD.MOV.U32 R3, RZ, RZ, R21 ;  /* 0x000000ffff037224 */ /* 0x000ff600078e0015 */
[----:B------:R-:W-:Y:S09]  /*6d790*/  @!UPT UIADD3 URZ, URZ, URZ, URZ ;  /* 0x0000003f3f3ff290 */ /* 0x000ff2000fffe03f */
[----:B------:R0:W-:Y:S01]  /*6d7a0*/  STL.64 [R1+0x3f0], R24 ;  /* 0x0003f01801007387 */ /* 0x0001e20000100a00 */
[----:B------:R1:W-:Y:S02]  /*6d7b0*/  STL.64 [R1+0x3f8], R26 ;  /* 0x0003f81a01007387 */ /* 0x0003e40000100a00 */
[----:B------:R-:W2:Y:S02]  /*6d7c0*/  LDL.LU.64 R22, [R1+0x5708] ;  /* 0x0057080001167983 */ /* 0x000ea40000300a00 */
[----:B------:R-:W2:Y:S01]  /*6d7d0*/  LDL.LU.64 R20, [R1+0x5700] ;  /* 0x0057000001147983 */ /* 0x000ea20000300a00 */
[----:B------:R-:W3:Y:S04]  /*6d7e0*/  LDL.64 R8, [R1+0x30] ;  /* 0x0000300001087983 */ /* 0x000ee80000100a00 */
[----:B---3--:R-:W-:Y:S01]  /*6d7f0*/  STL.64 [R1+0x56e8], R8 ;  /* 0x0056e80801007387 */ /* 0x008fe20000100a00 */
[----:B0-----:R-:W3:Y:S02]  /*6d800*/  LDL.LU R24, [R1+0x4c0] ;  /* 0x0004c00001187983 */ /* 0x001ee40000300800 */
[----:B------:R-:W3:Y:S02]  /*6d810*/  LDL.LU R25, [R1+0x4c4] ;  /* 0x0004c40001197983 */ /* 0x000ee40000300800 */
[----:B-1----:R-:W2:Y:S01]  /*6d820*/  LDL.LU R26, [R1+0x4c8] ;  /* 0x0004c800011a7983 */ /* 0x002ea20000300800 */
[----:B------:R-:W2:Y:S01]  /*6d830*/  LDL.LU R27, [R1+0x4cc] ;  /* 0x0004cc00011b7983 */ /* 0x000ea20000300800 */
[----:B----4-:R-:W-:Y:S03]  /*6d840*/  HMMA.16816.F32 R12, R16, R4, R12 ;  /* 0x00000004100c723c */ /* 0x010fe6000000180c */
[----:B--2---:R-:W-:Y:S01]  /*6d850*/  STL.64 [R1+0x56e0], R26 ;  /* 0x0056e01a01007387 */ /* 0x004fe20000100a00 */
        /* <DEDUP_REMOVED lines=12> */
[----:B------:R-:W3:Y:S02]  /*6d920*/  LDL.LU R16, [R1+0x240] ;  /* 0x0002400001107983 */ /* 0x000ee40000300800 */
[----:B------:R-:W-:Y:S02]  /*6d930*/  STL.64 [R1+0x3c0], R12 ;  /* 0x0003c00c01007387 */ /* 0x000fe40000100a00 */
[----:B------:R-:W-:Y:S01]  /*6d940*/  STL.64 [R1+0x3c8], R14 ;  /* 0x0003c80e01007387 */ /* 0x000fe20000100a00 */
[----:B------:R-:W3:Y:S01]  /*6d950*/  LDL.LU R17, [R1+0x244] ;  /* 0x0002440001117983 */ /* 0x000ee20000300800 */
        /* <DEDUP_REMOVED lines=9> */
[----:B------:R-:W-:-:S07]  /*6d9f0*/  IMAD.MOV.U32 R9, RZ, RZ, R7 ;  /* 0x000000ffff097224 */ /* 0x000fce00078e0007 */
        /* <DEDUP_REMOVED lines=8> */
[----:B--2---:R-:W-:Y:S02]  /*6da80*/  STL.64 [R1+0x5638], R16 ;  /* 0x0056381001007387 */ /* 0x004fe40000100a00 */
[----:B------:R-:W2:Y:S02]  /*6da90*/  LDL.LU R12, [R1+0x4b0] ;  /* 0x0004b000010c7983 */ /* 0x000ea40000300800 */
[----:B------:R-:W2:Y:S01]  /*6daa0*/  LDL.LU R13, [R1+0x4b4] ;  /* 0x0004b400010d7983 */ /* 0x000ea20000300800 */
[----:B------:R-:W2:Y:S01]  /*6dab0*/  LDL.LU R14, [R1+0x4b8] ;  /* 0x0004b800010e7983 */ /* 0x000ea20000300800 */
[----:B------:R-:W2:Y:S02]  /*6dac0*/  LDL.LU R15, [R1+0x4bc] ;  /* 0x0004bc00010f7983 */ /* 0x000ea40000300800 */
[----:B------:R-:W3:Y:S02]  /*6dad0*/  LDL.LU.64 R26, [R1+0x56f8] ;  /* 0x0056f800011a7983 */ /* 0x000ee40000300a00 */
[----:B------:R-:W3:Y:S01]  /*6dae0*/  LDL.LU.64 R24, [R1+0x56f0] ;  /* 0x0056f00001187983 */ /* 0x000ee20000300a00 */
[----:B------:R0:W-:Y:S01]  /*6daf0*/  STL.64 [R1+0x3b0], R8 ;  /* 0x0003b00801007387 */ /* 0x0001e20000100a00 */
[----:B------:R-:W-:Y:S03]  /*6db00*/  STL.64 [R1+0x3b8], R10 ;  /* 0x0003b80a01007387 */ /* 0x000fe60000100a00 */
[----:B0-----:R-:W3:Y:S02]  /*6db10*/  LDL.LU.64 R8, [R1+0x56e8] ;  /* 0x0056e80001087983 */ /* 0x001ee40000300a00 */
[----:B---3--:R-:W-:Y:S11]  /*6db20*/  HMMA.16816.F32 R24, R20, R8, R24 ;  /* 0x000000081418723c */ /* 0x008ff60000001818 */
[----:B------:R-:W-:Y:S11]  /*6db30*/  @!UPT UIADD3 URZ, URZ, URZ, URZ ;  /* 0x0000003f3f3ff290 */ /* 0x000ff6000fffe03f */
[----:B------:R-:W-:Y:S01]  /*6db40*/  @!UPT UIADD3 URZ, URZ, URZ, URZ ;  /* 0x0000003f3f3ff290 */ /* 0x000fe2000fffe03f */
[----:B------:R-:W-:Y:S01]  /*6db50*/  STL.64 [R1+0x3a0], R24 ;  /* 0x0003a01801007387 */ /* 0x000fe20000100a00 */
[----:B------:R0:W-:Y:S03]  /*6db60*/  STL.64 [R1+0x3a8], R26 ;  /* 0x0003a81a01007387 */ /* 0x0001e60000100a00 */
[----:B0-----:R-:W3:Y:S01]  /*6db70*/  LDL.LU.64 R26, [R1+0x56e0] ;  /* 0x0056e000011a7983 */ /* 0x001ee20000300a00 */
[----:B------:R-:W3:Y:S02]  /*6db80*/  LDL.LU.64 R24, [R1+0x56d8] ;  /* 0x0056d80001187983 */ /* 0x000ee40000300a00 */
[----:B------:R-:W-:Y:S02]  /*6db90*/  IMAD.MOV.U32 R16, RZ, RZ, R2 ;  /* 0x000000ffff107224 */ /* 0x000fe400078e0002 */
[----:B------:R-:W-:Y:S02]  /*6dba0*/  IMAD.MOV.U32 R17, RZ, RZ, R0 ;  /* 0x000000ffff117224 */ /* 0x000fe400078e0000 */
[----:B------:R-:W-:-:S02]  /*6dbb0*/  IMAD.MOV.U32 R4, RZ, RZ, R6 ;  /* 0x000000ffff047224 */ /* 0x000fc400078e0006 */
[----:B------:R-:W-:Y:S02]  /*6dbc0*/  IMAD.MOV.U32 R5, RZ, RZ, R3 ;  /* 0x000000ffff057224 */ /* 0x000fe400078e0003 */
[----:B------:R-:W-:Y:S02]  /*6dbd0*/  IMAD.MOV.U32 R2, RZ, RZ, R8 ;  /* 0x000000ffff027224 */ /* 0x000fe400078e0008 */
[----:B------:R-:W-:Y:S02]  /*6dbe0*/  IMAD.MOV.U32 R0, RZ, RZ, R9 ;  /* 0x000000ffff007224 */ /* 0x000fe400078e0009 */
[----:B------:R-:W2:Y:S01]  /*6dbf0*/  LDL.LU.64 R8, [R1+0x56d0] ;  /* 0x0056d00001087983 */ /* 0x000ea20000300a00 */
[----:B---3--:R-:W-:Y:S11]  /*6dc00*/  HMMA.16816.F32 R24, R20, R16, R24 ;  /* 0x000000101418723c */ /* 0x008ff60000001818 */
[----:B------:R-:W-:Y:S11]  /*6dc10*/  @!UPT UIADD3 URZ, URZ, URZ, URZ ;  /* 0x0000003f3f3ff290 */ /* 0x000ff6000fffe03f */
[----:B------:R-:W-:Y:S01]  /*6dc20*/  @!UPT UIADD3 URZ, URZ, URZ, URZ ;  /* 0x0000003f3f3ff290 */ /* 0x000fe2000fffe03f */
[----:B------:R-:W-:Y:S01]  /*6dc30*/  STL.64 [R1+0x390], R24 ;  /* 0x0003901801007387 */ /* 0x000fe20000100a00 */
[----:B------:R-:W-:Y:S02]  /*6dc40*/  STL.64 [R1+0x398], R26 ;  /* 0x0003981a01007387 */ /* 0x000fe40000100a00 */
[----:B------:R0:W-:Y:S02]  /*6dc50*/  STL.64 [R1+0x56b0], R4 ;  /* 0x0056b00401007387 */ /* 0x0001e40000100a00 */
[----:B------:R1:W-:Y:S01]  /*6dc60*/  STL.64 [R1+0x5650], R16 ;  /* 0x0056501001007387 */ /* 0x0003e20000100a00 */
[----:B0-----:R-:W3:Y:S01]  /*6dc70*/  LDL.LU R4, [R1+0x480] ;  /* 0x0004800001047983 */ /* 0x001ee20000300800 */
[----:B------:R-:W3:Y:S02]  /*6dc80*/  LDL.LU R5, [R1+0x484] ;  /* 0x0004840001057983 */ /* 0x000ee40000300800 */
[----:B------:R-:W3:Y:S02]  /*6dc90*/  LDL.LU R6, [R1+0x488] ;  /* 0x0004880001067983 */ /* 0x000ee40000300800 */
[----:B-1----:R-:W-:-:S02]  /*6dca0*/  IMAD.MOV.U32 R16, RZ, RZ, R2 ;  /* 0x000000ffff107224 */ /* 0x002fc400078e0002 */
[----:B------:R-:W-:Y:S01]  /*6dcb0*/  IMAD.MOV.U32 R17, RZ, RZ, R0 ;  /* 0x000000ffff117224 */ /* 0x000fe200078e0000 */
[----:B------:R-:W3:Y:S01]  /*6dcc0*/  LDL.LU R7, [R1+0x48c] ;  /* 0x00048c0001077983 */ /* 0x000ee20000300800 */
[----:B------:R-:W4:Y:S02]  /*6dcd0*/  LDL.LU R24, [R1+0x4a0] ;  /* 0x0004a00001187983 */ /* 0x000f240000300800 */
[----:B------:R-:W4:Y:S02]  /*6dce0*/  LDL.LU R25, [R1+0x4a4] ;  /* 0x0004a40001197983 */ /* 0x000f240000300800 */
[----:B------:R-:W4:Y:S01]  /*6dcf0*/  LDL.LU R26, [R1+0x4a8] ;  /* 0x0004a800011a7983 */ /* 0x000f220000300800 */
[----:B------:R-:W4:Y:S01]  /*6dd00*/  LDL.LU R27, [R1+0x4ac] ;  /* 0x0004ac00011b7983 */ /* 0x000f220000300800 */
[----:B------:R0:W-:Y:S03]  /*6dd10*/  STL.64 [R1+0x5668], R16 ;  /* 0x0056681001007387 */ /* 0x0001e60000100a00 */
[----:B0-----:R-:W3:Y:S01]  /*6dd20*/  LDL.LU.64 R16, [R1+0x40] ;  /* 0x0000400001107983 */ /* 0x001ee20000300a00 */
[C---:B--2---:R-:W-:Y:S03]  /*6dd30*/  HMMA.16816.F32 R12, R20.reuse, R8, R12 ;  /* 0x00000008140c723c */ /* 0x044fe6000000180c */
[----:B---3--:R0:W-:Y:S04]  /*6dd40*/  STL.64 [R1+0x5690], R16 ;  /* 0x0056901001007387 */ /* 0x0081e80000100a00 */
        /* <DEDUP_REMOVED lines=11> */
[----:B------:R-:W-:Y:S03]  /*6de00*/  STL.64 [R1+0x388], R14 ;  /* 0x0003880e01007387 */ /* 0x000fe60000100a00 */
[----:B0-----:R-:W4:Y:S01]  /*6de10*/  LDL.LU.64 R12, [R1+0x56c8] ;  /* 0x0056c800010c7983 */ /* 0x001f220000300a00 */
[----:B------:R0:W-:Y:S03]  /*6de20*/  STL.64 [R1+0x5648], R8 ;  /* 0x0056480801007387 */ /* 0x0001e60000100a00 */
        /* <DEDUP_REMOVED lines=41> */
[----:B------:R-:W-:Y:S02]  /*6e0c0*/  STL.64 [R1+0x2a8], R22 ;  /* 0x0002a81601007387 */ /* 0x000fe40000100a00 */
[----:B-1----:R-:W2:Y:S02]  /*6e0d0*/  LDL.LU.64 R6, [R1+0x5688] ;  /* 0x0056880001067983 */ /* 0x002ea40000300a00 */
[----:B------:R-:W2:Y:S01]  /*6e0e0*/  LDL.LU.64 R4, [R1+0x5680] ;  /* 0x0056800001047983 */ /* 0x000ea20000300a00 */
[----:B0-----:R-:W4:Y:S01]  /*6e0f0*/  LDL.LU.64 R20, [R1+0x50] ;  /* 0x0000500001147983 */ /* 0x001f220000300a00 */
        /* <DEDUP_REMOVED lines=38> */
[----:B------:R-:W-:Y:S02]  /*6e360*/  STL.64 [R1+0x5588], R12 ;  /* 0x0055880c01007387 */ /* 0x000fe40000100a00 */
[----:B---3--:R-:W-:Y:S02]  /*6e370*/  STL.64 [R1+0x55b0], R26 ;  /* 0x0055b01a01007387 */ /* 0x008fe40000100a00 */
[----:B------:R0:W-:Y:S01]  /*6e380*/  STL.64 [R1+0x55a8], R24 ;  /* 0x0055a81801007387 */ /* 0x0001e20000100a00 */
[----:B--2---:R-:W-:Y:S11]  /*6e390*/  HMMA.16816.F32 R16, R4, R24, R16 ;  /* 0x000000180410723c */ /* 0x004ff60000001810 */
[----:B------:R-:W-:Y:S11]  /*6e3a0*/  @!UPT UIADD3 URZ, URZ, URZ, URZ ;  /* 0x0000003f3f3ff290 */ /* 0x000ff6000fffe03f */
[----:B------:R-:W-:Y:S01]  /*6e3b0*/  @!UPT UIADD3 URZ, URZ, URZ, URZ ;  /* 0x0000003f3f3ff290 */ /* 0x000fe2000fffe03f */
[----:B------:R-:W-:Y:S01]  /*6e3c0*/  STL.64 [R1+0x240], R16 ;  /* 0x0002401001007387 */ /* 0x000fe20000100a00 */
[----:B------:R-:W-:Y:S02]  /*6e3d0*/  STL.64 [R1+0x248], R18 ;  /* 0x0002481201007387 */ /* 0x000fe40000100a00 */
[----:B0-----:R-:W2:Y:S02]  /*6e3e0*/  LDL.LU R24, [R1+0x230] ;  /* 0x0002300001187983 */ /* 0x001ea40000300800 */
[----:B------:R-:W2:Y:S01]  /*6e3f0*/  LDL.LU R25, [R1+0x234] ;  /* 0x0002340001197983 */ /* 0x000ea20000300800 */
[----:B------:R-:W2:Y:S01]  /*6e400*/  LDL.LU R26, [R1+0x238] ;  /* 0x00023800011a7983 */ /* 0x000ea20000300800 */
[----:B------:R-:W2:Y:S03]  /*6e410*/  LDL.LU R27, [R1+0x23c] ;  /* 0x00023c00011b7983 */ /* 0x000ea60000300800 */
[----:B------:R-:W0:Y:S01]  /*6e420*/  LDSM.16.MT88.4 R16, [R29+0x24000] ;  /* 0x024000001d10783b */ /* 0x000e220000004200 */
[----:B------:R-:W-:-:S02]  /*6e430*/  IMAD.MOV.U32 R12, RZ, RZ, R3 ;  /* 0x000000ffff0c7224 */ /* 0x000fc400078e0003 */
[----:B------:R-:W-:Y:S02]  /*6e440*/  IMAD.MOV.U32 R13, RZ, RZ, R0 ;  /* 0x000000ffff0d7224 */ /* 0x000fe400078e0000 */
[----:B----4-:R-:W-:Y:S02]  /*6e450*/  IMAD.MOV.U32 R3, RZ, RZ, R20 ;  /* 0x000000ffff037224 */ /* 0x010fe400078e0014 */
[----:B------:R-:W-:Y:S01]  /*6e460*/  IMAD.MOV.U32 R0, RZ, RZ, R21 ;  /* 0x000000ffff007224 */ /* 0x000fe200078e0015 */
[----:B0-----:R-:W-:Y:S01]  /*6e470*/  STL.64 [R1+0x54e8], R18 ;  /* 0x0054e81201007387 */ /* 0x001fe20000100a00 */
[----:B------:R0:W-:Y:S03]  /*6e480*/  STL.64 [R1+0x54e0], R16 ;  /* 0x0054e01001007387 */ /* 0x0001e60000100a00 */
[----:B0-----:R-:W3:Y:S01]  /*6e490*/  LDL.LU R16, [R1+0x180] ;  /* 0x0001800001107983 */ /* 0x001ee20000300800 */
[----:B------:R-:W3:Y:S02]  /*6e4a0*/  LDL.LU R17, [R1+0x184] ;  /* 0x0001840001117983 */ /* 0x000ee40000300800 */
[----:B------:R-:W3:Y:S02]  /*6e4b0*/  LDL.LU R18, [R1+0x188] ;  /* 0x0001880001127983 */ /* 0x000ee40000300800 */
[----:B------:R-:W3:Y:S01]  /*6e4c0*/  LDL.LU R19, [R1+0x18c] ;  /* 0x00018c0001137983 */ /* 0x000ee20000300800 */
[C---:B--2---:R-:W-:Y:S01]  /*6e4d0*/  HMMA.16816.F32 R24, R4.reuse, R20, R24 ;  /* 0x000000140418723c */ /* 0x044fe20000001818 */
[----:B------:R-:W0:Y:S11]  /*6e4e0*/  LDSM.16.MT88.4 R20, [R29+0x24080] ;  /* 0x024080001d14783b */ /* 0x000e360000004200 */
[----:B------:R-:W-:Y:S11]  /*6e4f0*/  @!UPT UIADD3 URZ, URZ, URZ, URZ ;  /* 0x0000003f3f3ff290 */ /* 0x000ff6000fffe03f */
[----:B------:R-:W-:Y:S01]  /*6e500*/  STL.64 [R1+0x230], R24 ;  /* 0x0002301801007387 */ /* 0x000fe20000100a00 */
[----:B------:R-:W-:Y:S03]  /*6e510*/  STL.64 [R1+0x238], R26 ;  /* 0x0002381a01007387 */ /* 0x000fe60000100a00 */
[----:B0-----:R-:W-:Y:S01]  /*6e520*/  STL.64 [R1+0x5458], R22 ;  /* 0x0054581601007387 */ /* 0x001fe20000100a00 */
[----:B------:R0:W-:Y:S02]  /*6e530*/  STL.64 [R1+0x5450], R20 ;  /* 0x0054501401007387 */ /* 0x0001e40000100a00 */
[----:B0-----:R-:W-:Y:S02]  /*6e540*/  IMAD.MOV.U32 R20, RZ, RZ, R2 ;  /* 0x000000ffff147224 */ /* 0x001fe400078e0002 */
[----:B------:R-:W-:Y:S01]  /*6e550*/  IMAD.MOV.U32 R21, RZ, RZ, R28 ;  /* 0x000000ffff157224 */ /* 0x000fe200078e001c */
[----:B------:R-:W2:Y:S01]  /*6e560*/  LDL.LU R2, [R1+0x5610] ;  /* 0x0056100001027983 */ /* 0x000ea20000300800 */
[----:B------:R-:W4:Y:S02]  /*6e570*/  LDL.LU R28, [R1+0x560c] ;  /* 0x00560c00011c7983 */ /* 0x000f240000300800 */
[----:B------:R-:W2:Y:S02]  /*6e580*/  LDL R22, [R1+0x48] ;  /* 0x0000480001167983 */ /* 0x000ea40000100800 */
[----:B------:R-:W2:Y:S01]  /*6e590*/  LDL R23, [R1+0x4c] ;  /* 0x00004c0001177983 */ /* 0x000ea20000100800 */
[----:B------:R-:W2:Y:S01]  /*6e5a0*/  LDL.LU.64 R24, [R1+0x20] ;  /* 0x0000200001187983 */ /* 0x000ea20000300a00 */
[----:B---3--:R-:W-:Y:S03]  /*6e5b0*/  HMMA.16816.F32 R4, R4, R12, R16 ;  /* 0x0000000c0404723c */ /* 0x008fe60000001810 */
[----:B--2---:R0:W-:Y:S04]  /*6e5c0*/  STL.64 [R1+0x55c8], R24 ;  /* 0x0055c81801007387 */ /* 0x0041e80000100a00 */
[----:B0-----:R-:W2:Y:S01]  /*6e5d0*/  LDL.LU.64 R24, [R1] ;  /* 0x0000000001187983 */ /* 0x001ea20000300a00 */
[----:B----4-:R-:W-:-:S03]  /*6e5e0*/  IMAD.MOV.U32 R19, RZ, RZ, R28 ;  /* 0x000000ffff137224 */ /* 0x010fc600078e001c */
[----:B--2---:R-:W-:Y:S11]  /*6e5f0*/  STL.64 [R1+0x55e0], R24 ;  /* 0x0055e01801007387 */ /* 0x004ff60000100a00 */
[----:B------:R-:W-:Y:S01]  /*6e600*/  @!UPT UIADD3 URZ, URZ, URZ, URZ ;  /* 0x0000003f3f3ff290 */ /* 0x000fe2000fffe03f */
[----:B------:R-:W-:Y:S02]  /*6e610*/  STL.64 [R1+0x180], R4 ;  /* 0x0001800401007387 */ /* 0x000fe40000100a00 */
[----:B------:R-:W-:Y:S02]  /*6e620*/  STL.64 [R1+0x188], R6 ;  /* 0x0001880601007387 */ /* 0x000fe40000100a00 */
[----:B------:R-:W2:Y:S01]  /*6e630*/  LDL.LU R16, [R1+0x330] ;  /* 0x0003300001107983 */ /* 0x000ea20000300800 */
[----:B------:R-:W2:Y:S01]  /*6e640*/  LDL.LU R17, [R1+0x334] ;  /* 0x0003340001117983 */ /* 0x000ea20000300800 */
[----:B------:R-:W3:Y:S02]  /*6e650*/  LDL.LU R18, [R1+0x338] ;  /* 0x0003380001127983 */ /* 0x000ee40000300800 */
[----:B------:R-:W4:Y:S02]  /*6e660*/  LDL.LU R28, [R1+0x5608] ;  /* 0x00560800011c7983 */ /* 0x000f240000300800 */
[----:B------:R-:W2:Y:S01]  /*6e670*/  LDL.LU R12, [R1+0x150] ;  /* 0x00015000010c7983 */ /* 0x000ea20000300800 */
[----:B------:R-:W2:Y:S01]  /*6e680*/  LDL.LU R13, [R1+0x154] ;  /* 0x00015400010d7983 */ /* 0x000ea20000300800 */
[----:B------:R-:W2:Y:S02]  /*6e690*/  LDL.LU R14, [R1+0x158] ;  /* 0x00015800010e7983 */ /* 0x000ea40000300800 */
[----:B------:R-:W2:Y:S01]  /*6e6a0*/  LDL.LU R15, [R1+0x15c] ;  /* 0x00015c00010f7983 */ /* 0x000ea20000300800 */
[----:B------:R-:W0:Y:S04]  /*6e6b0*/  LDSM.16.MT88.4 R4, [R29+0x24100] ;  /* 0x024100001d04783b */ /* 0x000e280000004200 */
[----:B--2---:R-:W-:Y:S01]  /*6e6c0*/  STL.64 [R1+0x55f0], R14 ;  /* 0x0055f00e01007387 */ /* 0x004fe20000100a00 */
[----:B------:R1:W-:Y:S03]  /*6e6d0*/  STL.64 [R1+0x55e8], R12 ;  /* 0x0055e80c01007387 */ /* 0x0003e60000100a00 */
[----:B-1----:R-:W2:Y:S04]  /*6e6e0*/  LDL.LU.64 R12, [R1+0x30] ;  /* 0x00003000010c7983 */ /* 0x002ea80000300a00 */
[----:B--2---:R1:W-:Y:S04]  /*6e6f0*/  STL.64 [R1+0x5600], R12 ;  /* 0x0056000c01007387 */ /* 0x0043e80000100a00 */
[----:B-1----:R-:W2:Y:S01]  /*6e700*/  LDL.LU R12, [R1+0x170] ;  /* 0x00017000010c7983 */ /* 0x002ea20000300800 */
[----:B------:R-:W2:Y:S02]  /*6e710*/  LDL.LU R13, [R1+0x174] ;  /* 0x00017400010d7983 */ /* 0x000ea40000300800 */
[----:B------:R-:W2:Y:S02]  /*6e720*/  LDL.LU R14, [R1+0x178] ;  /* 0x00017800010e7983 */ /* 0x000ea40000300800 */
[----:B------:R-:W2:Y:S01]  /*6e730*/  LDL.LU R15, [R1+0x17c] ;  /* 0x00017c00010f7983 */ /* 0x000ea20000300800 */
[----:B------:R-:W2:Y:S04]  /*6e740*/  LDL.LU.64 R24, [R1+0x10] ;  /* 0x0000100001187983 */ /* 0x000ea80000300a00 */
[----:B--2---:R1:W-:Y:S04]  /*6e750*/  STL.64 [R1+0x55f8], R24 ;  /* 0x0055f81801007387 */ /* 0x0043e80000100a00 */
[----:B-1----:R-:W2:Y:S01]  /*6e760*/  LDL.LU R24, [R1+0x160] ;  /* 0x0001600001187983 */ /* 0x002ea20000300800 */
[----:B------:R-:W2:Y:S02]  /*6e770*/  LDL.LU R25, [R1+0x164] ;  /* 0x0001640001197983 */ /* 0x000ea40000300800 */
[----:B------:R-:W2:Y:S02]  /*6e780*/  LDL.LU R26, [R1+0x168] ;  /* 0x00016800011a7983 */ /* 0x000ea40000300800 */
[----:B------:R-:W2:Y:S01]  /*6e790*/  LDL.LU R27, [R1+0x16c] ;  /* 0x00016c00011b7983 */ /* 0x000ea20000300800 */
[----:B---3--:R-:W-:Y:S01]  /*6e7a0*/  STL.64 [R1+0x54f8], R18 ;  /* 0x0054f81201007387 */ /* 0x008fe20000100a00 */
[----:B------:R-:W-:Y:S02]  /*6e7b0*/  STL.64 [R1+0x54f0], R16 ;  /* 0x0054f01001007387 */ /* 0x000fe40000100a00 */
[----:B0-----:R-:W-:Y:S02]  /*6e7c0*/  STL.64 [R1+0x53d0], R6 ;  /* 0x0053d00601007387 */ /* 0x001fe40000100a00 */
[----:B------:R0:W-:Y:S02]  /*6e7d0*/  STL.64 [R1+0x53c8], R4 ;  /* 0x0053c80401007387 */ /* 0x0001e40000100a00 */
[----:B0-----:R-:W3:Y:S01]  /*6e7e0*/  LDL.LU.64 R4, [R1+0x60] ;  /* 0x0000600001047983 */ /* 0x001ee20000300a00 */
[----:B------:R-:W2:Y:S03]  /*6e7f0*/  LDL.64 R6, [R1+0x68] ;  /* 0x0000680001067983 */ /* 0x000ea60000100a00 */
[----:B--2---:R-:W-:Y:S01]  /*6e800*/  STL.64 [R1+0x55a0], R6 ;  /* 0x0055a00601007387 */ /* 0x004fe20000100a00 */
[----:B---3--:R0:W-:Y:S03]  /*6e810*/  STL.64 [R1+0x5598], R4 ;  /* 0x0055980401007387 */ /* 0x0081e60000100a00 */
[----:B0-----:R-:W2:Y:S01]  /*6e820*/  LDL.LU R4, [R1+0x120] ;  /* 0x0001200001047983 */ /* 0x001ea20000300800 */
[----:B------:R-:W2:Y:S02]  /*6e830*/  LDL.LU R5, [R1+0x124] ;  /* 0x0001240001057983 */ /* 0x000ea40000300800 */
[----:B------:R-:W3:Y:S02]  /*6e840*/  LDL.LU R6, [R1+0x128] ;  /* 0x0001280001067983 */ /* 0x000ee40000300800 */
[----:B------:R-:W3:Y:S01]  /*6e850*/  LDL.LU R7, [R1+0x12c] ;  /* 0x00012c0001077983 */ /* 0x000ee20000300800 */
[C---:B------:R-:W-:Y:S01]  /*6e860*/  HMMA.16816.F32 R12, R8.reuse, R20, R12 ;  /* 0x00000014080c723c */ /* 0x040fe2000000180c */
        /* <DEDUP_REMOVED lines=14> */
[----:B0-----:R-:W3:Y:S02]  /*6e950*/  LDL.LU.64 R12, [R1+0x5600] ;  /* 0x00560000010c7983 */ /* 0x001ee40000300a00 */
[----:B---3--:R-:W-:Y:S01]  /*6e960*/  HMMA.16816.F32 R24, R8, R12, R24 ;  /* 0x0000000c0818723c */ /* 0x008fe20000001818 */
[----:B------:R-:W-:-:S02]  /*6e970*/  IMAD.MOV.U32 R19, RZ, RZ, R12 ;  /* 0x000000ffff137224 */ /* 0x000fc400078e000c */
[----:B------:R-:W-:Y:S11]  /*6e980*/  IMAD.MOV.U32 R18, RZ, RZ, R13 ;  /* 0x000000ffff127224 */ /* 0x000ff600078e000d */
[----:B------:R-:W-:Y:S09]  /*6e990*/  @!UPT UIADD3 URZ, URZ, URZ, URZ ;  /* 0x0000003f3f3ff290 */ /* 0x000ff2000fffe03f */
[----:B------:R0:W-:Y:S01]  /*6e9a0*/  STL.64 [R1+0x160], R24 ;  /* 0x0001601801007387 */ /* 0x0001e20000100a00 */
[----:B------:R-:W-:Y:S03]  /*6e9b0*/  STL.64 [R1+0x168], R26 ;  /* 0x0001681a01007387 */ /* 0x000fe60000100a00 */
[----:B0-----:R-:W3:Y:S01]  /*6e9c0*/  LDL.LU.64 R24, [R1+0x55f8] ;  /* 0x0055f80001187983 */ /* 0x001ee20000300a00 */
[----:B------:R-:W3:Y:S02]  /*6e9d0*/  LDL.LU.64 R14, [R1+0x55f0] ;  /* 0x0055f000010e7983 */ /* 0x000ee40000300a00 */
[----:B------:R-:W3:Y:S02]  /*6e9e0*/  LDL.LU.64 R12, [R1+0x55e8] ;  /* 0x0055e800010c7983 */ /* 0x000ee40000300a00 */
[C---:B---3--:R-:W-:Y:S11]  /*6e9f0*/  HMMA.16816.F32 R12, R8.reuse, R24, R12 ;  /* 0x00000018080c723c */ /* 0x048ff6000000180c */
[----:B------:R-:W-:Y:S11]  /*6ea00*/  @!UPT UIADD3 URZ, URZ, URZ, URZ ;  /* 0x0000003f3f3ff290 */ /* 0x000ff6000fffe03f */
[----:B------:R-:W-:Y:S01]  /*6ea10*/  @!UPT UIADD3 URZ, URZ, URZ, URZ ;  /* 0x0000003f3f3ff290 */ /* 0x000fe2000fffe03f */
[----:B------:R0:W-:Y:S01]  /*6ea20*/  STL.64 [R1+0x150], R12 ;  /* 0x0001500c01007387 */ /* 0x0001e20000100a00 */
[----:B------:R-:W-:Y:S02]  /*6ea30*/  STL.64 [R1+0x158], R14 ;  /* 0x0001580e01007387 */ /* 0x000fe40000100a00 */
[----:B0-----:R-:W-:Y:S02]  /*6ea40*/  IMAD.MOV.U32 R13, RZ, RZ, R24 ;  /* 0x000000ffff0d7224 */ /* 0x001fe400078e0018 */
[----:B------:R-:W-:Y:S02]  /*6ea50*/  IMAD.MOV.U32 R12, RZ, RZ, R25 ;  /* 0x000000ffff0c7224 */ /* 0x000fe400078e0019 */
        /* <DEDUP_REMOVED lines=20> */
[----:B------:R-:W3:Y:S02]  /*6eba0*/  LDL.LU.64 R26, [R1+0x55b0] ;  /* 0x0055b000011a7983 */ /* 0x000ee40000300a00 */
        /* <DEDUP_REMOVED lines=8> */
[----:B---3--:R-:W-:Y:S02]  /*6ec30*/  STL.64 [R1+0x5520], R26 ;  /* 0x0055201a01007387 */ /* 0x008fe40000100a00 */
[----:B------:R0:W-:Y:S02]  /*6ec40*/  STL.64 [R1+0x5518], R24 ;  /* 0x0055181801007387 */ /* 0x0001e40000100a00 */
[----:B0-----:R-:W-:-:S02]  /*6ec50*/  IMAD.MOV.U32 R24, RZ, RZ, R15 ;  /* 0x000000ffff187224 */ /* 0x001fc400078e000f */
[----:B------:R-:W-:-:S05]  /*6ec60*/  IMAD.MOV.U32 R25, RZ, RZ, R14 ;  /* 0x000000ffff197224 */ /* 0x000fca00078e000e */
[----:B------:R0:W-:Y:S04]  /*6ec70*/  STL.64 [R1+0x5538], R24 ;  /* 0x0055381801007387 */ /* 0x0001e80000100a00 */
[----:B0-----:R-:W3:Y:S01]  /*6ec80*/  LDL.LU R24, [R1+0x70] ;  /* 0x0000700001187983 */ /* 0x001ee20000300800 */
[----:B------:R-:W3:Y:S02]  /*6ec90*/  LDL.LU R25, [R1+0x74] ;  /* 0x0000740001197983 */ /* 0x000ee40000300800 */
[----:B------:R-:W2:Y:S02]  /*6eca0*/  LDL.LU R26, [R1+0x78] ;  /* 0x00007800011a7983 */ /* 0x000ea40000300800 */
[----:B------:R-:W2:Y:S02]  /*6ecb0*/  LDL.LU R27, [R1+0x7c] ;  /* 0x00007c00011b7983 */ /* 0x000ea40000300800 */
[----:B--2---:R-:W-:Y:S01]  /*6ecc0*/  STL.64 [R1+0x5548], R26 ;  /* 0x0055481a01007387 */ /* 0x004fe20000100a00 */
[----:B---3--:R0:W-:Y:S02]  /*6ecd0*/  STL.64 [R1+0x5540], R24 ;  /* 0x0055401801007387 */ /* 0x0081e40000100a00 */
[----:B0-----:R-:W-:-:S02]  /*6ece0*/  IMAD.MOV.U32 R24, RZ, RZ, R13 ;  /* 0x000000ffff187224 */ /* 0x001fc400078e000d */
[----:B------:R-:W-:Y:S02]  /*6ecf0*/  IMAD.MOV.U32 R25, RZ, RZ, R12 ;  /* 0x000000ffff197224 */ /* 0x000fe400078e000c */
[----:B------:R-:W2:Y:S01]  /*6ed00*/  LDL.LU R12, [R1+0xb0] ;  /* 0x0000b000010c7983 */ /* 0x000ea20000300800 */
[----:B------:R-:W2:Y:S02]  /*6ed10*/  LDL.LU R13, [R1+0xb4] ;  /* 0x0000b400010d7983 */ /* 0x000ea40000300800 */
[----:B------:R-:W2:Y:S02]  /*6ed20*/  LDL.LU R14, [R1+0xb8] ;  /* 0x0000b800010e7983 */ /* 0x000ea40000300800 */
[----:B------:R-:W2:Y:S01]  /*6ed30*/  LDL.LU R15, [R1+0xbc] ;  /* 0x0000bc00010f7983 */ /* 0x000ea20000300800 */
[----:B------:R0:W-:Y:S02]  /*6ed40*/  STL.64 [R1+0x5560], R24 ;  /* 0x0055601801007387 */ /* 0x0001e40000100a00 */
[----:B0-----:R-:W-:-:S02]  /*6ed50*/  IMAD.MOV.U32 R24, RZ, RZ, R19 ;  /* 0x000000ffff187224 */ /* 0x001fc400078e0013 */
[----:B------:R-:W-:-:S05]  /*6ed60*/  IMAD.MOV.U32 R25, RZ, RZ, R18 ;  /* 0x000000ffff197224 */ /* 0x000fca00078e0012 */
[----:B------:R0:W-:Y:S04]  /*6ed70*/  STL.64 [R1+0x5578], R24 ;  /* 0x0055781801007387 */ /* 0x0001e80000100a00 */
[----:B0-----:R-:W3:Y:S01]  /*6ed80*/  LDL.LU R24, [R1+0x110] ;  /* 0x0001100001187983 */ /* 0x001ee20000300800 */
[----:B------:R-:W3:Y:S02]  /*6ed90*/  LDL.LU R25, [R1+0x114] ;  /* 0x0001140001197983 */ /* 0x000ee40000300800 */
[----:B------:R-:W3:Y:S02]  /*6eda0*/  LDL.LU R26, [R1+0x118] ;  /* 0x00011800011a7983 */ /* 0x000ee40000300800 */
[----:B------:R-:W3:Y:S02]  /*6edb0*/  LDL.LU R27, [R1+0x11c] ;  /* 0x00011c00011b7983 */ /* 0x000ee40000300800 */
[C---:B---3--:R-:W-:Y:S11]  /*6edc0*/  HMMA.16816.F32 R24, R8.reuse, R16, R24 ;  /* 0x000000100818723c */ /* 0x048ff60000001818 */
[----:B------:R-:W-:Y:S11]  /*6edd0*/  @!UPT UIADD3 URZ, URZ, URZ, URZ ;  /* 0x0000003f3f3ff290 */ /* 0x000ff6000fffe03f */
[----:B------:R-:W-:Y:S01]  /*6ede0*/  @!UPT UIADD3 URZ, URZ, URZ, URZ ;  /* 0x0000003f3f3ff290 */ /* 0x000fe2000fffe03f */
[----:B------:R0:W-:Y:S01]  /*6edf0*/  STL.64 [R1+0x110], R24 ;  /* 0x0001101801007387 */ /* 0x0001e20000100a00 */
[----:B------:R1:W-:Y:S03]  /*6ee00*/  STL.64 [R1+0x118], R26 ;  /* 0x0001181a01007387 */ /* 0x0003e60000100a00 */
[----:B0-----:R-:W3:Y:S01]  /*6ee10*/  LDL.LU R24, [R1+0xa0] ;  /* 0x0000a00001187983 */ /* 0x001ee20000300800 */
[----:B------:R-:W3:Y:S02]  /*6ee20*/  LDL.LU R25, [R1+0xa4] ;  /* 0x0000a40001197983 */ /* 0x000ee40000300800 */
[----:B-1----:R-:W3:Y:S02]  /*6ee30*/  LDL.LU R26, [R1+0xa8] ;  /* 0x0000a800011a7983 */ /* 0x002ee40000300800 */
[----:B------:R-:W3:Y:S01]  /*6ee40*/  LDL.LU R27, [R1+0xac] ;  /* 0x0000ac00011b7983 */ /* 0x000ee20000300800 */
[----:B------:R0:W-:Y:S04]  /*6ee50*/  STL.64 [R1+0x5510], R16 ;  /* 0x0055101001007387 */ /* 0x0001e80000100a00 */
        /* <DEDUP_REMOVED lines=16> */
[----:B------:R-:W-:Y:S01]  /*6ef60*/  HMMA.16816.F32 R8, R8, R4, R12 ;  /* 0x000000040808723c */ /* 0x000fe2000000180c */
[----:B--2---:R-:W-:Y:S01]  /*6ef70*/  STL.64 [R1+0x5570], R18 ;  /* 0x0055701201007387 */ /* 0x004fe20000100a00 */
        /* <DEDUP_REMOVED lines=8> */
[----:B------:R0:W-:Y:S07]  /*6f000*/  STL.64 [R1+0x5500], R4 ;  /* 0x0055000401007387 */ /* 0x0001ee0000100a00 */
[----:B------:R1:W-:Y:S01]  /*6f010*/  STL.64 [R1+0xb0], R8 ;  /* 0x0000b00801007387 */ /* 0x0003e20000100a00 */
[----:B------:R1:W-:Y:S03]  /*6f020*/  STL.64 [R1+0xb8], R10 ;  /* 0x0000b80a01007387 */ /* 0x0003e60000100a00 */
[----:B0-----:R-:W2:Y:S01]  /*6f030*/  LDL.LU R4, [R1+0x460] ;  /* 0x0004600001047983 */ /* 0x001ea20000300800 */
[----:B------:R-:W2:Y:S02]  /*6f040*/  LDL.LU R5, [R1+0x464] ;  /* 0x0004640001057983 */ /* 0x000ea40000300800 */
[----:B------:R-:W2:Y:S02]  /*6f050*/  LDL.LU R6, [R1+0x468] ;  /* 0x0004680001067983 */ /* 0x000ea40000300800 */
[----:B------:R-:W2:Y:S02]  /*6f060*/  LDL.LU R7, [R1+0x46c] ;  /* 0x00046c0001077983 */ /* 0x000ea40000300800 */
[----:B-1----:R-:W-:-:S02]  /*6f070*/  IMAD.MOV.U32 R8, RZ, RZ, R3 ;  /* 0x000000ffff087224 */ /* 0x002fc400078e0003 */
[----:B------:R-:W-:Y:S01]  /*6f080*/  IMAD.MOV.U32 R9, RZ, RZ, R0 ;  /* 0x000000ffff097224 */ /* 0x000fe200078e0000 */
[----:B------:R-:W2:Y:S01]  /*6f090*/  LDL.LU R3, [R1+0x5584] ;  /* 0x0055840001037983 */ /* 0x000ea20000300800 */
[----:B------:R-:W2:Y:S02]  /*6f0a0*/  LDL.LU R0, [R1+0x5580] ;  /* 0x0055800001007983 */ /* 0x000ea40000300800 */
[----:B------:R-:W2:Y:S01]  /*6f0b0*/  LDL R10, [R1+0x8] ;  /* 0x00000800010a7983 */ /* 0x000ea20000100800 */
[C---:B---3--:R-:W-:Y:S11]  /*6f0c0*/  HMMA.16816.F32 R24, R12.reuse, R20, R24 ;  /* 0x000000140c18723c */ /* 0x048ff60000001818 */
[----:B------:R-:W-:Y:S11]  /*6f0d0*/  @!UPT UIADD3 URZ, URZ, URZ, URZ ;  /* 0x0000003f3f3ff290 */ /* 0x000ff6000fffe03f */
[----:B------:R-:W-:Y:S01]  /*6f0e0*/  @!UPT UIADD3 URZ, URZ, URZ, URZ ;  /* 0x0000003f3f3ff290 */ /* 0x000fe2000fffe03f */
        /* <DEDUP_REMOVED lines=16> */
[----:B0-----:R-:W3:Y:S01]  /*6f1f0*/  LDL.LU.64 R26, [R1+0x5548] ;  /* 0x00554800011a7983 */ /* 0x001ee20000300a00 */
[----:B------:R-:W3:Y:S02]  /*6f200*/  LDL.LU.64 R24, [R1+0x5540] ;  /* 0x0055400001187983 */ /* 0x000ee40000300a00 */
[----:B---3--:R-:W-:Y:S11]  /*6f210*/  HMMA.16816.F32 R24, R12, R8, R24 ;  /* 0x000000080c18723c */ /* 0x008ff60000001818 */
[----:B------:R-:W-:Y:S11]  /*6f220*/  @!UPT UIADD3 URZ, URZ, URZ, URZ ;  /* 0x0000003f3f3ff290 */ /* 0x000ff6000fffe03f */
[----:B------:R-:W-:Y:S01]  /*6f230*/  @!UPT UIADD3 URZ, URZ, URZ, URZ ;  /* 0x0000003f3f3ff290 */ /* 0x000fe2000fffe03f */
[----:B------:R0:W-:Y:S01]  /*6f240*/  STL.64 [R1+0x70], R24 ;  /* 0x0000701801007387 */ /* 0x0001e20000100a00 */
[----:B------:R2:W-:Y:S03]  /*6f250*/  STL [R1+0x78], R26 ;  /* 0x0000781a01007387 */ /* 0x0005e60000100800 */
[----:B0-----:R-:W2:Y:S01]  /*6f260*/  LDL.LU.64 R24, [R1+0x5538] ;  /* 0x0055380001187983 */ /* 0x001ea20000300a00 */
[----:B----4-:R-:W-:Y:S02]  /*6f270*/  IMAD.MOV.U32 R11, RZ, RZ, R28 ;  /* 0x000000ffff0b7224 */ /* 0x010fe400078e001c */
[----:B------:R-:W-:-:S05]  /*6f280*/  IMAD.MOV.U32 R28, RZ, RZ, R27 ;  /* 0x000000ffff1c7224 */ /* 0x000fca00078e001b */
[----:B------:R-:W-:Y:S01]  /*6f290*/  STL [R1+0x5168], R28 ;  /* 0x0051681c01007387 */ /* 0x000fe20000100800 */
[C---:B--2---:R-:W-:Y:S03]  /*6f2a0*/  HMMA.16816.F32 R24, R12.reuse, R24, R16 ;  /* 0x000000180c18723c */ /* 0x044fe60000001810 */
[----:B------:R-:W2:Y:S01]  /*6f2b0*/  LDL.LU.64 R18, [R1+0x5530] ;  /* 0x0055300001127983 */ /* 0x000ea20000300a00 */
[----:B------:R-:W2:Y:S11]  /*6f2c0*/  LDL.LU.64 R16, [R1+0x5528] ;  /* 0x0055280001107983 */ /* 0x000eb60000300a00 */
[----:B------:R-:W-:Y:S08]  /*6f2d0*/  @!UPT UIADD3 URZ, URZ, URZ, URZ ;  /* 0x0000003f3f3ff290 */ /* 0x000ff0000fffe03f */
[----:B------:R-:W-:Y:S01]  /*6f2e0*/  STL.64 [R1+0x220], R24 ;  /* 0x0002201801007387 */ /* 0x000fe20000100a00 */
[----:B------:R0:W-:Y:S03]  /*6f2f0*/  STL.64 [R1+0x228], R26 ;  /* 0x0002281a01007387 */ /* 0x0001e60000100a00 */
[----:B0-----:R-:W3:Y:S01]  /*6f300*/  LDL.LU.64 R26, [R1+0x5520] ;  /* 0x00552000011a7983 */ /* 0x001ee20000300a00 */
[----:B------:R-:W2:Y:S02]  /*6f310*/  LDL.LU.64 R24, [R1+0x5518] ;  /* 0x0055180001187983 */ /* 0x000ea40000300a00 */
[C---:B--2---:R-:W-:Y:S11]  /*6f320*/  HMMA.16816.F32 R16, R12.reuse, R24, R16 ;  /* 0x000000180c10723c */ /* 0x044ff60000001810 */
[----:B------:R-:W-:Y:S11]  /*6f330*/  @!UPT UIADD3 URZ, URZ, URZ, URZ ;  /* 0x0000003f3f3ff290 */ /* 0x000ff6000fffe03f */
[----:B------:R-:W-:Y:S01]  /*6f340*/  @!UPT UIADD3 URZ, URZ, URZ, URZ ;  /* 0x0000003f3f3ff290 */ /* 0x000fe2000fffe03f */
[----:B------:R0:W-:Y:S01]  /*6f350*/  STL.64 [R1+0x340], R16 ;  /* 0x0003401001007387 */ /* 0x0001e20000100a00 */
[----:B------:R-:W-:Y:S03]  /*6f360*/  STL [R1+0x348], R18 ;  /* 0x0003481201007387 */ /* 0x000fe60000100800 */
[----:B0-----:R-:W2:Y:S01]  /*6f370*/  LDL.LU.64 R16, [R1+0x5510] ;  /* 0x0055100001107983 */ /* 0x001ea20000300a00 */
[----:B------:R-:W-:Y:S02]  /*6f380*/  IMAD.MOV.U32 R28, RZ, RZ, R19 ;  /* 0x000000ffff1c7224 */ /* 0x000fe400078e0013 */
[----:B---3--:R0:W-:Y:S02]  /*6f390*/  STL.64 [R1+0x54d8], R26 ;  /* 0x0054d81a01007387 */ /* 0x0081e40000100a00 */
[----:B------:R-:W3:Y:S01]  /*6f3a0*/  LDL.LU R24, [R1+0x320] ;  /* 0x0003200001187983 */ /* 0x000ee20000300800 */
[----:B------:R-:W3:Y:S04]  /*6f3b0*/  LDL.LU R25, [R1+0x324] ;  /* 0x0003240001197983 */ /* 0x000ee80000300800 */
[----:B0-----:R-:W3:Y:S01]  /*6f3c0*/  LDL.LU R26, [R1+0x328] ;  /* 0x00032800011a7983 */ /* 0x001ee20000300800 */
[----:B------:R-:W3:Y:S02]  /*6f3d0*/  LDL.LU R27, [R1+0x32c] ;  /* 0x00032c00011b7983 */ /* 0x000ee40000300800 */
[----:B------:R-:W-:Y:S01]  /*6f3e0*/  STL [R1+0x5350], R28 ;  /* 0x0053501c01007387 */ /* 0x000fe20000100800 */
[C---:B--2---:R-:W-:Y:S01]  /*6f3f0*/  HMMA.16816.F32 R16, R12.reuse, R16, R4 ;  /* 0x000000100c10723c */ /* 0x044fe20000001804 */
[----:B------:R-:W2:Y:S01]  /*6f400*/  LDL.LU.64 R6, [R1+0x5508] ;  /* 0x0055080001067983 */ /* 0x000ea20000300a00 */
[----:B------:R-:W4:Y:S11]  /*6f410*/  LDL.LU.64 R4, [R1+0x5500] ;  /* 0x0055000001047983 */ /* 0x000f360000300a00 */
[----:B------:R-:W-:Y:S10]  /*6f420*/  @!UPT UIADD3 URZ, URZ, URZ, URZ ;  /* 0x0000003f3f3ff290 */ /* 0x000ff4000fffe03f */
[----:B------:R-:W-:Y:S01]  /*6f430*/  STL.64 [R1+0x460], R16 ;  /* 0x0004601001007387 */ /* 0x000fe20000100a00 */
[----:B------:R0:W-:Y:S03]  /*6f440*/  STL.64 [R1+0x468], R18 ;  /* 0x0004681201007387 */ /* 0x0001e60000100a00 */
[----:B0-----:R-:W4:Y:S01]  /*6f450*/  LDL.LU.64 R18, [R1+0x54f8] ;  /* 0x0054f80001127983 */ /* 0x001f220000300a00 */
[----:B------:R-:W4:Y:S02]  /*6f460*/  LDL.LU.64 R16, [R1+0x54f0] ;  /* 0x0054f00001107983 */ /* 0x000f240000300a00 */
[----:B----4-:R-:W-:Y:S01]  /*6f470*/  HMMA.16816.F32 R12, R12, R4, R16 ;  /* 0x000000040c0c723c */ /* 0x010fe20000001810 */
[----:B------:R-:W3:Y:S01]  /*6f480*/  LDL.LU.64 R18, [R1+0x54e8] ;  /* 0x0054e80001127983 */ /* 0x000ee20000300a00 */
[----:B------:R-:W3:Y:S11]  /*6f490*/  LDL.LU.64 R16, [R1+0x54e0] ;  /* 0x0054e00001107983 */ /* 0x000ef60000300a00 */
[----:B------:R-:W-:Y:S10]  /*6f4a0*/  @!UPT UIADD3 URZ, URZ, URZ, URZ ;  /* 0x0000003f3f3ff290 */ /* 0x000ff4000fffe03f */
[----:B------:R-:W-:Y:S01]  /*6f4b0*/  STL.64 [R1+0x330], R12 ;  /* 0x0003300c01007387 */ /* 0x000fe20000100a00 */
[----:B------:R0:W-:Y:S03]  /*6f4c0*/  STL.64 [R1+0x338], R14 ;  /* 0x0003380e01007387 */ /* 0x0001e60000100a00 */
[----:B0-----:R-:W4:Y:S04]  /*6f4d0*/  LDL R14, [R1+0x28] ;  /* 0x00002800010e7983 */ /* 0x001f280000100800 */
[----:B------:R-:W4:Y:S01]  /*6f4e0*/  LDL R15, [R1+0x2c] ;  /* 0x00002c00010f7983 */ /* 0x000f220000100800 */
[C---:B---3--:R-:W-:Y:S03]  /*6f4f0*/  HMMA.16816.F32 R20, R16.reuse, R22, R24 ;  /* 0x000000161014723c */ /* 0x048fe60000001818 */
[----:B----4-:R0:W-:Y:S01]  /*6f500*/  STL.64 [R1+0x54a0], R14 ;  /* 0x0054a00e01007387 */ /* 0x0101e20000100a00 */
[----:B------:R-:W3:Y:S02]  /*6f510*/  LDL.64 R26, [R1+0x38] ;  /* 0x00003800011a7983 */ /* 0x000ee40000100a00 */
[----:B------:R-:W4:Y:S11]  /*6f520*/  LDL.LU R12, [R1+0x2f0] ;  /* 0x0002f000010c7983 */ /* 0x000f360000300800 */
[----:B------:R-:W-:Y:S06]  /*6f530*/  @!UPT UIADD3 URZ, URZ, URZ, URZ ;  /* 0x0000003f3f3ff290 */ /* 0x000fec000fffe03f */
[----:B------:R-:W-:Y:S01]  /*6f540*/  STL.64 [R1+0x320], R20 ;  /* 0x0003201401007387 */ /* 0x000fe20000100a00 */
[----:B------:R-:W-:Y:S01]  /*6f550*/  STL.64 [R1+0x328], R22 ;  /* 0x0003281601007387 */ /* 0x000fe20000100a00 */
[----:B------:R-:W4:Y:S03]  /*6f560*/  LDL.LU R13, [R1+0x2f4] ;  /* 0x0002f400010d7983 */ /* 0x000f260000300800 */
[----:B0-----:R-:W2:Y:S01]  /*6f570*/  LDL.LU R14, [R1+0x2f8] ;  /* 0x0002f800010e7983 */ /* 0x001ea20000300800 */
[----:B------:R-:W2:Y:S03]  /*6f580*/  LDL.LU R15, [R1+0x2fc] ;  /* 0x0002fc00010f7983 */ /* 0x000ea60000300800 */
[----:B--2---:R0:W-:Y:S01]  /*6f590*/  STL.64 [R1+0x54b0], R14 ;  /* 0x0054b00e01007387 */ /* 0x0041e20000100a00 */
[----:B----4-:R1:W-:Y:S03]  /*6f5a0*/  STL.64 [R1+0x54a8], R12 ;  /* 0x0054a80c01007387 */ /* 0x0103e60000100a00 */
[----:B0-----:R-:W2:Y:S04]  /*6f5b0*/  LDL R14, [R1+0x18] ;  /* 0x00001800010e7983 */ /* 0x001ea80000100800 */
[----:B------:R-:W2:Y:S04]  /*6f5c0*/  LDL R15, [R1+0x1c] ;  /* 0x00001c00010f7983 */ /* 0x000ea80000100800 */
[----:B--2---:R0:W-:Y:S01]  /*6f5d0*/  STL.64 [R1+0x54d0], R14 ;  /* 0x0054d00e01007387 */ /* 0x0041e20000100a00 */
[----:B-1----:R-:W3:Y:S02]  /*6f5e0*/  LDL.LU R12, [R1+0x310] ;  /* 0x00031000010c7983 */ /* 0x002ee40000300800 */
[----:B------:R-:W3:Y:S01]  /*6f5f0*/  LDL.LU R13, [R1+0x314] ;  /* 0x00031400010d7983 */ /* 0x000ee20000300800 */
[----:B0-----:R-:W3:Y:S01]  /*6f600*/  LDL.LU R14, [R1+0x318] ;  /* 0x00031800010e7983 */ /* 0x001ee20000300800 */
[----:B------:R-:W3:Y:S02]  /*6f610*/  LDL.LU R15, [R1+0x31c] ;  /* 0x00031c00010f7983 */ /* 0x000ee40000300800 */
[----:B------:R-:W2:Y:S02]  /*6f620*/  LDL.LU R20, [R1+0x210] ;  /* 0x0002100001147983 */ /* 0x000ea40000300800 */
[----:B------:R-:W2:Y:S01]  /*6f630*/  LDL.LU R21, [R1+0x214] ;  /* 0x0002140001157983 */ /* 0x000ea20000300800 */
[----:B------:R-:W4:Y:S01]  /*6f640*/  LDL.LU R22, [R1+0x218] ;  /* 0x0002180001167983 */ /* 0x000f220000300800 */
[----:B------:R-:W4:Y:S03]  /*6f650*/  LDL.LU R23, [R1+0x21c] ;  /* 0x00021c0001177983 */ /* 0x000f260000300800 */
[----:B----4-:R0:W-:Y:S01]  /*6f660*/  STL.64 [R1+0x5468], R22 ;  /* 0x0054681601007387 */ /* 0x0101e20000100a00 */
[----:B--2---:R1:W-:Y:S03]  /*6f670*/  STL.64 [R1+0x5460], R20 ;  /* 0x0054601401007387 */ /* 0x0043e60000100a00 */
[----:B0-----:R-:W2:Y:S04]  /*6f680*/  LDL.64 R22, [R1+0x58] ;  /* 0x0000580001167983 */ /* 0x001ea80000100a00 */
[----:B--2---:R0:W-:Y:S01]  /*6f690*/  STL.64 [R1+0x5488], R22 ;  /* 0x0054881601007387 */ /* 0x0041e20000100a00 */
[----:B-1----:R-:W2:Y:S02]  /*6f6a0*/  LDL.LU R20, [R1+0x2d0] ;  /* 0x0002d00001147983 */ /* 0x002ea40000300800 */
[----:B------:R-:W2:Y:S01]  /*6f6b0*/  LDL.LU R21, [R1+0x2d4] ;  /* 0x0002d40001157983 */ /* 0x000ea20000300800 */
[----:B0-----:R-:W4:Y:S01]  /*6f6c0*/  LDL.LU R22, [R1+0x2d8] ;  /* 0x0002d80001167983 */ /* 0x001f220000300800 */
[----:B------:R-:W4:Y:S01]  /*6f6d0*/  LDL.LU R23, [R1+0x2dc] ;  /* 0x0002dc0001177983 */ /* 0x000f220000300800 */
[----:B---3--:R-:W-:Y:S02]  /*6f6e0*/  HMMA.16816.F32 R12, R16, R26, R12 ;  /* 0x0000001a100c723c */ /* 0x008fe4000000180c */
[----:B----4-:R-:W-:Y:S01]  /*6f6f0*/  STL.64 [R1+0x5498], R22 ;  /* 0x0054981601007387 */ /* 0x010fe20000100a00 */
[----:B--2---:R0:W-:Y:S03]  /*6f700*/  STL.64 [R1+0x5490], R20 ;  /* 0x0054901401007387 */ /* 0x0041e60000100a00 */
[----:B0-----:R-:W2:Y:S01]  /*6f710*/  LDL.LU R20, [R1+0x2e0] ;  /* 0x0002e00001147983 */ /* 0x001ea20000300800 */
[----:B------:R-:W2:Y:S02]  /*6f720*/  LDL.LU R21, [R1+0x2e4] ;  /* 0x0002e40001157983 */ /* 0x000ea40000300800 */
[----:B------:R-:W3:Y:S02]  /*6f730*/  LDL.LU R22, [R1+0x2e8] ;  /* 0x0002e80001167983 */ /* 0x000ee40000300800 */
[----:B------:R-:W3:Y:S02]  /*6f740*/  LDL.LU R23, [R1+0x2ec] ;  /* 0x0002ec0001177983 */ /* 0x000ee40000300800 */
[----:B------:R-:W-:-:S02]  /*6f750*/  IMAD.MOV.U32 R9, RZ, RZ, R26 ;  /* 0x000000ffff097224 */ /* 0x000fc400078e001a */
[----:B------:R-:W-:-:S09]  /*6f760*/  IMAD.MOV.U32 R4, RZ, RZ, R27 ;  /* 0x000000ffff047224 */ /* 0x000fd200078e001b */
[----:B------:R-:W-:Y:S02]  /*6f770*/  IMAD.MOV.U32 R25, RZ, RZ, R14 ;  /* 0x000000ffff197224 */ /* 0x000fe400078e000e */
[----:B------:R-:W-:Y:S01]  /*6f780*/  IMAD.MOV.U32 R24, RZ, RZ, R15 ;  /* 0x000000ffff187224 */ /* 0x000fe200078e000f */
[----:B---3--:R-:W-:Y:S01]  /*6f790*/  STL.64 [R1+0x54c0], R22 ;  /* 0x0054c01601007387 */ /* 0x008fe20000100a00 */
[----:B--2---:R0:W-:Y:S03]  /*6f7a0*/  STL.64 [R1+0x54b8], R20 ;  /* 0x0054b81401007387 */ /* 0x0041e60000100a00 */
[----:B0-----:R-:W2:Y:S01]  /*6f7b0*/  LDL.LU R20, [R1+0x300] ;  /* 0x0003000001147983 */ /* 0x001ea20000300800 */
[----:B------:R-:W2:Y:S02]  /*6f7c0*/  LDL.LU R21, [R1+0x304] ;  /* 0x0003040001157983 */ /* 0x000ea40000300800 */
[----:B------:R-:W2:Y:S02]  /*6f7d0*/  LDL.LU R22, [R1+0x308] ;  /* 0x0003080001167983 */ /* 0x000ea40000300800 */
[----:B------:R-:W2:Y:S01]  /*6f7e0*/  LDL.LU R23, [R1+0x30c] ;  /* 0x00030c0001177983 */ /* 0x000ea20000300800 */
[----:B------:R-:W3:Y:S01]  /*6f7f0*/  LDL.LU.64 R26, [R1+0x54d8] ;  /* 0x0054d800011a7983 */ /* 0x000ee20000300a00 */
[----:B------:R-:W-:Y:S02]  /*6f800*/  STL.64 [R1+0x310], R12 ;  /* 0x0003100c01007387 */ /* 0x000fe40000100a00 */
[----:B------:R-:W2:Y:S02]  /*6f810*/  LDL.LU.64 R14, [R1+0x54d0] ;  /* 0x0054d000010e7983 */ /* 0x000ea40000300a00 */
[----:B------:R-:W-:Y:S01]  /*6f820*/  STL.64 [R1+0x5478], R6 ;  /* 0x0054780601007387 */ /* 0x000fe20000100a00 */
[----:B------:R0:W-:Y:S04]  /*6f830*/  STL [R1+0x5470], R4 ;  /* 0x0054700401007387 */ /* 0x0001e80000100800 */
[----:B0-----:R-:W4:Y:S01]  /*6f840*/  LDL.LU R4, [R1+0x2c0] ;  /* 0x0002c00001047983 */ /* 0x001f220000300800 */
[----:B------:R-:W4:Y:S01]  /*6f850*/  LDL.LU R5, [R1+0x2c4] ;  /* 0x0002c40001057983 */ /* 0x000f220000300800 */
[----:B--2---:R-:W-:Y:S01]  /*6f860*/  HMMA.16816.F32 R12, R16, R14, R20 ;  /* 0x0000000e100c723c */ /* 0x004fe20000001814 */
[----:B---3--:R-:W-:-:S02]  /*6f870*/  IMAD.MOV.U32 R6, RZ, RZ, R26 ;  /* 0x000000ffff067224 */ /* 0x008fc400078e001a */
[----:B------:R-:W-:Y:S01]  /*6f880*/  IMAD.MOV.U32 R7, RZ, RZ, R27 ;  /* 0x000000ffff077224 */ /* 0x000fe200078e001b */
[----:B------:R-:W2:Y:S01]  /*6f890*/  LDL.LU R26, [R1+0x54cc] ;  /* 0x0054cc00011a7983 */ /* 0x000ea20000300800 */
[----:B------:R-:W2:Y:S02]  /*6f8a0*/  LDL.LU R27, [R1+0x54c8] ;  /* 0x0054c800011b7983 */ /* 0x000ea40000300800 */
[----:B------:R-:W3:Y:S02]  /*6f8b0*/  LDL.LU.64 R22, [R1+0x54c0] ;  /* 0x0054c00001167983 */ /* 0x000ee40000300a00 */
[----:B------:R-:W3:Y:S11]  /*6f8c0*/  LDL.LU.64 R20, [R1+0x54b8] ;  /* 0x0054b80001147983 */ /* 0x000ef60000300a00 */
[----:B------:R-:W-:Y:S03]  /*6f8d0*/  @!UPT UIADD3 URZ, URZ, URZ, URZ ;  /* 0x0000003f3f3ff290 */ /* 0x000fe6000fffe03f */
        /* <DEDUP_REMOVED lines=15> */
[----:B0-----:R-:W2:Y:S01]  /*6f9d0*/  LDL.LU.64 R22, [R1+0x5498] ;  /* 0x0054980001167983 */ /* 0x001ea20000300a00 */
[----:B------:R-:W2:Y:S02]  /*6f9e0*/  LDL.LU.64 R20, [R1+0x5490] ;  /* 0x0054900001147983 */ /* 0x000ea40000300a00 */
[----:B------:R0:W-:Y:S02]  /*6f9f0*/  STL.64 [R1+0x5410], R14 ;  /* 0x0054100e01007387 */ /* 0x0001e40000100a00 */
[----:B0-----:R-:W3:Y:S04]  /*6fa00*/  LDL.64 R14, [R1+0x18] ;  /* 0x00001800010e7983 */ /* 0x001ee80000100a00 */
[----:B---3--:R0:W-:Y:S01]  /*6fa10*/  STL.64 [R1+0x5428], R14 ;  /* 0x0054280e01007387 */ /* 0x0081e20000100a00 */
[----:B------:R-:W3:Y:S02]  /*6fa20*/  LDL.LU R12, [R1+0x1f0] ;  /* 0x0001f000010c7983 */ /* 0x000ee40000300800 */
[----:B------:R-:W3:Y:S01]  /*6fa30*/  LDL.LU R13, [R1+0x1f4] ;  /* 0x0001f400010d7983 */ /* 0x000ee20000300800 */
[----:B0-----:R-:W3:Y:S01]  /*6fa40*/  LDL.LU R14, [R1+0x1f8] ;  /* 0x0001f800010e7983 */ /* 0x001ee20000300800 */
[----:B------:R-:W3:Y:S01]  /*6fa50*/  LDL.LU R15, [R1+0x1fc] ;  /* 0x0001fc00010f7983 */ /* 0x000ee20000300800 */
[C---:B--2---:R-:W-:Y:S02]  /*6fa60*/  HMMA.16816.F32 R20, R16.reuse, R26, R20 ;  /* 0x0000001a1014723c */ /* 0x044fe40000001814 */
[----:B---3--:R0:W-:Y:S01]  /*6fa70*/  STL.64 [R1+0x5438], R14 ;  /* 0x0054380e01007387 */ /* 0x0081e20000100a00 */
[----:B------:R-:W-:Y:S03]  /*6fa80*/  STL.64 [R1+0x5430], R12 ;  /* 0x0054300c01007387 */ /* 0x000fe60000100a00 */
[----:B0-----:R-:W2:Y:S11]  /*6fa90*/  LDL.64 R14, [R1+0x48] ;  /* 0x00004800010e7983 */ /* 0x001eb60000100a00 */
[----:B------:R-:W-:Y:S06]  /*6faa0*/  @!UPT UIADD3 URZ, URZ, URZ, URZ ;  /* 0x0000003f3f3ff290 */ /* 0x000fec000fffe03f */
[----:B------:R-:W-:Y:S02]  /*6fab0*/  STL.64 [R1+0x2d0], R20 ;  /* 0x0002d01401007387 */ /* 0x000fe40000100a00 */
[----:B------:R0:W-:Y:S02]  /*6fac0*/  STL.64 [R1+0x2d8], R22 ;  /* 0x0002d81601007387 */ /* 0x0001e40000100a00 */
[----:B0-----:R-:W4:Y:S01]  /*6fad0*/  LDL.LU.64 R22, [R1+0x5488] ;  /* 0x0054880001167983 */ /* 0x001f220000300a00 */
[----:B------:R0:W-:Y:S02]  /*6fae0*/  STL.64 [R1+0x5408], R26 ;  /* 0x0054081a01007387 */ /* 0x0001e40000100a00 */
[----:B------:R1:W-:Y:S02]  /*6faf0*/  STL.64 [R1+0x5400], R24 ;  /* 0x0054001801007387 */ /* 0x0003e40000100a00 */
[----:B0-----:R-:W-:Y:S01]  /*6fb00*/  IMAD.MOV.U32 R26, RZ, RZ, R0 ;  /* 0x000000ffff1a7224 */ /* 0x001fe200078e0000 */
[----:B-1----:R-:W3:Y:S01]  /*6fb10*/  LDL.LU R24, [R1+0x1e0] ;  /* 0x0001e00001187983 */ /* 0x002ee20000300800 */
[----:B------:R-:W3:Y:S02]  /*6fb20*/  LDL.LU R25, [R1+0x1e4] ;  /* 0x0001e40001197983 */ /* 0x000ee40000300800 */
[----:B------:R-:W2:Y:S02]  /*6fb30*/  LDL.LU R0, [R1+0x5480] ;  /* 0x0054800001007983 */ /* 0x000ea40000300800 */
[----:B------:R-:W2:Y:S01]  /*6fb40*/  LDL.LU R27, [R1+0x1ec] ;  /* 0x0001ec00011b7983 */ /* 0x000ea20000300800 */
[----:B----4-:R-:W-:Y:S01]  /*6fb50*/  HMMA.16816.F32 R4, R16, R22, R4 ;  /* 0x000000161004723c */ /* 0x010fe20000001804 */
[----:B------:R-:W-:Y:S01]  /*6fb60*/  IMAD.MOV.U32 R8, RZ, RZ, R22 ;  /* 0x000000ffff087224 */ /* 0x000fe200078e0016 */
[----:B--2---:R-:W-:Y:S01]  /*6fb70*/  STL.64 [R1+0x5448], R26 ;  /* 0x0054481a01007387 */ /* 0x004fe20000100a00 */
[----:B---3--:R0:W-:Y:S03]  /*6fb80*/  STL.64 [R1+0x5440], R24 ;  /* 0x0054401801007387 */ /* 0x0081e60000100a00 */
[----:B0-----:R-:W2:Y:S01]  /*6fb90*/  LDL.LU R24, [R1+0x200] ;  /* 0x0002000001187983 */ /* 0x001ea20000300800 */
[----:B------:R-:W2:Y:S02]  /*6fba0*/  LDL.LU R25, [R1+0x204] ;  /* 0x0002040001197983 */ /* 0x000ea40000300800 */
[----:B------:R-:W2:Y:S11]  /*6fbb0*/  LDL.LU R26, [R1+0x208] ;  /* 0x00020800011a7983 */ /* 0x000eb60000300800 */
[----:B------:R-:W-:Y:S03]  /*6fbc0*/  @!UPT UIADD3 URZ, URZ, URZ, URZ ;  /* 0x0000003f3f3ff290 */ /* 0x000fe6000fffe03f */
[----:B------:R0:W-:Y:S01]  /*6fbd0*/  STL.64 [R1+0x2c0], R4 ;  /* 0x0002c00401007387 */ /* 0x0001e20000100a00 */
[----:B------:R1:W-:Y:S01]  /*6fbe0*/  STL.64 [R1+0x2c8], R6 ;  /* 0x0002c80601007387 */ /* 0x0003e20000100a00 */
[----:B0-----:R-:W-:-:S03]  /*6fbf0*/  IMAD.MOV.U32 R5, RZ, RZ, R23 ;  /* 0x000000ffff057224 */ /* 0x001fc600078e0017 */
[----:B-1----:R-:W3:Y:S01]  /*6fc00*/  LDL.LU.64 R6, [R1+0x5478] ;  /* 0x0054780001067983 */ /* 0x002ee20000300a00 */
[----:B------:R-:W4:Y:S02]  /*6fc10*/  LDL.LU R4, [R1+0x5470] ;  /* 0x0054700001047983 */ /* 0x000f240000300800 */
[----:B------:R-:W3:Y:S02]  /*6fc20*/  LDL.LU.64 R22, [R1+0x5468] ;  /* 0x0054680001167983 */ /* 0x000ee40000300a00 */
[----:B------:R-:W3:Y:S02]  /*6fc30*/  LDL.LU.64 R20, [R1+0x5460] ;  /* 0x0054600001147983 */ /* 0x000ee40000300a00 */
[----:B------:R-:W-:Y:S01]  /*6fc40*/  IMAD.MOV.U32 R27, RZ, RZ, R0 ;  /* 0x000000ffff1b7224 */ /* 0x000fe200078e0000 */
[----:B---3--:R-:W-:Y:S01]  /*6fc50*/  HMMA.16816.F32 R16, R16, R6, R20 ;  /* 0x000000061010723c */ /* 0x008fe20000001814 */
[----:B------:R-:W2:Y:S01]  /*6fc60*/  LDL.LU.64 R22, [R1+0x5458] ;  /* 0x0054580001167983 */ /* 0x000ea20000300a00 */
[----:B------:R-:W2:Y:S11]  /*6fc70*/  LDL.LU.64 R20, [R1+0x5450] ;  /* 0x0054500001147983 */ /* 0x000eb60000300a00 */
[----:B------:R-:W-:Y:S11]  /*6fc80*/  @!UPT UIADD3 URZ, URZ, URZ, URZ ;  /* 0x0000003f3f3ff290 */ /* 0x000ff6000fffe03f */
[----:B------:R-:W-:Y:S01]  /*6fc90*/  IMAD.MOV.U32 R0, RZ, RZ, R19 ;  /* 0x000000ffff007224 */ /* 0x000fe200078e0013 */
[----:B------:R-:W-:Y:S01]  /*6fca0*/  STL.64 [R1+0x210], R16 ;  /* 0x0002101001007387 */ /* 0x000fe20000100a00 */
[----:B------:R-:W-:Y:S02]  /*6fcb0*/  STL [R1+0x218], R18 ;  /* 0x0002181201007387 */ /* 0x000fe40000100800 */
[----:B------:R-:W-:Y:S01]  /*6fcc0*/  STL.64 [R1+0x53e0], R6 ;  /* 0x0053e00601007387 */ /* 0x000fe20000100a00 */
[----:B------:R0:W-:Y:S01]  /*6fcd0*/  STL [R1+0x5354], R0 ;  /* 0x0053540001007387 */ /* 0x0001e20000100800 */
[----:B----4-:R-:W-:Y:S02]  /*6fce0*/  IMAD.MOV.U32 R19, RZ, RZ, R4 ;  /* 0x000000ffff137224 */ /* 0x010fe400078e0004 */
[----:B------:R-:W-:Y:S02]  /*6fcf0*/  IMAD.MOV.U32 R4, RZ, RZ, R14 ;  /* 0x000000ffff047224 */ /* 0x000fe400078e000e */
[----:B0-----:R-:W-:Y:S01]  /*6fd00*/  IMAD.MOV.U32 R0, RZ, RZ, R15 ;  /* 0x000000ffff007224 */ /* 0x001fe200078e000f */
[----:B--2---:R-:W-:Y:S11]  /*6fd10*/  HMMA.16816.F32 R24, R20, R14, R24 ;  /* 0x0000000e1418723c */ /* 0x004ff60000001818 */
[----:B------:R-:W-:Y:S11]  /*6fd20*/  @!UPT UIADD3 URZ, URZ, URZ, URZ ;  /* 0x0000003f3f3ff290 */ /* 0x000ff6000fffe03f */
[----:B------:R-:W-:Y:S01]  /*6fd30*/  @!UPT UIADD3 URZ, URZ, URZ, URZ ;  /* 0x0000003f3f3ff290 */ /* 0x000fe2000fffe03f */
[----:B------:R-:W-:Y:S01]  /*6fd40*/  STL.64 [R1+0x200], R24 ;  /* 0x0002001801007387 */ /* 0x000fe20000100a00 */
[----:B------:R0:W-:Y:S03]  /*6fd50*/  STL.64 [R1+0x208], R26 ;  /* 0x0002081a01007387 */ /* 0x0001e60000100a00 */
[----:B0-----:R-:W2:Y:S01]  /*6fd60*/  LDL.LU.64 R26, [R1+0x5448] ;  /* 0x00544800011a7983 */ /* 0x001ea20000300a00 */
[----:B------:R-:W2:Y:S02]  /*6fd70*/  LDL.LU.64 R24, [R1+0x5440] ;  /* 0x0054400001187983 */ /* 0x000ea40000300a00 */
[----:B------:R-:W3:Y:S02]  /*6fd80*/  LDL.LU.64 R14, [R1+0x5438] ;  /* 0x00543800010e7983 */ /* 0x000ee40000300a00 */
[----:B------:R-:W3:Y:S02]  /*6fd90*/  LDL.LU.64 R12, [R1+0x5430] ;  /* 0x00543000010c7983 */ /* 0x000ee40000300a00 */
[----:B------:R-:W-:-:S07]  /*6fda0*/  IMAD.MOV.U32 R18, RZ, RZ, R9 ;  /* 0x000000ffff127224 */ /* 0x000fce00078e0009 */
[C---:B---3--:R-:W-:Y:S01]  /*6fdb0*/  HMMA.16816.F32 R16, R20.reuse, R18, R12 ;  /* 0x000000121410723c */ /* 0x048fe2000000180c */
[----:B------:R-:W2:Y:S11]  /*6fdc0*/  LDL.LU.64 R14, [R1+0x5428] ;  /* 0x00542800010e7983 */ /* 0x000eb60000300a00 */
[----:B------:R-:W-:Y:S11]  /*6fdd0*/  @!UPT UIADD3 URZ, URZ, URZ, URZ ;  /* 0x0000003f3f3ff290 */ /* 0x000ff6000fffe03f */
[----:B------:R-:W-:Y:S01]  /*6fde0*/  STL.64 [R1+0x1f0], R16 ;  /* 0x0001f01001007387 */ /* 0x000fe20000100a00 */
[----:B------:R2:W-:Y:S02]  /*6fdf0*/  STL.64 [R1+0x1f8], R18 ;  /* 0x0001f81201007387 */ /* 0x0005e40000100a00 */
[----:B--2---:R-:W-:Y:S11]  /*6fe00*/  HMMA.16816.F32 R16, R20, R14, R24 ;  /* 0x0000000e1410723c */ /* 0x004ff60000001818 */
[----:B------:R-:W-:Y:S11]  /*6fe10*/  @!UPT UIADD3 URZ, URZ, URZ, URZ ;  /* 0x0000003f3f3ff290 */ /* 0x000ff6000fffe03f */
[----:B------:R-:W-:Y:S01]  /*6fe20*/  @!UPT UIADD3 URZ, URZ, URZ, URZ ;  /* 0x0000003f3f3ff290 */ /* 0x000fe2000fffe03f */
[----:B------:R0:W-:Y:S01]  /*6fe30*/  STL.64 [R1+0x1e0], R16 ;  /* 0x0001e01001007387 */ /* 0x0001e20000100a00 */
[----:B------:R1:W-:Y:S03]  /*6fe40*/  STL.64 [R1+0x1e8], R18 ;  /* 0x0001e81201007387 */ /* 0x0003e60000100a00 */
[----:B0-----:R-:W2:Y:S01]  /*6fe50*/  LDL.LU R16, [R1+0x2b0] ;  /* 0x0002b00001107983 */ /* 0x001ea20000300800 */
[----:B------:R-:W2:Y:S02]  /*6fe60*/  LDL.LU R17, [R1+0x2b4] ;  /* 0x0002b40001117983 */ /* 0x000ea40000300800 */
[----:B-1----:R-:W-:Y:S02]  /*6fe70*/  IMAD.MOV.U32 R18, RZ, RZ, R3 ;  /* 0x000000ffff127224 */ /* 0x002fe400078e0003 */
[----:B------:R-:W-:Y:S01]  /*6fe80*/  IMAD.MOV.U32 R19, RZ, RZ, R2 ;  /* 0x000000ffff137224 */ /* 0x000fe200078e0002 */
[----:B------:R-:W3:Y:S01]  /*6fe90*/  LDL.LU R3, [R1+0x5424] ;  /* 0x0054240001037983 */ /* 0x000ee20000300800 */
[----:B------:R-:W4:Y:S03]  /*6fea0*/  LDL.LU R2, [R1+0x5420] ;  /* 0x0054200001027983 */ /* 0x000f260000300800 */
[----:B------:R-:W-:Y:S04]  /*6feb0*/  STL.64 [R1+0x5368], R18 ;  /* 0x0053681201007387 */ /* 0x000fe80000100a00 */
[----:B--2---:R0:W-:Y:S04]  /*6fec0*/  STL.64 [R1+0x5360], R16 ;  /* 0x0053601001007387 */ /* 0x0041e80000100a00 */
[----:B0-----:R-:W2:Y:S01]  /*6fed0*/  LDL.LU R16, [R1+0x190] ;  /* 0x0001900001107983 */ /* 0x001ea20000300800 */
[----:B------:R-:W2:Y:S02]  /*6fee0*/  LDL.LU R17, [R1+0x194] ;  /* 0x0001940001117983 */ /* 0x000ea40000300800 */
[----:B------:R-:W2:Y:S02]  /*6fef0*/  LDL.LU R18, [R1+0x198] ;  /* 0x0001980001127983 */ /* 0x000ea40000300800 */
[----:B------:R-:W2:Y:S02]  /*6ff00*/  LDL.LU R19, [R1+0x19c] ;  /* 0x00019c0001137983 */ /* 0x000ea40000300800 */
[----:B------:R-:W-:-:S02]  /*6ff10*/  IMAD.MOV.U32 R7, RZ, RZ, R14 ;  /* 0x000000ffff077224 */ /* 0x000fc400078e000e */
[----:B------:R-:W-:Y:S01]  /*6ff20*/  IMAD.MOV.U32 R6, RZ, RZ, R15 ;  /* 0x000000ffff067224 */ /* 0x000fe200078e000f */
[----:B--2---:R-:W-:Y:S01]  /*6ff30*/  STL.64 [R1+0x5378], R18 ;  /* 0x0053781201007387 */ /* 0x004fe20000100a00 */
[----:B------:R0:W-:Y:S03]  /*6ff40*/  STL.64 [R1+0x5370], R16 ;  /* 0x0053701001007387 */ /* 0x0001e60000100a00 */
[----:B0-----:R-:W2:Y:S01]  /*6ff50*/  LDL.LU R16, [R1+0xc0] ;  /* 0x0000c00001107983 */ /* 0x001ea20000300800 */
[----:B------:R-:W2:Y:S02]  /*6ff60*/  LDL.LU R17, [R1+0xc4] ;  /* 0x0000c40001117983 */ /* 0x000ea40000300800 */
[----:B----4-:R-:W-:Y:S02]  /*6ff70*/  IMAD.MOV.U32 R18, RZ, RZ, R2 ;  /* 0x000000ffff127224 */ /* 0x010fe400078e0002 */
[----:B---3--:R-:W-:Y:S01]  /*6ff80*/  IMAD.MOV.U32 R19, RZ, RZ, R3 ;  /* 0x000000ffff137224 */ /* 0x008fe200078e0003 */
[----:B------:R-:W3:Y:S01]  /*6ff90*/  LDL.LU R2, [R1+0x541c] ;  /* 0x00541c0001027983 */ /* 0x000ee20000300800 */
[----:B------:R-:W4:Y:S02]  /*6ffa0*/  LDL.LU R3, [R1+0x5418] ;  /* 0x0054180001037983 */ /* 0x000f240000300800 */
[----:B------:R-:W3:Y:S02]  /*6ffb0*/  LDL.LU R12, [R1+0x1d0] ;  /* 0x0001d000010c7983 */ /* 0x000ee40000300800 */
[----:B------:R-:W3:Y:S01]  /*6ffc0*/  LDL.LU R13, [R1+0x1d4] ;  /* 0x0001d400010d7983 */ /* 0x000ee20000300800 */
[----:B------:R-:W3:Y:S01]  /*6ffd0*/  LDL.LU R14, [R1+0x1d8] ;  /* 0x0001d800010e7983 */ /* 0x000ee20000300800 */
[----:B------:R-:W3:Y:S02]  /*6ffe0*/  LDL.LU R15, [R1+0x1dc] ;  /* 0x0001dc00010f7983 */ /* 0x000ee40000300800 */
[----:B------:R0:W-:Y:S02]  /*6fff0*/  STL.64 [R1+0x5388], R18 ;  /* 0x0053881201007387 */ /* 0x0001e40000100a00 */
[----:B0-----:R-:W-:-:S02]  /*70000*/  IMAD.MOV.U32 R18, RZ, RZ, R7 ;  /* 0x000000ffff127224 */ /* 0x001fc400078e0007 */
[----:B------:R-:W-:Y:S02]  /*70010*/  IMAD.MOV.U32 R19, RZ, RZ, R6 ;  /* 0x000000ffff137224 */ /* 0x000fe400078e0006 */
[----:B------:R-:W-:Y:S02]  /*70020*/  IMAD.MOV.U32 R6, RZ, RZ, R8 ;  /* 0x000000ffff067224 */ /* 0x000fe400078e0008 */
[----:B------:R-:W-:Y:S01]  /*70030*/  IMAD.MOV.U32 R7, RZ, RZ, R5 ;  /* 0x000000ffff077224 */ /* 0x000fe200078e0005 */
[----:B--2---:R-:W-:Y:S04]  /*70040*/  STL.64 [R1+0x5380], R16 ;  /* 0x0053801001007387 */ /* 0x004fe80000100a00 */
[----:B------:R-:W-:Y:S02]  /*70050*/  STL.64 [R1+0x53f8], R6 ;  /* 0x0053f80601007387 */ /* 0x000fe40000100a00 */
[----:B------:R0:W-:Y:S02]  /*70060*/  STL.64 [R1+0x5398], R18 ;  /* 0x0053981201007387 */ /* 0x0001e40000100a00 */
[----:B0-----:R-:W2:Y:S01]  /*70070*/  LDL.64 R18, [R1+0x38] ;  /* 0x0000380001127983 */ /* 0x001ea20000100a00 */
[----:B---3--:R-:W-:Y:S03]  /*70080*/  HMMA.16816.F32 R12, R20, R10, R12 ;  /* 0x0000000a140c723c */ /* 0x008fe6000000180c */
[----:B--2---:R0:W-:Y:S02]  /*70090*/  STL.64 [R1+0x53b0], R18 ;  /* 0x0053b01201007387 */ /* 0x0041e40000100a00 */
[----:B0-----:R-:W-:-:S02]  /*700a0*/  IMAD.MOV.U32 R18, RZ, RZ, R4 ;  /* 0x000000ffff127224 */ /* 0x001fc400078e0004 */
[----:B------:R-:W2:Y:S01]  /*700b0*/  LDL.LU R4, [R1+0x1b0] ;  /* 0x0001b00001047983 */ /* 0x000ea20000300800 */
[----:B------:R-:W2:Y:S02]  /*700c0*/  LDL.LU R5, [R1+0x1b4] ;  /* 0x0001b40001057983 */ /* 0x000ea40000300800 */
[----:B------:R-:W2:Y:S02]  /*700d0*/  LDL.LU R6, [R1+0x1b8] ;  /* 0x0001b80001067983 */ /* 0x000ea40000300800 */
[----:B------:R-:W-:Y:S01]  /*700e0*/  IMAD.MOV.U32 R19, RZ, RZ, R0 ;  /* 0x000000ffff137224 */ /* 0x000fe200078e0000 */
[----:B------:R-:W2:Y:S01]  /*700f0*/  LDL.LU R7, [R1+0x1bc] ;  /* 0x0001bc0001077983 */ /* 0x000ea20000300800 */
[----:B------:R-:W3:Y:S02]  /*70100*/  LDL.LU R24, [R1+0x1c0] ;  /* 0x0001c00001187983 */ /* 0x000ee40000300800 */
[----:B------:R-:W3:Y:S02]  /*70110*/  LDL.LU R25, [R1+0x1c4] ;  /* 0x0001c40001197983 */ /* 0x000ee40000300800 */
[----:B------:R-:W3:Y:S01]  /*70120*/  LDL.LU R26, [R1+0x1c8] ;  /* 0x0001c800011a7983 */ /* 0x000ee20000300800 */
[----:B------:R-:W3:Y:S01]  /*70130*/  LDL.LU R27, [R1+0x1cc] ;  /* 0x0001cc00011b7983 */ /* 0x000ee20000300800 */
        /* <DEDUP_REMOVED lines=10> */
[----:B------:R-:W-:-:S02]  /*701e0*/  IMAD.MOV.U32 R19, RZ, RZ, R2 ;  /* 0x000000ffff137224 */ /* 0x000fc400078e0002 */
[----:B------:R-:W-:Y:S01]  /*701f0*/  IMAD.MOV.U32 R3, RZ, RZ, R14 ;  /* 0x000000ffff037224 */ /* 0x000fe200078e000e */
[----:B------:R-:W-:Y:S01]  /*70200*/  STL.64 [R1+0x1d0], R12 ;  /* 0x0001d00c01007387 */ /* 0x000fe20000100a00 */
[----:B------:R-:W-:Y:S02]  /*70210*/  IMAD.MOV.U32 R2, RZ, RZ, R15 ;  /* 0x000000ffff027224 */ /* 0x000fe400078e000f */
[----:B------:R-:W3:Y:S02]  /*70220*/  LDL.LU.64 R14, [R1+0x5410] ;  /* 0x00541000010e7983 */ /* 0x000ee40000300a00 */
[----:B------:R0:W-:Y:S01]  /*70230*/  STL.64 [R1+0x5390], R10 ;  /* 0x0053900a01007387 */ /* 0x0001e20000100a00 */
[----:B------:R-:W4:Y:S01]  /*70240*/  LDL.LU R8, [R1+0xd0] ;  /* 0x0000d00001087983 */ /* 0x000f220000300800 */
[----:B------:R-:W4:Y:S03]  /*70250*/  LDL.LU R9, [R1+0xd4] ;  /* 0x0000d40001097983 */ /* 0x000f260000300800 */
[----:B0-----:R-:W2:Y:S01]  /*70260*/  LDL.LU R10, [R1+0xd8] ;  /* 0x0000d800010a7983 */ /* 0x001ea20000300800 */
[----:B------:R-:W2:Y:S03]  /*70270*/  LDL.LU R11, [R1+0xdc] ;  /* 0x0000dc00010b7983 */ /* 0x000ea60000300800 */
[----:B--2---:R-:W-:Y:S01]  /*70280*/  STL.64 [R1+0x53a8], R10 ;  /* 0x0053a80a01007387 */ /* 0x004fe20000100a00 */
[----:B----4-:R0:W-:Y:S03]  /*70290*/  STL.64 [R1+0x53a0], R8 ;  /* 0x0053a00801007387 */ /* 0x0101e60000100a00 */
[----:B0-----:R-:W2:Y:S01]  /*702a0*/  LDL.LU R8, [R1+0xe0] ;  /* 0x0000e00001087983 */ /* 0x001ea20000300800 */
[----:B------:R-:W2:Y:S02]  /*702b0*/  LDL.LU R9, [R1+0xe4] ;  /* 0x0000e40001097983 */ /* 0x000ea40000300800 */
[----:B------:R-:W4:Y:S02]  /*702c0*/  LDL.LU R10, [R1+0xe8] ;  /* 0x0000e800010a7983 */ /* 0x000f240000300800 */
[----:B------:R-:W4:Y:S01]  /*702d0*/  LDL.LU R11, [R1+0xec] ;  /* 0x0000ec00010b7983 */ /* 0x000f220000300800 */
[C---:B---3--:R-:W-:Y:S01]  /*702e0*/  HMMA.16816.F32 R24, R20.reuse, R14, R24 ;  /* 0x0000000e1418723c */ /* 0x048fe20000001818 */
[----:B----4-:R-:W-:Y:S01]  /*702f0*/  STL.64 [R1+0x53c0], R10 ;  /* 0x0053c00a01007387 */ /* 0x010fe20000100a00 */
[----:B--2---:R0:W-:Y:S03]  /*70300*/  STL.64 [R1+0x53b8], R8 ;  /* 0x0053b80801007387 */ /* 0x0041e60000100a00 */
[----:B0-----:R-:W2:Y:S01]  /*70310*/  LDL.LU R8, [R1+0xf0] ;  /* 0x0000f00001087983 */ /* 0x001ea20000300800 */
[----:B------:R-:W2:Y:S02]  /*70320*/  LDL.LU R9, [R1+0xf4] ;  /* 0x0000f40001097983 */ /* 0x000ea40000300800 */
[----:B------:R-:W2:Y:S02]  /*70330*/  LDL.LU R10, [R1+0xf8] ;  /* 0x0000f800010a7983 */ /* 0x000ea40000300800 */
[----:B------:R-:W2:Y:S01]  /*70340*/  LDL.LU R11, [R1+0xfc] ;  /* 0x0000fc00010b7983 */ /* 0x000ea20000300800 */
[----:B------:R-:W-:Y:S01]  /*70350*/  STL [R1+0x502c], R2 ;  /* 0x00502c0201007387 */ /* 0x000fe20000100800 */
[----:B------:R-:W-:Y:S11]  /*70360*/  STL [R1+0x5028], R3 ;  /* 0x0050280301007387 */ /* 0x000ff60000100800 */
[----:B------:R-:W-:Y:S02]  /*70370*/  STL.64 [R1+0x1c0], R24 ;  /* 0x0001c01801007387 */ /* 0x000fe40000100a00 */
[----:B------:R0:W-:Y:S02]  /*70380*/  STL.64 [R1+0x1c8], R26 ;  /* 0x0001c81a01007387 */ /* 0x0001e40000100a00 */
[----:B0-----:R-:W3:Y:S01]  /*70390*/  LDL.LU.64 R26, [R1+0x5408] ;  /* 0x00540800011a7983 */ /* 0x001ee20000300a00 */
[----:B------:R-:W4:Y:S01]  /*703a0*/  LDL.LU.64 R24, [R1+0x5400] ;  /* 0x0054000001187983 */ /* 0x000f220000300a00 */
[C---:B---3--:R-:W-:Y:S11]  /*703b0*/  HMMA.16816.F32 R4, R20.reuse, R26, R4 ;  /* 0x0000001a1404723c */ /* 0x048ff60000001804 */
[----:B------:R-:W-:Y:S11]  /*703c0*/  @!UPT UIADD3 URZ, URZ, URZ, URZ ;  /* 0x0000003f3f3ff290 */ /* 0x000ff6000fffe03f */
[----:B------:R-:W-:Y:S01]  /*703d0*/  @!UPT UIADD3 URZ, URZ, URZ, URZ ;  /* 0x0000003f3f3ff290 */ /* 0x000fe2000fffe03f */
        /* <DEDUP_REMOVED lines=10> */
[----:B---3--:R-:W-:Y:S02]  /*70480*/  HMMA.16816.F32 R20, R20, R6, R16 ;  /* 0x000000061414723c */ /* 0x008fe40000001810 */
[----:B------:R-:W2:Y:S01]  /*70490*/  LDL.LU.64 R18, [R1+0x53d8] ;  /* 0x0053d80001127983 */ /* 0x000ea20000300a00 */
[----:B------:R-:W-:Y:S02]  /*704a0*/  IMAD.MOV.U32 R3, RZ, RZ, R6 ;  /* 0x000000ffff037224 */ /* 0x000fe400078e0006 */
[----:B------:R-:W-:Y:S11]  /*704b0*/  IMAD.MOV.U32 R2, RZ, RZ, R7 ;  /* 0x000000ffff027224 */ /* 0x000ff600078e0007 */
[----:B------:R-:W-:Y:S07]  /*704c0*/  @!UPT UIADD3 URZ, URZ, URZ, URZ ;  /* 0x0000003f3f3ff290 */ /* 0x000fee000fffe03f */
[----:B------:R-:W-:Y:S01]  /*704d0*/  STL.64 [R1+0x100], R20 ;  /* 0x0001001401007387 */ /* 0x000fe20000100a00 */
[----:B------:R0:W-:Y:S02]  /*704e0*/  STL.64 [R1+0x108], R22 ;  /* 0x0001081601007387 */ /* 0x0001e40000100a00 */
[----:B------:R-:W2:Y:S02]  /*704f0*/  LDL.LU.64 R6, [R1+0x53d0] ;  /* 0x0053d00001067983 */ /* 0x000ea40000300a00 */
[----:B------:R-:W2:Y:S01]  /*70500*/  LDL.LU.64 R4, [R1+0x53c8] ;  /* 0x0053c80001047983 */ /* 0x000ea20000300a00 */
[----:B0-----:R-:W3:Y:S01]  /*70510*/  LDL.64 R22, [R1+0x58] ;  /* 0x0000580001167983 */ /* 0x001ee20000100a00 */
[----:B------:R-:W-:Y:S02]  /*70520*/  STL [R1+0x535c], R2 ;  /* 0x00535c0201007387 */ /* 0x000fe40000100800 */
[----:B------:R-:W-:Y:S01]  /*70530*/  STL [R1+0x5358], R3 ;  /* 0x0053580301007387 */ /* 0x000fe20000100800 */
        /* <DEDUP_REMOVED lines=45> */
[----:B------:R-:W-:Y:S02]  /*70810*/  STL.64 [R1+0x52e0], R26 ;  /* 0x0052e01a01007387 */ /* 0x000fe40000100a00 */
[----:B----4-:R-:W-:Y:S01]  /*70820*/  STL.64 [R1+0x52d8], R24 ;  /* 0x0052d81801007387 */ /* 0x010fe20000100a00 */
[C---:B--2---:R-:W-:Y:S01]  /*70830*/  HMMA.16816.F32 R12, R4.reuse, R26, R16 ;  /* 0x0000001a040c723c */ /* 0x044fe20000001810 */
[----:B------:R-:W0:Y:S11]  /*70840*/  LDSM.16.MT88.4 R16, [R29+0x24280] ;  /* 0x024280001d10783b */ /* 0x000e360000004200 */
[----:B------:R-:W-:Y:S11]  /*70850*/  @!UPT UIADD3 URZ, URZ, URZ, URZ ;  /* 0x0000003f3f3ff290 */ /* 0x000ff6000fffe03f */
[----:B------:R-:W-:Y:S01]  /*70860*/  STL.64 [R1+0x2b0], R12 ;  /* 0x0002b00c01007387 */ /* 0x000fe20000100a00 */
[----:B------:R-:W-:Y:S03]  /*70870*/  STL.64 [R1+0x2b8], R14 ;  /* 0x0002b80e01007387 */ /* 0x000fe60000100a00 */
[----:B0-----:R0:W-:Y:S01]  /*70880*/  STL.64 [R1+0x5238], R18 ;  /* 0x0052381201007387 */ /* 0x0011e20000100a00 */
[----:B------:R-:W-:Y:S03]  /*70890*/  STL.64 [R1+0x5230], R16 ;  /* 0x0052301001007387 */ /* 0x000fe60000100a00 */
[----:B0-----:R-:W2:Y:S01]  /*708a0*/  LDL.64 R18, [R1+0x28] ;  /* 0x0000280001127983 */ /* 0x001ea20000100a00 */
[----:B---3--:R-:W-:Y:S01]  /*708b0*/  HMMA.16816.F32 R8, R4, R22, R8 ;  /* 0x000000160408723c */ /* 0x008fe20000001808 */
[----:B------:R-:W-:-:S02]  /*708c0*/  IMAD.MOV.U32 R0, RZ, RZ, R22 ;  /* 0x000000ffff007224 */ /* 0x000fc400078e0016 */
[----:B------:R-:W-:Y:S02]  /*708d0*/  IMAD.MOV.U32 R28, RZ, RZ, R23 ;  /* 0x000000ffff1c7224 */ /* 0x000fe400078e0017 */
[----:B------:R-:W0:Y:S04]  /*708e0*/  LDSM.16.MT88.4 R20, [R29+0x24300] ;  /* 0x024300001d14783b */ /* 0x000e280000004200 */
[----:B--2---:R-:W-:Y:S11]  /*708f0*/  STL.64 [R1+0x52e8], R18 ;  /* 0x0052e81201007387 */ /* 0x004ff60000100a00 */
[----:B------:R-:W-:Y:S03]  /*70900*/  @!UPT UIADD3 URZ, URZ, URZ, URZ ;  /* 0x0000003f3f3ff290 */ /* 0x000fe6000fffe03f */
[----:B------:R-:W-:Y:S02]  /*70910*/  STL.64 [R1+0x480], R8 ;  /* 0x0004800801007387 */ /* 0x000fe40000100a00 */
[----:B------:R-:W-:Y:S02]  /*70920*/  STL.64 [R1+0x488], R10 ;  /* 0x0004880a01007387 */ /* 0x000fe40000100a00 */
[----:B0-----:R-:W-:Y:S01]  /*70930*/  STL.64 [R1+0x5198], R22 ;  /* 0x0051981601007387 */ /* 0x001fe20000100a00 */
[----:B------:R0:W-:Y:S04]  /*70940*/  STL.64 [R1+0x5190], R20 ;  /* 0x0051901401007387 */ /* 0x0001e80000100a00 */
        /* <DEDUP_REMOVED lines=8> */
[----:B------:R-:W3:Y:S02]  /*709d0*/  LDL.LU R22, [R1+0x388] ;  /* 0x0003880001167983 */ /* 0x000ee40000300800 */
[----:B------:R-:W3:Y:S01]  /*709e0*/  LDL.LU R23, [R1+0x38c] ;  /* 0x00038c0001177983 */ /* 0x000ee20000300800 */
[----:B------:R-:W4:Y:S01]  /*709f0*/  LDL.LU R12, [R1+0x3c0] ;  /* 0x0003c000010c7983 */ /* 0x000f220000300800 */
[----:B------:R-:W4:Y:S02]  /*70a00*/  LDL.LU R13, [R1+0x3c4] ;  /* 0x0003c400010d7983 */ /* 0x000f240000300800 */
[----:B------:R-:W2:Y:S02]  /*70a10*/  LDL.LU R14, [R1+0x3c8] ;  /* 0x0003c800010e7983 */ /* 0x000ea40000300800 */
[----:B------:R-:W2:Y:S01]  /*70a20*/  LDL.LU R15, [R1+0x3cc] ;  /* 0x0003cc00010f7983 */ /* 0x000ea20000300800 */
[----:B------:R-:W2:Y:S04]  /*70a30*/  LDL.LU.64 R18, [R1+0x8] ;  /* 0x0000080001127983 */ /* 0x000ea80000300a00 */
[----:B--2---:R0:W-:Y:S01]  /*70a40*/  STL.64 [R1+0x5300], R18 ;  /* 0x0053001201007387 */ /* 0x0041e20000100a00 */
[----:B------:R-:W2:Y:S02]  /*70a50*/  LDL.LU R24, [R1+0x410] ;  /* 0x0004100001187983 */ /* 0x000ea40000300800 */
[----:B------:R-:W2:Y:S02]  /*70a60*/  LDL.LU R25, [R1+0x414] ;  /* 0x0004140001197983 */ /* 0x000ea40000300800 */
[----:B------:R-:W2:Y:S01]  /*70a70*/  LDL.LU R26, [R1+0x418] ;  /* 0x00041800011a7983 */ /* 0x000ea20000300800 */
[----:B------:R-:W2:Y:S01]  /*70a80*/  LDL.LU R27, [R1+0x41c] ;  /* 0x00041c00011b7983 */ /* 0x000ea20000300800 */
[----:B------:R-:W2:Y:S02]  /*70a90*/  LDL.LU R16, [R1+0x430] ;  /* 0x0004300001107983 */ /* 0x000ea40000300800 */
[----:B------:R-:W2:Y:S01]  /*70aa0*/  LDL.LU R17, [R1+0x434] ;  /* 0x0004340001117983 */ /* 0x000ea20000300800 */
[----:B0-----:R-:W2:Y:S01]  /*70ab0*/  LDL.LU R18, [R1+0x438] ;  /* 0x0004380001127983 */ /* 0x001ea20000300800 */
[----:B------:R-:W2:Y:S03]  /*70ac0*/  LDL.LU R19, [R1+0x43c] ;  /* 0x00043c0001137983 */ /* 0x000ea60000300800 */
[----:B--2---:R0:W-:Y:S01]  /*70ad0*/  STL.64 [R1+0x5310], R18 ;  /* 0x0053101201007387 */ /* 0x0041e20000100a00 */
[----:B------:R-:W-:Y:S02]  /*70ae0*/  STL.64 [R1+0x5308], R16 ;  /* 0x0053081001007387 */ /* 0x000fe40000100a00 */
[----:B0-----:R-:W-:-:S02]  /*70af0*/  IMAD.MOV.U32 R18, RZ, RZ, R2 ;  /* 0x000000ffff127224 */ /* 0x001fc400078e0002 */
[----:B------:R-:W-:Y:S01]  /*70b00*/  IMAD.MOV.U32 R19, RZ, RZ, R3 ;  /* 0x000000ffff137224 */ /* 0x000fe200078e0003 */
[----:B------:R-:W2:Y:S01]  /*70b10*/  LDL.LU R2, [R1+0x535c] ;  /* 0x00535c0001027983 */ /* 0x000ea20000300800 */
[----:B------:R-:W2:Y:S02]  /*70b20*/  LDL.LU R3, [R1+0x5358] ;  /* 0x0053580001037983 */ /* 0x000ea40000300800 */
[----:B------:R-:W2:Y:S02]  /*70b30*/  LDL.LU R8, [R1+0x3d0] ;  /* 0x0003d00001087983 */ /* 0x000ea40000300800 */
[----:B------:R-:W2:Y:S01]  /*70b40*/  LDL.LU R9, [R1+0x3d4] ;  /* 0x0003d40001097983 */ /* 0x000ea20000300800 */
[----:B------:R-:W2:Y:S01]  /*70b50*/  LDL.LU R10, [R1+0x3d8] ;  /* 0x0003d800010a7983 */ /* 0x000ea20000300800 */
[----:B------:R-:W2:Y:S02]  /*70b60*/  LDL.LU R11, [R1+0x3dc] ;  /* 0x0003dc00010b7983 */ /* 0x000ea40000300800 */
[----:B------:R0:W-:Y:S02]  /*70b70*/  STL.64 [R1+0x5328], R18 ;  /* 0x0053281201007387 */ /* 0x0001e40000100a00 */
[----:B0-----:R-:W2:Y:S04]  /*70b80*/  LDL R18, [R1+0x48] ;  /* 0x0000480001127983 */ /* 0x001ea80000100800 */
[----:B------:R-:W2:Y:S01]  /*70b90*/  LDL R19, [R1+0x4c] ;  /* 0x00004c0001137983 */ /* 0x000ea20000100800 */
        /* <DEDUP_REMOVED lines=19> */
[----:B----4-:R-:W-:Y:S02]  /*70cd0*/  STL.64 [R1+0x52b8], R12 ;  /* 0x0052b80c01007387 */ /* 0x010fe40000100a00 */
[----:B0-----:R-:W-:-:S02]  /*70ce0*/  IMAD.MOV.U32 R14, RZ, RZ, R0 ;  /* 0x000000ffff0e7224 */ /* 0x001fc400078e0000 */
[----:B------:R-:W-:Y:S01]  /*70cf0*/  IMAD.MOV.U32 R15, RZ, RZ, R28 ;  /* 0x000000ffff0f7224 */ /* 0x000fe200078e001c */
[----:B------:R-:W4:Y:S01]  /*70d00*/  LDL.LU R0, [R1+0x5354] ;  /* 0x0053540001007983 */ /* 0x000f220000300800 */
[----:B------:R-:W2:Y:S03]  /*70d10*/  LDL.LU R28, [R1+0x5350] ;  /* 0x00535000011c7983 */ /* 0x000ea60000300800 */
[----:B------:R0:W-:Y:S02]  /*70d20*/  STL.64 [R1+0x52d0], R14 ;  /* 0x0052d00e01007387 */ /* 0x0001e40000100a00 */
[----:B0-----:R-:W-:Y:S02]  /*70d30*/  IMAD.MOV.U32 R14, RZ, RZ, R3 ;  /* 0x000000ffff0e7224 */ /* 0x001fe400078e0003 */
[----:B------:R-:W-:-:S07]  /*70d40*/  IMAD.MOV.U32 R15, RZ, RZ, R2 ;  /* 0x000000ffff0f7224 */ /* 0x000fce00078e0002 */
[----:B------:R-:W-:Y:S01]  /*70d50*/  HMMA.16816.F32 R4, R4, R14, R8 ;  /* 0x0000000e0404723c */ /* 0x000fe20000001808 */
[----:B---3--:R0:W-:Y:S01]  /*70d60*/  STL.64 [R1+0x5278], R22 ;  /* 0x0052781601007387 */ /* 0x0081e20000100a00 */
[----:B------:R-:W-:Y:S03]  /*70d70*/  STL.64 [R1+0x5270], R20 ;  /* 0x0052701401007387 */ /* 0x000fe60000100a00 */
[----:B0-----:R-:W3:Y:S01]  /*70d80*/  LDL.64 R22, [R1+0x18] ;  /* 0x0000180001167983 */ /* 0x001ee20000100a00 */
[----:B------:R-:W2:Y:S02]  /*70d90*/  LDL.LU.64 R10, [R1+0x5348] ;  /* 0x00534800010a7983 */ /* 0x000ea40000300a00 */
[----:B------:R-:W2:Y:S02]  /*70da0*/  LDL.LU.64 R8, [R1+0x5340] ;  /* 0x0053400001087983 */ /* 0x000ea40000300a00 */
[----:B------:R-:W3:Y:S11]  /*70db0*/  LDL.LU R12, [R1+0x400] ;  /* 0x00040000010c7983 */ /* 0x000ef60000300800 */
[----:B------:R-:W-:Y:S02]  /*70dc0*/  @!UPT UIADD3 URZ, URZ, URZ, URZ ;  /* 0x0000003f3f3ff290 */ /* 0x000fe4000fffe03f */
[----:B------:R-:W-:Y:S01]  /*70dd0*/  STL.64 [R1+0x3e0], R4 ;  /* 0x0003e00401007387 */ /* 0x000fe20000100a00 */
[----:B------:R-:W-:Y:S02]  /*70de0*/  STL.64 [R1+0x3e8], R6 ;  /* 0x0003e80601007387 */ /* 0x000fe40000100a00 */
[----:B------:R-:W0:Y:S04]  /*70df0*/  LDSM.16.MT88.4 R4, [R29+0x24380] ;  /* 0x024380001d04783b */ /* 0x000e280000004200 */
[----:B------:R-:W3:Y:S01]  /*70e00*/  LDL.LU R13, [R1+0x404] ;  /* 0x00040400010d7983 */ /* 0x000ee20000300800 */
[----:B------:R-:W3:Y:S01]  /*70e10*/  LDL.LU R14, [R1+0x408] ;  /* 0x00040800010e7983 */ /* 0x000ee20000300800 */
[----:B------:R-:W3:Y:S03]  /*70e20*/  LDL.LU R15, [R1+0x40c] ;  /* 0x00040c00010f7983 */ /* 0x000ee60000300800 */
[----:B0-----:R0:W-:Y:S01]  /*70e30*/  STL.64 [R1+0x5128], R6 ;  /* 0x0051280601007387 */ /* 0x0011e20000100a00 */
[----:B------:R1:W-:Y:S03]  /*70e40*/  STL.64 [R1+0x5120], R4 ;  /* 0x0051200401007387 */ /* 0x0003e60000100a00 */
[----:B0-----:R-:W3:Y:S01]  /*70e50*/  LDL.LU.64 R6, [R1+0x68] ;  /* 0x0000680001067983 */ /* 0x001ee20000300a00 */
[C---:B--2---:R-:W-:Y:S03]  /*70e60*/  HMMA.16816.F32 R16, R8.reuse, R18, R24 ;  /* 0x000000120810723c */ /* 0x044fe60000001818 */
[----:B---3--:R0:W-:Y:S01]  /*70e70*/  STL.64 [R1+0x52c8], R6 ;  /* 0x0052c80601007387 */ /* 0x0081e20000100a00 */
[----:B-1----:R-:W2:Y:S02]  /*70e80*/  LDL.LU R4, [R1+0x3f0] ;  /* 0x0003f00001047983 */ /* 0x002ea40000300800 */
[----:B------:R-:W2:Y:S01]  /*70e90*/  LDL.LU R5, [R1+0x3f4] ;  /* 0x0003f40001057983 */ /* 0x000ea20000300800 */
[----:B0-----:R-:W2:Y:S01]  /*70ea0*/  LDL.LU R6, [R1+0x3f8] ;  /* 0x0003f80001067983 */ /* 0x001ea20000300800 */
[----:B------:R-:W2:Y:S02]  /*70eb0*/  LDL.LU R7, [R1+0x3fc] ;  /* 0x0003fc0001077983 */ /* 0x000ea40000300800 */
[----:B------:R-:W3:Y:S02]  /*70ec0*/  LDL.LU.64 R26, [R1+0x5338] ;  /* 0x00533800011a7983 */ /* 0x000ee40000300a00 */
[----:B------:R-:W3:Y:S11]  /*70ed0*/  LDL.LU.64 R24, [R1+0x5330] ;  /* 0x0053300001187983 */ /* 0x000ef60000300a00 */
        /* <DEDUP_REMOVED lines=16> */
[----:B0-----:R-:W3:Y:S01]  /*70fe0*/  LDL.LU.64 R18, [R1+0x5300] ;  /* 0x0053000001127983 */ /* 0x001ee20000300a00 */
[----:B------:R0:W-:Y:S03]  /*70ff0*/  STL.64 [R1+0x5288], R22 ;  /* 0x0052881601007387 */ /* 0x0001e60000100a00 */
[----:B0-----:R-:W2:Y:S01]  /*71000*/  LDL.64 R22, [R1+0x38] ;  /* 0x0000380001167983 */ /* 0x001ea20000100a00 */
[----:B---3--:R-:W-:Y:S01]  /*71010*/  HMMA.16816.F32 R24, R8, R18, R24 ;  /* 0x000000120818723c */ /* 0x008fe20000001818 */
[----:B------:R-:W-:-:S02]  /*71020*/  IMAD.MOV.U32 R3, RZ, RZ, R18 ;  /* 0x000000ffff037224 */ /* 0x000fc400078e0012 */
[----:B------:R-:W-:Y:S01]  /*71030*/  IMAD.MOV.U32 R2, RZ, RZ, R19 ;  /* 0x000000ffff027224 */ /* 0x000fe200078e0013 */
[----:B--2---:R0:W-:Y:S04]  /*71040*/  STL.64 [R1+0x52a0], R22 ;  /* 0x0052a01601007387 */ /* 0x0041e80000100a00 */
[----:B0-----:R-:W2:Y:S11]  /*71050*/  LDL.64 R22, [R1+0x48] ;  /* 0x0000480001167983 */ /* 0x001eb60000100a00 */
[----:B------:R-:W-:Y:S04]  /*71060*/  @!UPT UIADD3 URZ, URZ, URZ, URZ ;  /* 0x0000003f3f3ff290 */ /* 0x000fe8000fffe03f */
[----:B------:R-:W-:Y:S02]  /*71070*/  STL.64 [R1+0x430], R24 ;  /* 0x0004301801007387 */ /* 0x000fe40000100a00 */
[----:B------:R0:W-:Y:S02]  /*71080*/  STL.64 [R1+0x438], R26 ;  /* 0x0004381a01007387 */ /* 0x0001e40000100a00 */
        /* <DEDUP_REMOVED lines=21> */
[----:B------:R-:W2:Y:S11]  /*711e0*/  LDL.LU R19, [R1+0x3ac] ;  /* 0x0003ac0001137983 */ /* 0x000eb60000300800 */
[----:B------:R-:W-:Y:S01]  /*711f0*/  @!UPT UIADD3 URZ, URZ, URZ, URZ ;  /* 0x0000003f3f3ff290 */ /* 0x000fe2000fffe03f */
        /* <DEDUP_REMOVED lines=14> */
[----:B------:R-:W3:Y:S11]  /*712e0*/  LDL.LU R4, [R1+0x3b0] ;  /* 0x0003b00001047983 */ /* 0x000ef60000300800 */
[----:B------:R-:W-:Y:S06]  /*712f0*/  @!UPT UIADD3 URZ, URZ, URZ, URZ ;  /* 0x0000003f3f3ff290 */ /* 0x000fec000fffe03f */
[----:B------:R-:W-:Y:S01]  /*71300*/  STL.64 [R1+0x3d0], R8 ;  /* 0x0003d00801007387 */ /* 0x000fe20000100a00 */
[----:B------:R-:W-:Y:S02]  /*71310*/  STL.64 [R1+0x3d8], R10 ;  /* 0x0003d80a01007387 */ /* 0x000fe40000100a00 */
[----:B------:R-:W3:Y:S02]  /*71320*/  LDL.LU R5, [R1+0x3b4] ;  /* 0x0003b40001057983 */ /* 0x000ee40000300800 */
[----:B0-----:R-:W3:Y:S01]  /*71330*/  LDL.LU R6, [R1+0x3b8] ;  /* 0x0003b80001067983 */ /* 0x001ee20000300800 */
[----:B------:R-:W3:Y:S02]  /*71340*/  LDL.LU R7, [R1+0x3bc] ;  /* 0x0003bc0001077983 */ /* 0x000ee40000300800 */
[C---:B---3--:R-:W-:Y:S11]  /*71350*/  HMMA.16816.F32 R4, R12.reuse, R22, R4 ;  /* 0x000000160c04723c */ /* 0x048ff60000001804 */
        /* <DEDUP_REMOVED lines=23> */
[----:B------:R-:W3:Y:S02]  /*714d0*/  LDL.LU.64 R22, [R1+0x5278] ;  /* 0x0052780001167983 */ /* 0x000ee40000300a00 */
[----:B------:R-:W3:Y:S02]  /*714e0*/  LDL.LU.64 R20, [R1+0x5270] ;  /* 0x0052700001147983 */ /* 0x000ee40000300a00 */
[----:B------:R-:W-:Y:S02]  /*714f0*/  IMAD.MOV.U32 R10, RZ, RZ, R3 ;  /* 0x000000ffff0a7224 */ /* 0x000fe400078e0003 */
[----:B------:R-:W-:-:S07]  /*71500*/  IMAD.MOV.U32 R11, RZ, RZ, R2 ;  /* 0x000000ffff0b7224 */ /* 0x000fce00078e0002 */
[C---:B---3--:R-:W-:Y:S11]  /*71510*/  HMMA.16816.F32 R20, R12.reuse, R10, R20 ;  /* 0x0000000a0c14723c */ /* 0x048ff60000001814 */
[----:B------:R-:W-:Y:S11]  /*71520*/  @!UPT UIADD3 URZ, URZ, URZ, URZ ;  /* 0x0000003f3f3ff290 */ /* 0x000ff6000fffe03f */
[----:B------:R-:W-:Y:S01]  /*71530*/  @!UPT UIADD3 URZ, URZ, URZ, URZ ;  /* 0x0000003f3f3ff290 */ /* 0x000fe2000fffe03f */
[----:B------:R-:W-:Y:S01]  /*71540*/  STL.64 [R1+0x390], R20 ;  /* 0x0003901401007387 */ /* 0x000fe20000100a00 */
[----:B------:R0:W-:Y:S03]  /*71550*/  STL.64 [R1+0x398], R22 ;  /* 0x0003981601007387 */ /* 0x0001e60000100a00 */
[----:B0-----:R-:W2:Y:S01]  /*71560*/  LDL.LU.64 R22, [R1+0x5268] ;  /* 0x0052680001167983 */ /* 0x001ea20000300a00 */
[----:B------:R-:W2:Y:S02]  /*71570*/  LDL.LU.64 R20, [R1+0x5260] ;  /* 0x0052600001147983 */ /* 0x000ea40000300a00 */
[----:B------:R-:W-:Y:S01]  /*71580*/  STL.64 [R1+0x51e8], R10 ;  /* 0x0051e80a01007387 */ /* 0x000fe20000100a00 */
[----:B--2---:R-:W-:Y:S11]  /*71590*/  HMMA.16816.F32 R20, R12, R18, R20 ;  /* 0x000000120c14723c */ /* 0x004ff60000001814 */
[----:B------:R-:W-:Y:S11]  /*715a0*/  @!UPT UIADD3 URZ, URZ, URZ, URZ ;  /* 0x0000003f3f3ff290 */ /* 0x000ff6000fffe03f */
[----:B------:R-:W-:Y:S01]  /*715b0*/  @!UPT UIADD3 URZ, URZ, URZ, URZ ;  /* 0x0000003f3f3ff290 */ /* 0x000fe2000fffe03f */
[----:B------:R0:W-:Y:S01]  /*715c0*/  STL.64 [R1+0x380], R20 ;  /* 0x0003801401007387 */ /* 0x0001e20000100a00 */
[----:B------:R1:W-:Y:S03]  /*715d0*/  STL.64 [R1+0x388], R22 ;  /* 0x0003881601007387 */ /* 0x0003e60000100a00 */
[----:B0-----:R-:W2:Y:S01]  /*715e0*/  LDL.LU R20, [R1+0x180] ;  /* 0x0001800001147983 */ /* 0x001ea20000300800 */
[----:B------:R-:W2:Y:S02]  /*715f0*/  LDL.LU R21, [R1+0x184] ;  /* 0x0001840001157983 */ /* 0x000ea40000300800 */
[----:B-1----:R-:W3:Y:S02]  /*71600*/  LDL.LU R22, [R1+0x188] ;  /* 0x0001880001167983 */ /* 0x002ee40000300800 */
        /* <DEDUP_REMOVED lines=21> */
[----:B------:R-:W-:-:S03]  /*71760*/  IMAD.MOV.U32 R3, RZ, RZ, R18 ;  /* 0x000000ffff037224 */ /* 0x000fc600078e0012 */
[----:B------:R-:W-:Y:S01]  /*71770*/  STL.64 [R1+0x5248], R10 ;  /* 0x0052480a01007387 */ /* 0x000fe20000100a00 */
[----:B------:R-:W-:-:S03]  /*71780*/  IMAD.MOV.U32 R2, RZ, RZ, R19 ;  /* 0x000000ffff027224 */ /* 0x000fc600078e0013 */
[----:B---3--:R0:W-:Y:S01]  /*71790*/  STL.64 [R1+0x51c8], R22 ;  /* 0x0051c81601007387 */ /* 0x0081e20000100a00 */
[----:B--2---:R-:W-:Y:S02]  /*717a0*/  STL.64 [R1+0x51c0], R20 ;  /* 0x0051c01401007387 */ /* 0x004fe40000100a00 */
[----:B------:R-:W2:Y:S02]  /*717b0*/  LDL.LU R16, [R1+0x2a0] ;  /* 0x0002a00001107983 */ /* 0x000ea40000300800 */
[----:B------:R-:W2:Y:S01]  /*717c0*/  LDL.LU R17, [R1+0x2a4] ;  /* 0x0002a40001117983 */ /* 0x000ea20000300800 */
[----:B------:R-:W3:Y:S01]  /*717d0*/  LDL.LU R18, [R1+0x2a8] ;  /* 0x0002a80001127983 */ /* 0x000ee20000300800 */
[----:B------:R-:W3:Y:S02]  /*717e0*/  LDL.LU R19, [R1+0x2ac] ;  /* 0x0002ac0001137983 */ /* 0x000ee40000300800 */
[----:B0-----:R-:W-:Y:S02]  /*717f0*/  IMAD.MOV.U32 R22, RZ, RZ, R3 ;  /* 0x000000ffff167224 */ /* 0x001fe400078e0003 */
[----:B------:R-:W-:Y:S01]  /*71800*/  IMAD.MOV.U32 R23, RZ, RZ, R2 ;  /* 0x000000ffff177224 */ /* 0x000fe200078e0002 */
[----:B---3--:R-:W-:Y:S01]  /*71810*/  STL.64 [R1+0x5258], R18 ;  /* 0x0052581201007387 */ /* 0x008fe20000100a00 */
[----:B--2---:R0:W-:Y:S03]  /*71820*/  STL.64 [R1+0x5250], R16 ;  /* 0x0052501001007387 */ /* 0x0041e60000100a00 */
[----:B0-----:R-:W2:Y:S01]  /*71830*/  LDL.LU R16, [R1+0x360] ;  /* 0x0003600001107983 */ /* 0x001ea20000300800 */
[----:B------:R-:W2:Y:S02]  /*71840*/  LDL.LU R17, [R1+0x364] ;  /* 0x0003640001117983 */ /* 0x000ea40000300800 */
[----:B------:R-:W2:Y:S02]  /*71850*/  LDL.LU R18, [R1+0x368] ;  /* 0x0003680001127983 */ /* 0x000ea40000300800 */
[----:B------:R-:W2:Y:S01]  /*71860*/  LDL.LU R19, [R1+0x36c] ;  /* 0x00036c0001137983 */ /* 0x000ea20000300800 */
[----:B------:R-:W3:Y:S01]  /*71870*/  LDL.LU R8, [R1+0x350] ;  /* 0x0003500001087983 */ /* 0x000ee20000300800 */
[----:B------:R-:W3:Y:S02]  /*71880*/  LDL.LU R9, [R1+0x354] ;  /* 0x0003540001097983 */ /* 0x000ee40000300800 */
[----:B------:R-:W3:Y:S02]  /*71890*/  LDL.LU R10, [R1+0x358] ;  /* 0x00035800010a7983 */ /* 0x000ee40000300800 */
[----:B------:R-:W3:Y:S01]  /*718a0*/  LDL.LU R11, [R1+0x35c] ;  /* 0x00035c00010b7983 */ /* 0x000ee20000300800 */
[----:B------:R-:W3:Y:S01]  /*718b0*/  LDL.LU.64 R6, [R1+0x58] ;  /* 0x0000580001067983 */ /* 0x000ee20000300a00 */
        /* <DEDUP_REMOVED lines=11> */
[C---:B------:R-:W-:Y:S08]  /*71970*/  HMMA.16816.F32 R16, R12.reuse, R26, R16 ;  /* 0x0000001a0c10723c */ /* 0x040ff00000001810 */
[----:B---3--:R-:W-:Y:S01]  /*71980*/  HMMA.16816.F32 R8, R12, R6, R8 ;  /* 0x000000060c08723c */ /* 0x008fe20000001808 */
[----:B--2---:R-:W-:Y:S01]  /*71990*/  STL.64 [R1+0x5210], R22 ;  /* 0x0052101601007387 */ /* 0x004fe20000100a00 */
[----:B------:R0:W-:Y:S03]  /*719a0*/  STL.64 [R1+0x5208], R20 ;  /* 0x0052081401007387 */ /* 0x0001e60000100a00 */
[----:B0-----:R-:W2:Y:S01]  /*719b0*/  LDL.LU R20, [R1+0x280] ;  /* 0x0002800001147983 */ /* 0x001ea20000300800 */
[----:B------:R-:W2:Y:S02]  /*719c0*/  LDL.LU R21, [R1+0x284] ;  /* 0x0002840001157983 */ /* 0x000ea40000300800 */
[----:B------:R-:W3:Y:S02]  /*719d0*/  LDL.LU R22, [R1+0x288] ;  /* 0x0002880001167983 */ /* 0x000ee40000300800 */
[----:B------:R-:W3:Y:S02]  /*719e0*/  LDL.LU R23, [R1+0x28c] ;  /* 0x00028c0001177983 */ /* 0x000ee40000300800 */
[----:B------:R-:W-:-:S02]  /*719f0*/  IMAD.MOV.U32 R3, RZ, RZ, R6 ;  /* 0x000000ffff037224 */ /* 0x000fc400078e0006 */
[----:B------:R-:W-:Y:S01]  /*71a00*/  IMAD.MOV.U32 R2, RZ, RZ, R7 ;  /* 0x000000ffff027224 */ /* 0x000fe200078e0007 */
        /* <DEDUP_REMOVED lines=8> */
[----:B0-----:R-:W3:Y:S01]  /*71a90*/  LDL.LU.64 R18, [R1+0x5258] ;  /* 0x0052580001127983 */ /* 0x001ee20000300a00 */
[----:B------:R-:W3:Y:S02]  /*71aa0*/  LDL.LU.64 R16, [R1+0x5250] ;  /* 0x0052500001107983 */ /* 0x000ee40000300a00 */
[----:B------:R-:W-:Y:S02]  /*71ab0*/  STL.64 [R1+0x51d8], R26 ;  /* 0x0051d81a01007387 */ /* 0x000fe40000100a00 */
[----:B------:R0:W-:Y:S02]  /*71ac0*/  STL.64 [R1+0x51d0], R24 ;  /* 0x0051d01801007387 */ /* 0x0001e40000100a00 */
[----:B0-----:R-:W2:Y:S01]  /*71ad0*/  LDL.LU R24, [R1+0x250] ;  /* 0x0002500001187983 */ /* 0x001ea20000300800 */
[----:B------:R-:W2:Y:S02]  /*71ae0*/  LDL.LU R25, [R1+0x254] ;  /* 0x0002540001197983 */ /* 0x000ea40000300800 */
[----:B------:R-:W2:Y:S02]  /*71af0*/  LDL.LU R26, [R1+0x258] ;  /* 0x00025800011a7983 */ /* 0x000ea40000300800 */
[----:B------:R-:W2:Y:S01]  /*71b00*/  LDL.LU R27, [R1+0x25c] ;  /* 0x00025c00011b7983 */ /* 0x000ea20000300800 */
[----:B------:R-:W-:Y:S01]  /*71b10*/  STL.64 [R1+0x360], R8 ;  /* 0x0003600801007387 */ /* 0x000fe20000100a00 */
[----:B------:R0:W-:Y:S03]  /*71b20*/  STL.64 [R1+0x368], R10 ;  /* 0x0003680a01007387 */ /* 0x0001e60000100a00 */
[----:B0-----:R-:W2:Y:S01]  /*71b30*/  LDL.LU.64 R10, [R1+0x5248] ;  /* 0x00524800010a7983 */ /* 0x001ea20000300a00 */
[----:B------:R-:W3:Y:S02]  /*71b40*/  LDL.LU.64 R6, [R1+0x5240] ;  /* 0x0052400001067983 */ /* 0x000ee40000300a00 */
        /* <DEDUP_REMOVED lines=33> */
[----:B------:R0:W-:Y:S03]  /*71d60*/  STL.64 [R1+0x5170], R10 ;  /* 0x0051700a01007387 */ /* 0x0001e60000100a00 */
[----:B0-----:R-:W3:Y:S01]  /*71d70*/  LDL.LU.64 R10, [R1+0x38] ;  /* 0x00003800010a7983 */ /* 0x001ee20000300a00 */
[C---:B--2---:R-:W-:Y:S03]  /*71d80*/  HMMA.16816.F32 R20, R16.reuse, R22, R24 ;  /* 0x000000161014723c */ /* 0x044fe60000001818 */
[----:B---3--:R0:W-:Y:S04]  /*71d90*/  STL.64 [R1+0x5178], R10 ;  /* 0x0051780a01007387 */ /* 0x0081e80000100a00 */
[----:B0-----:R-:W2:Y:S01]  /*71da0*/  LDL.LU.64 R10, [R1+0x48] ;  /* 0x00004800010a7983 */ /* 0x001ea20000300a00 */
[----:B------:R-:W3:Y:S02]  /*71db0*/  LDL.LU.64 R26, [R1+0x51d8] ;  /* 0x0051d800011a7983 */ /* 0x000ee40000300a00 */
[----:B------:R-:W2:Y:S11]  /*71dc0*/  LDL.LU.64 R24, [R1+0x51d0] ;  /* 0x0051d00001187983 */ /* 0x000eb60000300a00 */
[----:B------:R-:W-:Y:S02]  /*71dd0*/  @!UPT UIADD3 URZ, URZ, URZ, URZ ;  /* 0x0000003f3f3ff290 */ /* 0x000fe4000fffe03f */
[----:B------:R-:W-:Y:S01]  /*71de0*/  STL.64 [R1+0x250], R20 ;  /* 0x0002501401007387 */ /* 0x000fe20000100a00 */
[----:B------:R0:W-:Y:S04]  /*71df0*/  STL.64 [R1+0x258], R22 ;  /* 0x0002581601007387 */ /* 0x0001e80000100a00 */
[----:B0-----:R-:W3:Y:S01]  /*71e00*/  LDL.LU.64 R22, [R1+0x51c8] ;  /* 0x0051c80001167983 */ /* 0x001ee20000300a00 */
[----:B------:R-:W3:Y:S02]  /*71e10*/  LDL.LU.64 R20, [R1+0x51c0] ;  /* 0x0051c00001147983 */ /* 0x000ee40000300a00 */
[----:B---3--:R-:W-:Y:S11]  /*71e20*/  HMMA.16816.F32 R20, R16, R26, R20 ;  /* 0x0000001a1014723c */ /* 0x008ff60000001814 */
[----:B------:R-:W-:Y:S11]  /*71e30*/  @!UPT UIADD3 URZ, URZ, URZ, URZ ;  /* 0x0000003f3f3ff290 */ /* 0x000ff6000fffe03f */
[----:B------:R-:W-:Y:S01]  /*71e40*/  @!UPT UIADD3 URZ, URZ, URZ, URZ ;  /* 0x0000003f3f3ff290 */ /* 0x000fe2000fffe03f */
[----:B------:R-:W-:Y:S01]  /*71e50*/  STL.64 [R1+0x240], R20 ;  /* 0x0002401401007387 */ /* 0x000fe20000100a00 */
[----:B------:R0:W-:Y:S03]  /*71e60*/  STL.64 [R1+0x248], R22 ;  /* 0x0002481601007387 */ /* 0x0001e60000100a00 */
[----:B0-----:R-:W3:Y:S01]  /*71e70*/  LDL.LU.64 R22, [R1+0x51b8] ;  /* 0x0051b80001167983 */ /* 0x001ee20000300a00 */
[----:B------:R-:W3:Y:S02]  /*71e80*/  LDL.LU.64 R20, [R1+0x51b0] ;  /* 0x0051b00001147983 */ /* 0x000ee40000300a00 */
[----:B------:R-:W-:Y:S02]  /*71e90*/  STL.64 [R1+0x5158], R26 ;  /* 0x0051581a01007387 */ /* 0x000fe40000100a00 */
[----:B--2---:R0:W-:Y:S02]  /*71ea0*/  STL.64 [R1+0x5150], R24 ;  /* 0x0051501801007387 */ /* 0x0041e40000100a00 */
[----:B0-----:R-:W2:Y:S01]  /*71eb0*/  LDL.LU R24, [R1+0x140] ;  /* 0x0001400001187983 */ /* 0x001ea20000300800 */
[----:B------:R-:W2:Y:S02]  /*71ec0*/  LDL.LU R25, [R1+0x144] ;  /* 0x0001440001197983 */ /* 0x000ea40000300800 */
[----:B------:R-:W2:Y:S02]  /*71ed0*/  LDL.LU R26, [R1+0x148] ;  /* 0x00014800011a7983 */ /* 0x000ea40000300800 */
[----:B------:R-:W2:Y:S02]  /*71ee0*/  LDL.LU R27, [R1+0x14c] ;  /* 0x00014c00011b7983 */ /* 0x000ea40000300800 */
[----:B------:R-:W-:-:S02]  /*71ef0*/  IMAD.MOV.U32 R14, RZ, RZ, R3 ;  /* 0x000000ffff0e7224 */ /* 0x000fc400078e0003 */
[----:B------:R-:W-:-:S07]  /*71f00*/  IMAD.MOV.U32 R15, RZ, RZ, R2 ;  /* 0x000000ffff0f7224 */ /* 0x000fce00078e0002 */
        /* <DEDUP_REMOVED lines=12> */
[----:B------:R0:W-:Y:S02]  /*71fd0*/  STL.64 [R1+0x5160], R14 ;  /* 0x0051600e01007387 */ /* 0x0001e40000100a00 */
[----:B0-----:R-:W2:Y:S01]  /*71fe0*/  LDL.LU.64 R14, [R1+0x18] ;  /* 0x00001800010e7983 */ /* 0x001ea20000300a00 */
[----:B---3--:R-:W-:Y:S03]  /*71ff0*/  HMMA.16816.F32 R16, R16, R6, R20 ;  /* 0x000000061010723c */ /* 0x008fe60000001814 */
[----:B------:R-:W2:Y:S01]  /*72000*/  LDL.LU.64 R22, [R1+0x5198] ;  /* 0x0051980001167983 */ /* 0x000ea20000300a00 */
[----:B------:R-:W2:Y:S02]  /*72010*/  LDL.LU.64 R20, [R1+0x5190] ;  /* 0x0051900001147983 */ /* 0x000ea40000300a00 */
[----:B------:R-:W-:-:S02]  /*72020*/  IMAD.MOV.U32 R3, RZ, RZ, R10 ;  /* 0x000000ffff037224 */ /* 0x000fc400078e000a */
[----:B------:R-:W-:Y:S11]  /*72030*/  IMAD.MOV.U32 R2, RZ, RZ, R11 ;  /* 0x000000ffff027224 */ /* 0x000ff600078e000b */
[----:B------:R-:W-:Y:S04]  /*72040*/  @!UPT UIADD3 URZ, URZ, URZ, URZ ;  /* 0x0000003f3f3ff290 */ /* 0x000fe8000fffe03f */
[----:B------:R0:W-:Y:S01]  /*72050*/  STL.64 [R1+0x180], R16 ;  /* 0x0001801001007387 */ /* 0x0001e20000100a00 */
[----:B------:R1:W-:Y:S03]  /*72060*/  STL.64 [R1+0x188], R18 ;  /* 0x0001881201007387 */ /* 0x0003e60000100a00 */
[----:B0-----:R-:W3:Y:S01]  /*72070*/  LDL.LU R16, [R1+0x150] ;  /* 0x0001500001107983 */ /* 0x001ee20000300800 */
[----:B------:R-:W3:Y:S02]  /*72080*/  LDL.LU R17, [R1+0x154] ;  /* 0x0001540001117983 */ /* 0x000ee40000300800 */
[----:B-1----:R-:W3:Y:S02]  /*72090*/  LDL.LU R18, [R1+0x158] ;  /* 0x0001580001127983 */ /* 0x002ee40000300800 */
[----:B------:R-:W3:Y:S01]  /*720a0*/  LDL.LU R19, [R1+0x15c] ;  /* 0x00015c0001137983 */ /* 0x000ee20000300800 */
[----:B------:R0:W-:Y:S01]  /*720b0*/  STL.64 [R1+0x5138], R6 ;  /* 0x0051380601007387 */ /* 0x0001e20000100a00 */
[----:B------:R-:W3:Y:S02]  /*720c0*/  LDL.LU R4, [R1+0x160] ;  /* 0x0001600001047983 */ /* 0x000ee40000300800 */
[----:B------:R-:W3:Y:S01]  /*720d0*/  LDL.LU R5, [R1+0x164] ;  /* 0x0001640001057983 */ /* 0x000ee20000300800 */
[----:B0-----:R-:W3:Y:S01]  /*720e0*/  LDL.LU R6, [R1+0x168] ;  /* 0x0001680001067983 */ /* 0x001ee20000300800 */
[----:B------:R-:W3:Y:S01]  /*720f0*/  LDL.LU R7, [R1+0x16c] ;  /* 0x00016c0001077983 */ /* 0x000ee20000300800 */
[C---:B--2---:R-:W-:Y:S11]  /*72100*/  HMMA.16816.F32 R24, R20.reuse, R10, R24 ;  /* 0x0000000a1418723c */ /* 0x044ff60000001818 */
[----:B------:R-:W-:Y:S11]  /*72110*/  @!UPT UIADD3 URZ, URZ, URZ, URZ ;  /* 0x0000003f3f3ff290 */ /* 0x000ff6000fffe03f */
[----:B------:R-:W-:Y:S01]  /*72120*/  @!UPT UIADD3 URZ, URZ, URZ, URZ ;  /* 0x0000003f3f3ff290 */ /* 0x000fe2000fffe03f */
[----:B------:R-:W-:Y:S01]  /*72130*/  STL.64 [R1+0x170], R24 ;  /* 0x0001701801007387 */ /* 0x000fe20000100a00 */
[----:B------:R0:W-:Y:S03]  /*72140*/  STL.64 [R1+0x178], R26 ;  /* 0x0001781a01007387 */ /* 0x0001e60000100a00 */
[----:B0-----:R-:W2:Y:S01]  /*72150*/  LDL.LU.64 R26, [R1+0x5188] ;  /* 0x00518800011a7983 */ /* 0x001ea20000300a00 */
[----:B------:R-:W2:Y:S02]  /*72160*/  LDL.LU.64 R24, [R1+0x5180] ;  /* 0x0051800001187983 */ /* 0x000ea40000300a00 */
[----:B------:R-:W3:Y:S02]  /*72170*/  LDL.LU.64 R10, [R1+0x5178] ;  /* 0x00517800010a7983 */ /* 0x000ee40000300a00 */
[C---:B---3--:R-:W-:Y:S11]  /*72180*/  HMMA.16816.F32 R4, R20.reuse, R10, R4 ;  /* 0x0000000a1404723c */ /* 0x048ff60000001804 */
[----:B------:R-:W-:Y:S11]  /*72190*/  @!UPT UIADD3 URZ, URZ, URZ, URZ ;  /* 0x0000003f3f3ff290 */ /* 0x000ff6000fffe03f */
[----:B------:R-:W-:Y:S01]  /*721a0*/  @!UPT UIADD3 URZ, URZ, URZ, URZ ;  /* 0x0000003f3f3ff290 */ /* 0x000fe2000fffe03f */
[----:B------:R0:W-:Y:S01]  /*721b0*/  STL.64 [R1+0x160], R4 ;  /* 0x0001600401007387 */ /* 0x0001e20000100a00 */
[----:B------:R1:W-:Y:S02]  /*721c0*/  STL.64 [R1+0x168], R6 ;  /* 0x0001680601007387 */ /* 0x0003e40000100a00 */
[----:B0-----:R-:W-:Y:S02]  /*721d0*/  IMAD.MOV.U32 R5, RZ, RZ, R10 ;  /* 0x000000ffff057224 */ /* 0x001fe400078e000a */
[----:B------:R-:W-:Y:S02]  /*721e0*/  IMAD.MOV.U32 R4, RZ, RZ, R11 ;  /* 0x000000ffff047224 */ /* 0x000fe400078e000b */
[----:B------:R-:W2:Y:S01]  /*721f0*/  LDL.LU.64 R10, [R1+0x5170] ;  /* 0x00517000010a7983 */ /* 0x000ea20000300a00 */
[C---:B------:R-:W-:Y:S01]  /*72200*/  HMMA.16816.F32 R16, R20.reuse, R14, R16 ;  /* 0x0000000e1410723c */ /* 0x040fe20000001810 */
[----:B-1----:R-:W-:Y:S02]  /*72210*/  IMAD.MOV.U32 R7, RZ, RZ, R14 ;  /* 0x000000ffff077224 */ /* 0x002fe400078e000e */
[----:B------:R-:W-:Y:S11]  /*72220*/  IMAD.MOV.U32 R6, RZ, RZ, R15 ;  /* 0x000000ffff067224 */ /* 0x000ff600078e000f */
[----:B------:R-:W-:Y:S09]  /*72230*/  @!UPT UIADD3 URZ, URZ, URZ, URZ ;  /* 0x0000003f3f3ff290 */ /* 0x000ff2000fffe03f */
[----:B------:R-:W-:Y:S01]  /*72240*/  STL.64 [R1+0x150], R16 ;  /* 0x0001501001007387 */ /* 0x000fe20000100a00 */
[----:B------:R-:W-:Y:S01]  /*72250*/  STL.64 [R1+0x158], R18 ;  /* 0x0001581201007387 */ /* 0x000fe20000100a00 */
[----:B--2---:R-:W-:Y:S02]  /*72260*/  HMMA.16816.F32 R12, R20, R10, R24 ;  /* 0x0000000a140c723c */ /* 0x004fe40000001818 */
[----:B------:R0:W-:Y:S05]  /*72270*/  STL.64 [R1+0x50d0], R10 ;  /* 0x0050d00a01007387 */ /* 0x0001ea0000100a00 */
[----:B0-----:R-:W-:Y:S02]  /*72280*/  IMAD.MOV.U32 R10, RZ, RZ, R7 ;  /* 0x000000ffff0a7224 */ /* 0x001fe400078e0007 */
[----:B------:R-:W-:Y:S11]  /*72290*/  IMAD.MOV.U32 R11, RZ, RZ, R6 ;  /* 0x000000ffff0b7224 */ /* 0x000ff600078e0006 */
[----:B------:R-:W-:Y:S03]  /*722a0*/  @!UPT UIADD3 URZ, URZ, URZ, URZ ;  /* 0x0000003f3f3ff290 */ /* 0x000fe6000fffe03f */
[----:B------:R-:W-:Y:S01]  /*722b0*/  STL.64 [R1+0x140], R12 ;  /* 0x0001400c01007387 */ /* 0x000fe20000100a00 */
[----:B------:R-:W-:Y:S02]  /*722c0*/  STL.64 [R1+0x148], R14 ;  /* 0x0001480e01007387 */ /* 0x000fe40000100a00 */
[----:B------:R0:W-:Y:S02]  /*722d0*/  STL.64 [R1+0x50e8], R10 ;  /* 0x0050e80a01007387 */ /* 0x0001e40000100a00 */
[----:B------:R-:W2:Y:S01]  /*722e0*/  LDL.LU R16, [R1+0x460] ;  /* 0x0004600001107983 */ /* 0x000ea20000300800 */
[----:B------:R-:W2:Y:S01]  /*722f0*/  LDL.LU R17, [R1+0x464] ;  /* 0x0004640001117983 */ /* 0x000ea20000300800 */
[----:B------:R-:W3:Y:S02]  /*72300*/  LDL.LU R18, [R1+0x468] ;  /* 0x0004680001127983 */ /* 0x000ee40000300800 */
[----:B------:R-:W3:Y:S02]  /*72310*/  LDL.LU R19, [R1+0x46c] ;  /* 0x00046c0001137983 */ /* 0x000ee40000300800 */
[----:B0-----:R-:W-:-:S02]  /*72320*/  IMAD.MOV.U32 R10, RZ, RZ, R5 ;  /* 0x000000ffff0a7224 */ /* 0x001fc400078e0005 */
[----:B------:R-:W-:-:S05]  /*72330*/  IMAD.MOV.U32 R11, RZ, RZ, R4 ;  /* 0x000000ffff0b7224 */ /* 0x000fca00078e0004 */
[----:B------:R-:W-:Y:S04]  /*72340*/  STL.64 [R1+0x5100], R10 ;  /* 0x0051000a01007387 */ /* 0x000fe80000100a00 */
[----:B---3--:R-:W-:Y:S01]  /*72350*/  STL.64 [R1+0x50b8], R18 ;  /* 0x0050b81201007387 */ /* 0x008fe20000100a00 */
[----:B--2---:R0:W-:Y:S03]  /*72360*/  STL.64 [R1+0x50b0], R16 ;  /* 0x0050b01001007387 */ /* 0x0041e60000100a00 */
[----:B0-----:R-:W2:Y:S01]  /*72370*/  LDL.LU R16, [R1+0x340] ;  /* 0x0003400001107983 */ /* 0x001ea20000300800 */
[----:B------:R-:W2:Y:S02]  /*72380*/  LDL.LU R17, [R1+0x344] ;  /* 0x0003440001117983 */ /* 0x000ea40000300800 */
[----:B------:R-:W3:Y:S02]  /*72390*/  LDL.LU R18, [R1+0x348] ;  /* 0x0003480001127983 */ /* 0x000ee40000300800 */
[----:B------:R-:W-:-:S02]  /*723a0*/  IMAD.MOV.U32 R19, RZ, RZ, R28 ;  /* 0x000000ffff137224 */ /* 0x000fc400078e001c */
[----:B------:R-:W2:Y:S01]  /*723b0*/  LDL.LU R28, [R1+0x5168] ;  /* 0x00516800011c7983 */ /* 0x000ea20000300800 */
[----:B------:R-:W2:Y:S02]  /*723c0*/  LDL.LU R4, [R1+0x110] ;  /* 0x0001100001047983 */ /* 0x000ea40000300800 */
[----:B------:R-:W2:Y:S02]  /*723d0*/  LDL.LU R5, [R1+0x114] ;  /* 0x0001140001057983 */ /* 0x000ea40000300800 */
[----:B------:R-:W2:Y:S01]  /*723e0*/  LDL.LU R6, [R1+0x118] ;  /* 0x0001180001067983 */ /* 0x000ea20000300800 */
[----:B------:R-:W2:Y:S01]  /*723f0*/  LDL.LU R7, [R1+0x11c] ;  /* 0x00011c0001077983 */ /* 0x000ea20000300800 */
[----:B------:R-:W3:Y:S02]  /*72400*/  LDL.LU R12, [R1+0x130] ;  /* 0x00013000010c7983 */ /* 0x000ee40000300800 */
[----:B------:R-:W3:Y:S02]  /*72410*/  LDL.LU R13, [R1+0x134] ;  /* 0x00013400010d7983 */ /* 0x000ee40000300800 */
[----:B------:R-:W3:Y:S01]  /*72420*/  LDL.LU R14, [R1+0x138] ;  /* 0x00013800010e7983 */ /* 0x000ee20000300800 */
[----:B------:R-:W3:Y:S01]  /*72430*/  LDL.LU R15, [R1+0x13c] ;  /* 0x00013c00010f7983 */ /* 0x000ee20000300800 */
[----:B------:R-:W3:Y:S02]  /*72440*/  LDL.LU.64 R26, [R1+0x28] ;  /* 0x00002800011a7983 */ /* 0x000ee40000300a00 */
[----:B------:R-:W-:-:S02]  /*72450*/  IMAD.MOV.U32 R10, RZ, RZ, R3 ;  /* 0x000000ffff0a7224 */ /* 0x000fc400078e0003 */
[----:B------:R-:W-:Y:S01]  /*72460*/  IMAD.MOV.U32 R11, RZ, RZ, R2 ;  /* 0x000000ffff0b7224 */ /* 0x000fe200078e0002 */
        /* <DEDUP_REMOVED lines=10> */
[----:B------:R-:W2:Y:S02]  /*72510*/  LDL.LU R11, [R1+0xbc] ;  /* 0x0000bc00010b7983 */ /* 0x000ea40000300800 */
[----:B---3--:R-:W-:Y:S02]  /*72520*/  STL.64 [R1+0x50c8], R18 ;  /* 0x0050c81201007387 */ /* 0x008fe40000100a00 */
[----:B------:R0:W-:Y:S02]  /*72530*/  STL.64 [R1+0x50c0], R16 ;  /* 0x0050c01001007387 */ /* 0x0001e40000100a00 */
        /* <DEDUP_REMOVED lines=10> */
[----:B------:R-:W-:Y:S01]  /*725e0*/  HMMA.16816.F32 R12, R20, R26, R12 ;  /* 0x0000001a140c723c */ /* 0x000fe2000000180c */
        /* <DEDUP_REMOVED lines=13> */
[----:B------:R1:W-:Y:S02]  /*726c0*/  STL.64 [R1+0x138], R14 ;  /* 0x0001380e01007387 */ /* 0x0003e40000100a00 */
[----:B0-----:R-:W-:Y:S01]  /*726d0*/  IMAD.MOV.U32 R13, RZ, RZ, R26 ;  /* 0x000000ffff0d7224 */ /* 0x001fe200078e001a */
[----:B-1----:R-:W3:Y:S01]  /*726e0*/  LDL.LU.64 R14, [R1+0x5160] ;  /* 0x00516000010e7983 */ /* 0x002ee20000300a00 */
[----:B------:R-:W-:-:S02]  /*726f0*/  IMAD.MOV.U32 R12, RZ, RZ, R27 ;  /* 0x000000ffff0c7224 */ /* 0x000fc400078e001b */
[----:B------:R-:W2:Y:S02]  /*72700*/  LDL.LU.64 R26, [R1+0x5158] ;  /* 0x00515800011a7983 */ /* 0x000ea40000300a00 */
[----:B------:R-:W3:Y:S01]  /*72710*/  LDL.LU.64 R24, [R1+0x5150] ;  /* 0x0051500001187983 */ /* 0x000ee20000300a00 */
[C---:B--2---:R-:W-:Y:S11]  /*72720*/  HMMA.16816.F32 R4, R20.reuse, R26, R4 ;  /* 0x0000001a1404723c */ /* 0x044ff60000001804 */
[----:B------:R-:W-:Y:S11]  /*72730*/  @!UPT UIADD3 URZ, URZ, URZ, URZ ;  /* 0x0000003f3f3ff290 */ /* 0x000ff6000fffe03f */
[----:B------:R-:W-:Y:S01]  /*72740*/  @!UPT UIADD3 URZ, URZ, URZ, URZ ;  /* 0x0000003f3f3ff290 */ /* 0x000fe2000fffe03f */
        /* <DEDUP_REMOVED lines=9> */
[----:B0-----:R-:W2:Y:S02]  /*727e0*/  LDL.LU.64 R6, [R1+0x5138] ;  /* 0x0051380001067983 */ /* 0x001ea40000300a00 */
[----:B--2---:R-:W-:Y:S02]  /*727f0*/  HMMA.16816.F32 R20, R20, R6, R8 ;  /* 0x000000061414723c */ /* 0x004fe40000001808 */
[----:B------:R-:W2:Y:S01]  /*72800*/  LDL.LU.64 R10, [R1+0x5130] ;  /* 0x00513000010a7983 */ /* 0x000ea20000300a00 */
[----:B------:R-:W-:Y:S02]  /*72810*/  IMAD.MOV.U32 R3, RZ, RZ, R6 ;  /* 0x000000ffff037224 */ /* 0x000fe400078e0006 */
        /* <DEDUP_REMOVED lines=31> */
[----:B0-----:R-:W3:Y:S02]  /*72a10*/  LDL.LU.64 R10, [R1+0x50d0] ;  /* 0x0050d000010a7983 */ /* 0x001ee40000300a00 */
[----:B---3--:R-:W-:Y:S02]  /*72a20*/  HMMA.16816.F32 R20, R4, R10, R20 ;  /* 0x0000000a0414723c */ /* 0x008fe40000001814 */
[----:B------:R-:W0:Y:S04]  /*72a30*/  LDSM.16.MT88.4 R8, [R29+0x28000] ;  /* 0x028000001d08783b */ /* 0x000e280000004200 */
[----:B0-----:R0:W-:Y:S11]  /*72a40*/  STL.64 [R1+0x50a0], R10 ;  /* 0x0050a00a01007387 */ /* 0x0011f60000100a00 */
[----:B------:R-:W-:Y:S06]  /*72a50*/  @!UPT UIADD3 URZ, URZ, URZ, URZ ;  /* 0x0000003f3f3ff290 */ /* 0x000fec000fffe03f */
[----:B------:R-:W-:Y:S02]  /*72a60*/  STL.64 [R1+0x70], R20 ;  /* 0x0000701401007387 */ /* 0x000fe40000100a00 */
[----:B------:R-:W-:Y:S02]  /*72a70*/  STL.64 [R1+0x78], R22 ;  /* 0x0000781601007387 */ /* 0x000fe40000100a00 */
[----:B------:R2:W-:Y:S01]  /*72a80*/  STL.64 [R1+0x5098], R8 ;  /* 0x0050980801007387 */ /* 0x0005e20000100a00 */
[----:B------:R-:W-:Y:S01]  /*72a90*/  LDSM.16.M88.4 R20, [R28+0x40100] ;  /* 0x040100001c14783b */ /* 0x000fe20000000200 */
[----:B0-----:R-:W-:Y:S02]  /*72aa0*/  IMAD.MOV.U32 R10, RZ, RZ, R13 ;  /* 0x000000ffff0a7224 */ /* 0x001fe400078e000d */
[----:B------:R-:W-:-:S07]  /*72ab0*/  IMAD.MOV.U32 R11, RZ, RZ, R12 ;  /* 0x000000ffff0b7224 */ /* 0x000fce00078e000c */
[----:B--2---:R-:W-:Y:S01]  /*72ac0*/  HMMA.16816.F32 R8, R4, R10, R16 ;  /* 0x0000000a0408723c */ /* 0x004fe20000001810 */
[----:B------:R-:W2:Y:S01]  /*72ad0*/  LDL.LU.64 R18, [R1+0x50c8] ;  /* 0x0050c80001127983 */ /* 0x000ea20000300a00 */
[----:B------:R-:W2:Y:S11]  /*72ae0*/  LDL.LU.64 R16, [R1+0x50c0] ;  /* 0x0050c00001107983 */ /* 0x000eb60000300a00 */
[----:B------:R-:W-:Y:S10]  /*72af0*/  @!UPT UIADD3 URZ, URZ, URZ, URZ ;  /* 0x0000003f3f3ff290 */ /* 0x000ff4000fffe03f */
[----:B------:R-:W-:Y:S01]  /*72b00*/  STL.64 [R1+0x220], R8 ;  /* 0x0002200801007387 */ /* 0x000fe20000100a00 */
[----:B------:R-:W-:Y:S02]  /*72b10*/  STL.64 [R1+0x228], R10 ;  /* 0x0002280a01007387 */ /* 0x000fe40000100a00 */
[----:B------:R-:W0:Y:S04]  /*72b20*/  LDSM.16.M88.4 R8, [R28+0x41100] ;  /* 0x041100001c08783b */ /* 0x000e280000000200 */
[----:B------:R-:W-:Y:S01]  /*72b30*/  STL.64 [R1+0x50a8], R24 ;  /* 0x0050a81801007387 */ /* 0x000fe20000100a00 */
[----:B0-----:R-:W-:Y:S01]  /*72b40*/  STL.64 [R1+0x30], R8 ;  /* 0x0000300801007387 */ /* 0x001fe20000100a00 */
[----:B------:R0:W-:Y:S02]  /*72b50*/  STL.64 [R1+0x38], R10 ;  /* 0x0000380a01007387 */ /* 0x0001e40000100a00 */
[----:B0-----:R-:W-:-:S02]  /*72b60*/  IMAD.MOV.U32 R10, RZ, RZ, R3 ;  /* 0x000000ffff0a7224 */ /* 0x001fc400078e0003 */
[----:B------:R-:W-:Y:S01]  /*72b70*/  IMAD.MOV.U32 R11, RZ, RZ, R2 ;  /* 0x000000ffff0b7224 */ /* 0x000fe200078e0002 */
[----:B--2---:R-:W-:Y:S11]  /*72b80*/  HMMA.16816.F32 R16, R4, R26, R16 ;  /* 0x0000001a0410723c */ /* 0x004ff60000001810 */
[----:B------:R-:W-:Y:S11]  /*72b90*/  @!UPT UIADD3 URZ, URZ, URZ, URZ ;  /* 0x0000003f3f3ff290 */ /* 0x000ff6000fffe03f */
[----:B------:R-:W-:Y:S01]  /*72ba0*/  @!UPT UIADD3 URZ, URZ, URZ, URZ ;  /* 0x0000003f3f3ff290 */ /* 0x000fe2000fffe03f */
[----:B------:R-:W-:Y:S01]  /*72bb0*/  STL.64 [R1+0x340], R16 ;  /* 0x0003401001007387 */ /* 0x000fe20000100a00 */
[----:B------:R-:W-:Y:S02]  /*72bc0*/  STL.64 [R1+0x348], R18 ;  /* 0x0003481201007387 */ /* 0x000fe40000100a00 */
[----:B------:R-:W0:Y:S04]  /*72bd0*/  LDSM.16.M88.4 R16, [R28+0x42100] ;  /* 0x042100001c10783b */ /* 0x000e280000000200 */
[----:B------:R-:W2:Y:S01]  /*72be0*/  LDL.LU R24, [R1+0x330] ;  /* 0x0003300001187983 */ /* 0x000ea20000300800 */
[----:B------:R-:W2:Y:S01]  /*72bf0*/  LDL.LU R25, [R1+0x334] ;  /* 0x0003340001197983 */ /* 0x000ea20000300800 */
[----:B------:R-:W2:Y:S02]  /*72c00*/  LDL.LU R26, [R1+0x338] ;  /* 0x00033800011a7983 */ /* 0x000ea40000300800 */
[----:B------:R-:W2:Y:S02]  /*72c10*/  LDL.LU R27, [R1+0x33c] ;  /* 0x00033c00011b7983 */ /* 0x000ea40000300800 */
[----:B------:R-:W-:Y:S01]  /*72c20*/  STL.64 [R1+0x40], R20 ;  /* 0x0000401401007387 */ /* 0x000fe20000100a00 */
[----:B------:R-:W-:Y:S04]  /*72c30*/  STL.64 [R1+0x48], R22 ;  /* 0x0000481601007387 */ /* 0x000fe80000100a00 */
[----:B0-----:R-:W-:Y:S01]  /*72c40*/  STL.64 [R1+0x10], R16 ;  /* 0x0000101001007387 */ /* 0x001fe20000100a00 */
[----:B------:R-:W-:-:S02]  /*72c50*/  IMAD.MOV.U32 R9, RZ, RZ, R16 ;  /* 0x000000ffff097224 */ /* 0x000fc400078e0010 */
[----:B------:R-:W-:Y:S02]  /*72c60*/  STL.64 [R1+0x18], R18 ;  /* 0x0000181201007387 */ /* 0x000fe40000100a00 */
[----:B------:R-:W-:Y:S02]  /*72c70*/  IMAD.MOV.U32 R8, RZ, RZ, R17 ;  /* 0x000000ffff087224 */ /* 0x000fe400078e0011 */
[----:B------:R-:W0:Y:S04]  /*72c80*/  LDSM.16.M88.4 R16, [R28+0x43100] ;  /* 0x043100001c10783b */ /* 0x000e280000000200 */
[----:B0-----:R-:W-:Y:S01]  /*72c90*/  STL.64 [R1], R16 ;  /* 0x0000001001007387 */ /* 0x001fe20000100a00 */
[----:B------:R0:W-:Y:S02]  /*72ca0*/  STL.64 [R1+0x8], R18 ;  /* 0x0000081201007387 */ /* 0x0001e40000100a00 */
[----:B------:R-:W-:-:S02]  /*72cb0*/  IMAD.MOV.U32 R3, RZ, RZ, R16 ;  /* 0x000000ffff037224 */ /* 0x000fc400078e0010 */
[----:B------:R-:W-:Y:S01]  /*72cc0*/  IMAD.MOV.U32 R2, RZ, RZ, R17 ;  /* 0x000000ffff027224 */ /* 0x000fe200078e0011 */
[----:B0-----:R-:W3:Y:S01]  /*72cd0*/  LDL.LU.64 R18, [R1+0x50b8] ;  /* 0x0050b80001127983 */ /* 0x001ee20000300a00 */
[----:B------:R-:W3:Y:S02]  /*72ce0*/  LDL.LU.64 R16, [R1+0x50b0] ;  /* 0x0050b00001107983 */ /* 0x000ee40000300a00 */
[C---:B---3--:R-:W-:Y:S01]  /*72cf0*/  HMMA.16816.F32 R12, R4.reuse, R14, R16 ;  /* 0x0000000e040c723c */ /* 0x048fe20000001810 */
[----:B------:R-:W3:Y:S11]  /*72d00*/  LDL.LU R16, [R1+0x2d0] ;  /* 0x0002d00001107983 */ /* 0x000ef60000300800 */
[----:B------:R-:W-:Y:S11]  /*72d10*/  @!UPT UIADD3 URZ, URZ, URZ, URZ ;  /* 0x0000003f3f3ff290 */ /* 0x000ff6000fffe03f */
[----:B------:R-:W-:Y:S01]  /*72d20*/  STL.64 [R1+0x350], R12 ;  /* 0x0003500c01007387 */ /* 0x000fe20000100a00 */
[----:B------:R-:W-:Y:S02]  /*72d30*/  STL.64 [R1+0x358], R14 ;  /* 0x0003580e01007387 */ /* 0x000fe40000100a00 */
[----:B------:R-:W3:Y:S02]  /*72d40*/  LDL.LU R17, [R1+0x2d4] ;  /* 0x0002d40001117983 */ /* 0x000ee40000300800 */
[----:B------:R-:W3:Y:S01]  /*72d50*/  LDL.LU R18, [R1+0x2d8] ;  /* 0x0002d80001127983 */ /* 0x000ee20000300800 */
[----:B------:R-:W3:Y:S01]  /*72d60*/  LDL.LU R19, [R1+0x2dc] ;  /* 0x0002dc0001137983 */ /* 0x000ee20000300800 */
[----:B--2---:R-:W-:Y:S03]  /*72d70*/  HMMA.16816.F32 R4, R4, R10, R24 ;  /* 0x0000000a0404723c */ /* 0x004fe60000001818 */
[----:B------:R-:W-:Y:S04]  /*72d80*/  LDSM.16.M88.4 R12, [R28+0x44100] ;  /* 0x044100001c0c783b */ /* 0x000fe80000000200 */
[----:B---3--:R-:W-:Y:S01]  /*72d90*/  STL.64 [R1+0x5048], R18 ;  /* 0x0050481201007387 */ /* 0x008fe20000100a00 */
[----:B------:R0:W-:Y:S03]  /*72da0*/  STL.64 [R1+0x5040], R16 ;  /* 0x0050401001007387 */ /* 0x0001e60000100a00 */
        /* <DEDUP_REMOVED lines=9> */
[----:B------:R-:W3:Y:S02]  /*72e40*/  LDL.LU R19, [R1+0x2fc] ;  /* 0x0002fc0001137983 */ /* 0x000ee40000300800 */
[----:B---3--:R-:W-:Y:S01]  /*72e50*/  STL.64 [R1+0x5068], R18 ;  /* 0x0050681201007387 */ /* 0x008fe20000100a00 */
[----:B--2---:R0:W-:Y:S02]  /*72e60*/  STL.64 [R1+0x5060], R16 ;  /* 0x0050601001007387 */ /* 0x0041e40000100a00 */
[----:B0-----:R-:W-:-:S02]  /*72e70*/  IMAD.MOV.U32 R16, RZ, RZ, R9 ;  /* 0x000000ffff107224 */ /* 0x001fc400078e0009 */
[----:B------:R-:W-:-:S05]  /*72e80*/  IMAD.MOV.U32 R17, RZ, RZ, R8 ;  /* 0x000000ffff117224 */ /* 0x000fca00078e0008 */
[----:B------:R0:W-:Y:S04]  /*72e90*/  STL.64 [R1+0x5078], R16 ;  /* 0x0050781001007387 */ /* 0x0001e80000100a00 */
[----:B0-----:R-:W2:Y:S04]  /*72ea0*/  LDL.64 R16, [R1+0x30] ;  /* 0x0000300001107983 */ /* 0x001ea80000100a00 */
[----:B--2---:R0:W-:Y:S04]  /*72eb0*/  STL.64 [R1+0x5090], R16 ;  /* 0x0050901001007387 */ /* 0x0041e80000100a00 */
[----:B0-----:R-:W2:Y:S01]  /*72ec0*/  LDL.LU R16, [R1+0x320] ;  /* 0x0003200001107983 */ /* 0x001ea20000300800 */
[----:B------:R-:W2:Y:S02]  /*72ed0*/  LDL.LU R17, [R1+0x324] ;  /* 0x0003240001117983 */ /* 0x000ea40000300800 */
[----:B------:R-:W2:Y:S02]  /*72ee0*/  LDL.LU R18, [R1+0x328] ;  /* 0x0003280001127983 */ /* 0x000ea40000300800 */
[----:B------:R-:W2:Y:S01]  /*72ef0*/  LDL.LU R19, [R1+0x32c] ;  /* 0x00032c0001137983 */ /* 0x000ea20000300800 */
[----:B------:R-:W3:Y:S01]  /*72f00*/  LDL.LU.64 R24, [R1+0x50a8] ;  /* 0x0050a80001187983 */ /* 0x000ee20000300a00 */
[----:B------:R-:W2:Y:S02]  /*72f10*/  LDL.LU.64 R10, [R1+0x50a0] ;  /* 0x0050a000010a7983 */ /* 0x000ea40000300a00 */
[----:B------:R-:W2:Y:S02]  /*72f20*/  LDL.LU.64 R8, [R1+0x5098] ;  /* 0x0050980001087983 */ /* 0x000ea40000300a00 */
[----:B------:R0:W-:Y:S01]  /*72f30*/  STL.64 [R1+0x330], R4 ;  /* 0x0003300401007387 */ /* 0x0001e20000100a00 */
[----:B------:R-:W-:Y:S01]  /*72f40*/  STL.64 [R1+0x338], R6 ;  /* 0x0003380601007387 */ /* 0x000fe20000100a00 */
[----:B0-----:R-:W-:-:S02]  /*72f50*/  IMAD.MOV.U32 R4, RZ, RZ, R3 ;  /* 0x000000ffff047224 */ /* 0x001fc400078e0003 */
[----:B------:R-:W-:-:S05]  /*72f60*/  IMAD.MOV.U32 R5, RZ, RZ, R2 ;  /* 0x000000ffff057224 */ /* 0x000fca00078e0002 */
[----:B------:R0:W-:Y:S04]  /*72f70*/  STL.64 [R1+0x5070], R4 ;  /* 0x0050700401007387 */ /* 0x0001e80000100a00 */
[----:B0-----:R-:W3:Y:S01]  /*72f80*/  LDL.LU R4, [R1+0x300] ;  /* 0x0003000001047983 */ /* 0x001ee20000300800 */
[----:B------:R-:W3:Y:S02]  /*72f90*/  LDL.LU R5, [R1+0x304] ;  /* 0x0003040001057983 */ /* 0x000ee40000300800 */
[----:B------:R-:W3:Y:S02]  /*72fa0*/  LDL.LU R6, [R1+0x308] ;  /* 0x0003080001067983 */ /* 0x000ee40000300800 */
[----:B------:R-:W3:Y:S01]  /*72fb0*/  LDL.LU R7, [R1+0x30c] ;  /* 0x00030c0001077983 */ /* 0x000ee20000300800 */
[----:B--2---:R-:W-:Y:S01]  /*72fc0*/  HMMA.16816.F32 R16, R8, R20, R16 ;  /* 0x000000140810723c */ /* 0x004fe20000001810 */
[----:B---3--:R0:W-:Y:S02]  /*72fd0*/  STL.64 [R1+0x5088], R6 ;  /* 0x0050880601007387 */ /* 0x0081e40000100a00 */
[----:B0-----:R-:W-:-:S02]  /*72fe0*/  IMAD.MOV.U32 R6, RZ, RZ, R25 ;  /* 0x000000ffff067224 */ /* 0x001fc400078e0019 */
[----:B------:R-:W-:Y:S02]  /*72ff0*/  IMAD.MOV.U32 R7, RZ, RZ, R24 ;  /* 0x000000ffff077224 */ /* 0x000fe400078e0018 */
[----:B------:R-:W0:Y:S04]  /*73000*/  LDSM.16.M88.4 R24, [R28+0x45100] ;  /* 0x045100001c18783b */ /* 0x000e280000000200 */
[----:B------:R1:W-:Y:S04]  /*73010*/  STL.64 [R1+0x5080], R4 ;  /* 0x0050800401007387 */ /* 0x0003e80000100a00 */
[----:B-1----:R-:W2:Y:S01]  /*73020*/  LDL.LU R4, [R1+0x310] ;  /* 0x0003100001047983 */ /* 0x002ea20000300800 */
[----:B------:R-:W2:Y:S03]  /*73030*/  LDL.LU R5, [R1+0x314] ;  /* 0x0003140001057983 */ /* 0x000ea60000300800 */
[----:B0-----:R-:W-:Y:S01]  /*73040*/  STL [R1+0x4cbc], R26 ;  /* 0x004cbc1a01007387 */ /* 0x001fe20000100800 */
[----:B------:R-:W-:Y:S02]  /*73050*/  STL.64 [R1+0x20], R12 ;  /* 0x0000200c01007387 */ /* 0x000fe40000100a00 */
[----:B------:R-:W-:Y:S02]  /*73060*/  STL.64 [R1+0x28], R14 ;  /* 0x0000280e01007387 */ /* 0x000fe40000100a00 */
[----:B------:R-:W-:Y:S01]  /*73070*/  STL [R1+0x4cb8], R27 ;  /* 0x004cb81b01007387 */ /* 0x000fe20000100800 */
[----:B------:R0:W-:Y:S01]  /*73080*/  STL.64 [R1+0x320], R16 ;  /* 0x0003201001007387 */ /* 0x0001e20000100a00 */
[----:B------:R-:W-:Y:S03]  /*73090*/  STL.64 [R1+0x328], R18 ;  /* 0x0003281201007387 */ /* 0x000fe60000100a00 */
[----:B0-----:R-:W2:Y:S01]  /*730a0*/  LDL.LU.64 R16, [R1+0x5090] ;  /* 0x0050900001107983 */ /* 0x001ea20000300a00 */
[----:B------:R-:W-:-:S02]  /*730b0*/  IMAD.MOV.U32 R2, RZ, RZ, R20 ;  /* 0x000000ffff027224 */ /* 0x000fc400078e0014 */
[----:B------:R-:W-:Y:S02]  /*730c0*/  IMAD.MOV.U32 R3, RZ, RZ, R21 ;  /* 0x000000ffff037224 */ /* 0x000fe400078e0015 */
[----:B------:R-:W0:Y:S01]  /*730d0*/  LDSM.16.M88.4 R20, [R28+0x46100] ;  /* 0x046100001c14783b */ /* 0x000e220000000200 */
[----:B--2---:R-:W-:Y:S01]  /*730e0*/  HMMA.16816.F32 R4, R8, R16, R4 ;  /* 0x000000100804723c */ /* 0x004fe20000001804 */
[----:B------:R-:W-:Y:S02]  /*730f0*/  IMAD.MOV.U32 R27, RZ, RZ, R16 ;  /* 0x000000ffff1b7224 */ /* 0x000fe400078e0010 */
[----:B------:R-:W-:Y:S02]  /*73100*/  IMAD.MOV.U32 R26, RZ, RZ, R17 ;  /* 0x000000ffff1a7224 */ /* 0x000fe400078e0011 */
[----:B------:R-:W1:Y:S11]  /*73110*/  LDSM.16.M88.4 R16, [R28+0x47100] ;  /* 0x047100001c10783b */ /* 0x000e760000000200 */
[----:B------:R-:W-:Y:S07]  /*73120*/  @!UPT UIADD3 URZ, URZ, URZ, URZ ;  /* 0x0000003f3f3ff290 */ /* 0x000fee000fffe03f */
[----:B------:R-:W-:Y:S01]  /*73130*/  STL.64 [R1+0x310], R4 ;  /* 0x0003100401007387 */ /* 0x000fe20000100a00 */
[----:B------:R2:W-:Y:S03]  /*73140*/  STL.64 [R1+0x318], R6 ;  /* 0x0003180601007387 */ /* 0x0005e60000100a00 */
[----:B--2---:R-:W2:Y:S01]  /*73150*/  LDL.LU.64 R6, [R1+0x5088] ;  /* 0x0050880001067983 */ /* 0x004ea20000300a00 */
[----:B------:R-:W2:Y:S02]  /*73160*/  LDL.LU.64 R4, [R1+0x5080] ;  /* 0x0050800001047983 */ /* 0x000ea40000300a00 */
[----:B0-----:R-:W-:Y:S02]  /*73170*/  STL.64 [R1+0x50], R20 ;  /* 0x0000501401007387 */ /* 0x001fe40000100a00 */
[----:B------:R0:W-:Y:S01]  /*73180*/  STL.64 [R1+0x58], R22 ;  /* 0x0000581601007387 */ /* 0x0001e20000100a00 */
[----:B-1----:R1:W-:Y:S01]  /*73190*/  STL.64 [R1+0x60], R16 ;  /* 0x0000601001007387 */ /* 0x0023e20000100a00 */
[----:B------:R2:W-:Y:S02]  /*731a0*/  STL.64 [R1+0x68], R18 ;  /* 0x0000681201007387 */ /* 0x0005e40000100a00 */
[----:B0-----:R-:W-:-:S02]  /*731b0*/  IMAD.MOV.U32 R23, RZ, RZ, R16 ;  /* 0x000000ffff177224 */ /* 0x001fc400078e0010 */
[----:B------:R-:W-:Y:S02]  /*731c0*/  IMAD.MOV.U32 R22, RZ, RZ, R17 ;  /* 0x000000ffff167224 */ /* 0x000fe400078e0011 */
[----:B-1----:R-:W2:Y:S01]  /*731d0*/  LDL.LU.64 R16, [R1+0x5078] ;  /* 0x0050780001107983 */ /* 0x002ea20000300a00 */
[----:B------:R-:W-:Y:S01]  /*731e0*/  STL [R1+0x4208], R28 ;  /* 0x0042081c01007387 */ /* 0x000fe20000100800 */
        /* <DEDUP_REMOVED lines=20> */
[----:B--2---:R-:W-:Y:S01]  /*73330*/  HMMA.16816.F32 R12, R8, R12, R16 ;  /* 0x0000000c080c723c */ /* 0x004fe20000001810 */
        /* <DEDUP_REMOVED lines=9> */
[----:B0-----:R-:W-:-:S02]  /*733d0*/  IMAD.MOV.U32 R12, RZ, RZ, R23 ;  /* 0x000000ffff0c7224 */ /* 0x001fc400078e0017 */
[----:B------:R-:W-:Y:S02]  /*733e0*/  IMAD.MOV.U32 R13, RZ, RZ, R22 ;  /* 0x000000ffff0d7224 */ /* 0x000fe400078e0016 */
[C---:B---3--:R-:W-:Y:S08]  /*733f0*/  HMMA.16816.F32 R20, R8.reuse, R20, R4 ;  /* 0x000000140814723c */ /* 0x048ff00000001804 */
[----:B--2---:R-:W-:Y:S11]  /*73400*/  HMMA.16816.F32 R16, R8, R24, R16 ;  /* 0x000000180810723c */ /* 0x004ff60000001810 */
[----:B------:R-:W-:Y:S11]  /*73410*/  @!UPT UIADD3 URZ, URZ, URZ, URZ ;  /* 0x0000003f3f3ff290 */ /* 0x000ff6000fffe03f */
[----:B------:R-:W-:Y:S01]  /*73420*/  @!UPT UIADD3 URZ, URZ, URZ, URZ ;  /* 0x0000003f3f3ff290 */ /* 0x000fe2000fffe03f */
        /* <DEDUP_REMOVED lines=8> */
[----:B------:R-:W3:Y:S01]  /*734b0*/  LDL.LU.64 R6, [R1+0x5038] ;  /* 0x0050380001067983 */ /* 0x000ee20000300a00 */
[----:B------:R-:W3:Y:S01]  /*734c0*/  LDL.LU.64 R4, [R1+0x5030] ;  /* 0x0050300001047983 */ /* 0x000ee20000300a00 */
[----:B------:R-:W-:Y:S02]  /*734d0*/  STL.64 [R1+0x2c0], R20 ;  /* 0x0002c01401007387 */ /* 0x000fe40000100a00 */
[----:B------:R-:W-:Y:S02]  /*734e0*/  STL.64 [R1+0x2c8], R22 ;  /* 0x0002c81601007387 */ /* 0x000fe40000100a00 */
[----:B------:R-:W0:Y:S04]  /*734f0*/  LDSM.16.MT88.4 R20, [R29+0x28200] ;  /* 0x028200001d14783b */ /* 0x000e280000004200 */
[----:B0-----:R-:W-:Y:S01]  /*73500*/  STL.64 [R1+0x4eb8], R22 ;  /* 0x004eb81601007387 */ /* 0x001fe20000100a00 */
[----:B------:R0:W-:Y:S03]  /*73510*/  STL.64 [R1+0x4eb0], R20 ;  /* 0x004eb01401007387 */ /* 0x0001e60000100a00 */
[----:B0-----:R-:W3:Y:S01]  /*73520*/  LDL.64 R20, [R1+0x50] ;  /* 0x0000500001147983 */ /* 0x001ee20000100a00 */
[----:B----4-:R-:W-:-:S07]  /*73530*/  IMAD.MOV.U32 R19, RZ, RZ, R0 ;  /* 0x000000ffff137224 */ /* 0x010fce00078e0000 */
[----:B--2---:R-:W-:Y:S01]  /*73540*/  HMMA.16816.F32 R12, R8, R12, R16 ;  /* 0x0000000c080c723c */ /* 0x004fe20000001810 */
[----:B------:R-:W0:Y:S04]  /*73550*/  LDSM.16.MT88.4 R8, [R29+0x28280] ;  /* 0x028280001d08783b */ /* 0x000e280000004200 */
[----:B---3--:R-:W-:Y:S11]  /*73560*/  STL.64 [R1+0x4fc8], R20 ;  /* 0x004fc81401007387 */ /* 0x008ff60000100a00 */
[----:B------:R-:W-:Y:S07]  /*73570*/  @!UPT UIADD3 URZ, URZ, URZ, URZ ;  /* 0x0000003f3f3ff290 */ /* 0x000fee000fffe03f */
[----:B------:R-:W-:Y:S02]  /*73580*/  STL.64 [R1+0x210], R12 ;  /* 0x0002100c01007387 */ /* 0x000fe40000100a00 */
[----:B------:R-:W-:Y:S02]  /*73590*/  STL [R1+0x218], R14 ;  /* 0x0002180e01007387 */ /* 0x000fe40000100800 */
[----:B------:R-:W2:Y:S01]  /*735a0*/  LDL.LU R16, [R1+0x2b0] ;  /* 0x0002b00001107983 */ /* 0x000ea20000300800 */
[----:B------:R-:W2:Y:S01]  /*735b0*/  LDL.LU R17, [R1+0x2b4] ;  /* 0x0002b40001117983 */ /* 0x000ea20000300800 */
[----:B------:R-:W3:Y:S02]  /*735c0*/  LDL.LU R18, [R1+0x2b8] ;  /* 0x0002b80001127983 */ /* 0x000ee40000300800 */
[----:B------:R-:W3:Y:S02]  /*735d0*/  LDL.LU R19, [R1+0x2bc] ;  /* 0x0002bc0001137983 */ /* 0x000ee40000300800 */
[----:B------:R-:W-:Y:S01]  /*735e0*/  IMAD.MOV.U32 R0, RZ, RZ, R15 ;  /* 0x000000ffff007224 */ /* 0x000fe200078e000f */
[----:B---3--:R-:W-:Y:S01]  /*735f0*/  STL.64 [R1+0x4f50], R18 ;  /* 0x004f501201007387 */ /* 0x008fe20000100a00 */
[----:B--2---:R1:W-:Y:S03]  /*73600*/  STL.64 [R1+0x4f48], R16 ;  /* 0x004f481001007387 */ /* 0x0043e60000100a00 */
[----:B-1----:R-:W2:Y:S01]  /*73610*/  LDL.LU R16, [R1+0xc0] ;  /* 0x0000c00001107983 */ /* 0x002ea20000300800 */
[----:B------:R-:W2:Y:S02]  /*73620*/  LDL.LU R17, [R1+0xc4] ;  /* 0x0000c40001117983 */ /* 0x000ea40000300800 */
[----:B------:R-:W3:Y:S02]  /*73630*/  LDL.LU R18, [R1+0xc8] ;  /* 0x0000c80001127983 */ /* 0x000ee40000300800 */
[----:B------:R-:W3:Y:S01]  /*73640*/  LDL.LU R19, [R1+0xcc] ;  /* 0x0000cc0001137983 */ /* 0x000ee20000300800 */
[----:B------:R-:W4:Y:S01]  /*73650*/  LDL.LU R20, [R1+0x1b0] ;  /* 0x0001b00001147983 */ /* 0x000f220000300800 */
[----:B------:R-:W4:Y:S02]  /*73660*/  LDL.LU R21, [R1+0x1b4] ;  /* 0x0001b40001157983 */ /* 0x000f240000300800 */
[----:B------:R-:W2:Y:S02]  /*73670*/  LDL.LU R22, [R1+0x1b8] ;  /* 0x0001b80001167983 */ /* 0x000ea40000300800 */
[----:B------:R-:W2:Y:S01]  /*73680*/  LDL.LU R23, [R1+0x1bc] ;  /* 0x0001bc0001177983 */ /* 0x000ea20000300800 */
[----:B------:R-:W2:Y:S01]  /*73690*/  LDL.LU R12, [R1+0x1e0] ;  /* 0x0001e000010c7983 */ /* 0x000ea20000300800 */
[----:B------:R-:W2:Y:S02]  /*736a0*/  LDL.LU R13, [R1+0x1e4] ;  /* 0x0001e400010d7983 */ /* 0x000ea40000300800 */
[----:B------:R-:W2:Y:S02]  /*736b0*/  LDL.LU R14, [R1+0x1e8] ;  /* 0x0001e800010e7983 */ /* 0x000ea40000300800 */
[----:B------:R-:W2:Y:S02]  /*736c0*/  LDL.LU R15, [R1+0x1ec] ;  /* 0x0001ec00010f7983 */ /* 0x000ea40000300800 */
[----:B--2---:R-:W-:Y:S01]  /*736d0*/  STL.64 [R1+0x5008], R14 ;  /* 0x0050080e01007387 */ /* 0x004fe20000100a00 */
[----:B------:R1:W-:Y:S02]  /*736e0*/  STL.64 [R1+0x5000], R12 ;  /* 0x0050000c01007387 */ /* 0x0003e40000100a00 */
[----:B------:R-:W2:Y:S02]  /*736f0*/  LDL.LU R24, [R1+0x200] ;  /* 0x0002000001187983 */ /* 0x000ea40000300800 */
[----:B------:R-:W2:Y:S02]  /*73700*/  LDL.LU R25, [R1+0x204] ;  /* 0x0002040001197983 */ /* 0x000ea40000300800 */
[----:B-1----:R-:W-:-:S02]  /*73710*/  IMAD.MOV.U32 R12, RZ, RZ, R27 ;  /* 0x000000ffff0c7224 */ /* 0x002fc400078e001b */
[----:B------:R-:W-:Y:S02]  /*73720*/  IMAD.MOV.U32 R13, RZ, RZ, R26 ;  /* 0x000000ffff0d7224 */ /* 0x000fe400078e001a */
[----:B------:R-:W2:Y:S01]  /*73730*/  LDL.LU R26, [R1+0x208] ;  /* 0x00020800011a7983 */ /* 0x000ea20000300800 */
[----:B------:R-:W2:Y:S02]  /*73740*/  LDL.LU R27, [R1+0x20c] ;  /* 0x00020c00011b7983 */ /* 0x000ea40000300800 */
[----:B------:R1:W-:Y:S02]  /*73750*/  STL.64 [R1+0x5018], R12 ;  /* 0x0050180c01007387 */ /* 0x0003e40000100a00 */
[----:B-1----:R-:W-:Y:S02]  /*73760*/  IMAD.MOV.U32 R12, RZ, RZ, R2 ;  /* 0x000000ffff0c7224 */ /* 0x002fe400078e0002 */
[----:B------:R-:W-:Y:S01]  /*73770*/  IMAD.MOV.U32 R13, RZ, RZ, R3 ;  /* 0x000000ffff0d7224 */ /* 0x000fe200078e0003 */
[----:B------:R-:W2:Y:S01]  /*73780*/  LDL.LU R2, [R1+0x502c] ;  /* 0x00502c0001027983 */ /* 0x000ea20000300800 */
[----:B------:R-:W2:Y:S02]  /*73790*/  LDL.LU R3, [R1+0x5028] ;  /* 0x0050280001037983 */ /* 0x000ea40000300800 */
[----:B------:R-:W-:Y:S02]  /*737a0*/  STL.64 [R1+0x4fd8], R22 ;  /* 0x004fd81601007387 */ /* 0x000fe40000100a00 */
[----:B----4-:R1:W-:Y:S02]  /*737b0*/  STL.64 [R1+0x4fd0], R20 ;  /* 0x004fd01401007387 */ /* 0x0103e40000100a00 */
[----:B-1----:R-:W4:Y:S04]  /*737c0*/  LDL.64 R20, [R1+0x20] ;  /* 0x0000200001147983 */ /* 0x002f280000100a00 */
[----:B----4-:R1:W-:Y:S04]  /*737d0*/  STL.64 [R1+0x4fe8], R20 ;  /* 0x004fe81401007387 */ /* 0x0103e80000100a00 */
[----:B-1----:R-:W4:Y:S04]  /*737e0*/  LDL.64 R20, [R1] ;  /* 0x0000000001147983 */ /* 0x002f280000100a00 */
[----:B----4-:R1:W-:Y:S04]  /*737f0*/  STL.64 [R1+0x5010], R20 ;  /* 0x0050101401007387 */ /* 0x0103e80000100a00 */
[----:B-1----:R-:W4:Y:S01]  /*73800*/  LDL.LU R20, [R1+0x1f0] ;  /* 0x0001f00001147983 */ /* 0x002f220000300800 */
[----:B------:R-:W4:Y:S02]  /*73810*/  LDL.LU R21, [R1+0x1f4] ;  /* 0x0001f40001157983 */ /* 0x000f240000300800 */
[----:B------:R-:W4:Y:S02]  /*73820*/  LDL.LU R22, [R1+0x1f8] ;  /* 0x0001f80001167983 */ /* 0x000f240000300800 */
[----:B------:R-:W4:Y:S01]  /*73830*/  LDL.LU R23, [R1+0x1fc] ;  /* 0x0001fc0001177983 */ /* 0x000f220000300800 */
[----:B---3--:R-:W-:Y:S01]  /*73840*/  STL.64 [R1+0x4f60], R18 ;  /* 0x004f601201007387 */ /* 0x008fe20000100a00 */
[----:B------:R1:W-:Y:S03]  /*73850*/  STL.64 [R1+0x4f58], R16 ;  /* 0x004f581001007387 */ /* 0x0003e60000100a00 */
[----:B-1----:R-:W3:Y:S01]  /*73860*/  LDL.64 R16, [R1+0x10] ;  /* 0x0000100001107983 */ /* 0x002ee20000100a00 */
[----:B------:R-:W-:Y:S02]  /*73870*/  STL [R1+0x4db8], R0 ;  /* 0x004db80001007387 */ /* 0x000fe40000100800 */
[----:B0-----:R-:W-:Y:S02]  /*73880*/  STL.64 [R1+0x4e58], R10 ;  /* 0x004e580a01007387 */ /* 0x001fe40000100a00 */
[----:B------:R0:W-:Y:S02]  /*73890*/  STL.64 [R1+0x4e50], R8 ;  /* 0x004e500801007387 */ /* 0x0001e40000100a00 */
[----:B0-----:R-:W3:Y:S01]  /*738a0*/  LDL.64 R8, [R1+0x60] ;  /* 0x0000600001087983 */ /* 0x001ee20000100a00 */
[----:B--2---:R-:W-:Y:S03]  /*738b0*/  HMMA.16816.F32 R12, R4, R12, R24 ;  /* 0x0000000c040c723c */ /* 0x004fe60000001818 */
[----:B---3--:R0:W-:Y:S04]  /*738c0*/  STL.64 [R1+0x4fe0], R8 ;  /* 0x004fe00801007387 */ /* 0x0081e80000100a00 */
[----:B0-----:R-:W2:Y:S01]  /*738d0*/  LDL.LU R8, [R1+0x1c0] ;  /* 0x0001c00001087983 */ /* 0x001ea20000300800 */
[----:B------:R-:W2:Y:S02]  /*738e0*/  LDL.LU R9, [R1+0x1c4] ;  /* 0x0001c40001097983 */ /* 0x000ea40000300800 */
[----:B------:R-:W3:Y:S02]  /*738f0*/  LDL.LU R10, [R1+0x1c8] ;  /* 0x0001c800010a7983 */ /* 0x000ee40000300800 */
[----:B------:R-:W3:Y:S11]  /*73900*/  LDL.LU R11, [R1+0x1cc] ;  /* 0x0001cc00010b7983 */ /* 0x000ef60000300800 */
[----:B------:R-:W-:Y:S01]  /*73910*/  @!UPT UIADD3 URZ, URZ, URZ, URZ ;  /* 0x0000003f3f3ff290 */ /* 0x000fe2000fffe03f */
[----:B------:R-:W-:Y:S02]  /*73920*/  IMAD.MOV.U32 R26, RZ, RZ, R12 ;  /* 0x000000ffff1a7224 */ /* 0x000fe400078e000c */
[----:B------:R-:W-:Y:S01]  /*73930*/  IMAD.MOV.U32 R27, RZ, RZ, R13 ;  /* 0x000000ffff1b7224 */ /* 0x000fe200078e000d */
[----:B---3--:R-:W-:Y:S01]  /*73940*/  STL.64 [R1+0x4ff8], R10 ;  /* 0x004ff80a01007387 */ /* 0x008fe20000100a00 */
[----:B--2---:R0:W-:Y:S03]  /*73950*/  STL.64 [R1+0x4ff0], R8 ;  /* 0x004ff00801007387 */ /* 0x0041e60000100a00 */
[----:B0-----:R-:W2:Y:S01]  /*73960*/  LDL.LU R8, [R1+0x1d0] ;  /* 0x0001d00001087983 */ /* 0x001ea20000300800 */
[----:B------:R-:W2:Y:S02]  /*73970*/  LDL.LU R9, [R1+0x1d4] ;  /* 0x0001d40001097983 */ /* 0x000ea40000300800 */
[----:B------:R-:W3:Y:S02]  /*73980*/  LDL.LU.64 R24, [R1+0x5020] ;  /* 0x0050200001187983 */ /* 0x000ee40000300a00 */
[----:B------:R-:W4:Y:S02]  /*73990*/  LDL.LU.64 R12, [R1+0x5018] ;  /* 0x00501800010c7983 */ /* 0x000f240000300a00 */
[----:B------:R-:W-:-:S02]  /*739a0*/  IMAD.MOV.U32 R10, RZ, RZ, R3 ;  /* 0x000000ffff0a7224 */ /* 0x000fc400078e0003 */
[----:B------:R-:W-:Y:S02]  /*739b0*/  IMAD.MOV.U32 R11, RZ, RZ, R2 ;  /* 0x000000ffff0b7224 */ /* 0x000fe400078e0002 */
[----:B------:R-:W-:Y:S02]  /*739c0*/  IMAD.MOV.U32 R3, RZ, RZ, R14 ;  /* 0x000000ffff037224 */ /* 0x000fe400078e000e */
[----:B------:R-:W-:-:S05]  /*739d0*/  IMAD.MOV.U32 R2, RZ, RZ, R15 ;  /* 0x000000ffff027224 */ /* 0x000fca00078e000f */
[----:B------:R-:W-:Y:S01]  /*739e0*/  STL [R1+0x4dd4], R2 ;  /* 0x004dd40201007387 */ /* 0x000fe20000100800 */
[----:B------:R-:W-:Y:S01]  /*739f0*/  STL [R1+0x4dd0], R3 ;  /* 0x004dd00301007387 */ /* 0x000fe20000100800 */
[C---:B----4-:R-:W-:Y:S02]  /*73a00*/  HMMA.16816.F32 R12, R4.reuse, R12, R20 ;  /* 0x0000000c040c723c */ /* 0x050fe40000001814 */
[----:B------:R-:W2:Y:S11]  /*73a10*/  LDL.LU.64 R20, [R1+0x5010] ;  /* 0x0050100001147983 */ /* 0x000eb60000300a00 */
[----:B------:R-:W-:Y:S10]  /*73a20*/  @!UPT UIADD3 URZ, URZ, URZ, URZ ;  /* 0x0000003f3f3ff290 */ /* 0x000ff4000fffe03f */
[----:B------:R-:W-:Y:S01]  /*73a30*/  STL.64 [R1+0x1f0], R12 ;  /* 0x0001f00c01007387 */ /* 0x000fe20000100a00 */
[----:B------:R0:W-:Y:S03]  /*73a40*/  STL.64 [R1+0x1f8], R14 ;  /* 0x0001f80e01007387 */ /* 0x0001e60000100a00 */
[----:B0-----:R-:W4:Y:S01]  /*73a50*/  LDL.LU.64 R14, [R1+0x5008] ;  /* 0x00500800010e7983 */ /* 0x001f220000300a00 */
[----:B------:R-:W4:Y:S02]  /*73a60*/  LDL.LU.64 R12, [R1+0x5000] ;  /* 0x00500000010c7983 */ /* 0x000f240000300a00 */
[C---:B----4-:R-:W-:Y:S11]  /*73a70*/  HMMA.16816.F32 R12, R4.reuse, R16, R12 ;  /* 0x00000010040c723c */ /* 0x050ff6000000180c */
[----:B------:R-:W-:Y:S11]  /*73a80*/  @!UPT UIADD3 URZ, URZ, URZ, URZ ;  /* 0x0000003f3f3ff290 */ /* 0x000ff6000fffe03f */
[----:B------:R-:W-:Y:S01]  /*73a90*/  @!UPT UIADD3 URZ, URZ, URZ, URZ ;  /* 0x0000003f3f3ff290 */ /* 0x000fe2000fffe03f */
[----:B------:R0:W-:Y:S01]  /*73aa0*/  STL.64 [R1+0x1e0], R12 ;  /* 0x0001e00c01007387 */ /* 0x0001e20000100a00 */
[----:B------:R1:W-:Y:S03]  /*73ab0*/  STL.64 [R1+0x1e8], R14 ;  /* 0x0001e80e01007387 */ /* 0x0003e60000100a00 */
[----:B0-----:R-:W4:Y:S01]  /*73ac0*/  LDL.LU R12, [R1+0x100] ;  /* 0x00010000010c7983 */ /* 0x001f220000300800 */
[----:B------:R-:W4:Y:S02]  /*73ad0*/  LDL.LU R13, [R1+0x104] ;  /* 0x00010400010d7983 */ /* 0x000f240000300800 */
[----:B-1----:R-:W3:Y:S02]  /*73ae0*/  LDL.LU R14, [R1+0x108] ;  /* 0x00010800010e7983 */ /* 0x002ee40000300800 */
[----:B------:R-:W3:Y:S01]  /*73af0*/  LDL.LU R15, [R1+0x10c] ;  /* 0x00010c00010f7983 */ /* 0x000ee20000300800 */
[----:B--2---:R-:W-:Y:S01]  /*73b00*/  HMMA.16816.F32 R8, R4, R20, R8 ;  /* 0x000000140408723c */ /* 0x004fe20000001808 */
[----:B---3--:R-:W-:Y:S01]  /*73b10*/  STL.64 [R1+0x4fc0], R14 ;  /* 0x004fc00e01007387 */ /* 0x008fe20000100a00 */
[----:B----4-:R0:W-:Y:S03]  /*73b20*/  STL.64 [R1+0x4fb8], R12 ;  /* 0x004fb80c01007387 */ /* 0x0101e60000100a00 */
[----:B0-----:R-:W2:Y:S01]  /*73b30*/  LDL.LU R12, [R1+0x1a0] ;  /* 0x0001a000010c7983 */ /* 0x001ea20000300800 */
[----:B------:R-:W2:Y:S02]  /*73b40*/  LDL.LU R13, [R1+0x1a4] ;  /* 0x0001a400010d7983 */ /* 0x000ea40000300800 */
[----:B------:R-:W2:Y:S02]  /*73b50*/  LDL.LU R14, [R1+0x1a8] ;  /* 0x0001a800010e7983 */ /* 0x000ea40000300800 */
[----:B------:R-:W2:Y:S01]  /*73b60*/  LDL.LU R15, [R1+0x1ac] ;  /* 0x0001ac00010f7983 */ /* 0x000ea20000300800 */
[----:B------:R0:W-:Y:S04]  /*73b70*/  STL.64 [R1+0x4f78], R16 ;  /* 0x004f781001007387 */ /* 0x0001e80000100a00 */
[----:B0-----:R-:W3:Y:S01]  /*73b80*/  LDL.64 R16, [R1+0x30] ;  /* 0x0000300001107983 */ /* 0x001ee20000100a00 */
[----:B------:R-:W-:-:S02]  /*73b90*/  IMAD.MOV.U32 R2, RZ, RZ, R20 ;  /* 0x000000ffff027224 */ /* 0x000fc400078e0014 */
[----:B------:R-:W-:Y:S01]  /*73ba0*/  IMAD.MOV.U32 R0, RZ, RZ, R21 ;  /* 0x000000ffff007224 */ /* 0x000fe200078e0015 */
[----:B---3--:R0:W-:Y:S04]  /*73bb0*/  STL.64 [R1+0x4f90], R16 ;  /* 0x004f901001007387 */ /* 0x0081e80000100a00 */
[----:B0-----:R-:W3:Y:S01]  /*73bc0*/  LDL.64 R16, [R1+0x40] ;  /* 0x0000400001107983 */ /* 0x001ee20000100a00 */
[----:B------:R-:W-:Y:S02]  /*73bd0*/  STL.64 [R1+0x1d0], R8 ;  /* 0x0001d00801007387 */ /* 0x000fe40000100a00 */
[----:B------:R0:W-:Y:S02]  /*73be0*/  STL.64 [R1+0x1d8], R10 ;  /* 0x0001d80a01007387 */ /* 0x0001e40000100a00 */
[----:B0-----:R-:W4:Y:S01]  /*73bf0*/  LDL.LU.64 R10, [R1+0x4ff8] ;  /* 0x004ff800010a7983 */ /* 0x001f220000300a00 */
[----:B------:R-:W4:Y:S02]  /*73c00*/  LDL.LU.64 R8, [R1+0x4ff0] ;  /* 0x004ff00001087983 */ /* 0x000f240000300a00 */
[----:B------:R-:W4:Y:S02]  /*73c10*/  LDL.LU.64 R20, [R1+0x4fe8] ;  /* 0x004fe80001147983 */ /* 0x000f240000300a00 */
[C---:B----4-:R-:W-:Y:S01]  /*73c20*/  HMMA.16816.F32 R8, R4.reuse, R20, R8 ;  /* 0x000000140408723c */ /* 0x050fe20000001808 */
[----:B------:R-:W-:Y:S11]  /*73c30*/  IMAD.MOV.U32 R3, RZ, RZ, R21 ;  /* 0x000000ffff037224 */ /* 0x000ff600078e0015 */
[----:B------:R-:W-:Y:S11]  /*73c40*/  @!UPT UIADD3 URZ, URZ, URZ, URZ ;  /* 0x0000003f3f3ff290 */ /* 0x000ff6000fffe03f */
[----:B------:R0:W-:Y:S01]  /*73c50*/  STL.64 [R1+0x1c0], R8 ;  /* 0x0001c00801007387 */ /* 0x0001e20000100a00 */
[----:B------:R1:W-:Y:S03]  /*73c60*/  STL.64 [R1+0x1c8], R10 ;  /* 0x0001c80a01007387 */ /* 0x0003e60000100a00 */
[----:B0-----:R-:W4:Y:S01]  /*73c70*/  LDL.LU.64 R8, [R1+0x4fe0] ;  /* 0x004fe00001087983 */ /* 0x001f220000300a00 */
[----:B-1----:R-:W-:Y:S02]  /*73c80*/  IMAD.MOV.U32 R10, RZ, RZ, R20 ;  /* 0x000000ffff0a7224 */ /* 0x002fe400078e0014 */
[----:B------:R-:W2:Y:S02]  /*73c90*/  LDL.LU.64 R22, [R1+0x4fd8] ;  /* 0x004fd80001167983 */ /* 0x000ea40000300a00 */
[----:B------:R-:W2:Y:S02]  /*73ca0*/  LDL.LU.64 R20, [R1+0x4fd0] ;  /* 0x004fd00001147983 */ /* 0x000ea40000300a00 */
[C---:B--2---:R-:W-:Y:S11]  /*73cb0*/  HMMA.16816.F32 R20, R4.reuse, R24, R20 ;  /* 0x000000180414723c */ /* 0x044ff60000001814 */
[----:B------:R-:W-:Y:S11]  /*73cc0*/  @!UPT UIADD3 URZ, URZ, URZ, URZ ;  /* 0x0000003f3f3ff290 */ /* 0x000ff6000fffe03f */
[----:B------:R-:W-:Y:S01]  /*73cd0*/  @!UPT UIADD3 URZ, URZ, URZ, URZ ;  /* 0x0000003f3f3ff290 */ /* 0x000fe2000fffe03f */
[----:B------:R0:W-:Y:S01]  /*73ce0*/  STL.64 [R1+0x1b0], R20 ;  /* 0x0001b01401007387 */ /* 0x0001e20000100a00 */
[----:B------:R-:W-:Y:S03]  /*73cf0*/  STL.64 [R1+0x1b8], R22 ;  /* 0x0001b81601007387 */ /* 0x000fe60000100a00 */
[----:B0-----:R-:W2:Y:S01]  /*73d00*/  LDL.LU.64 R20, [R1+0x4fc8] ;  /* 0x004fc80001147983 */ /* 0x001ea20000300a00 */
        /* <DEDUP_REMOVED lines=24> */
[----:B----4-:R-:W-:Y:S01]  /*73e90*/  HMMA.16816.F32 R4, R4, R8, R12 ;  /* 0x000000080404723c */ /* 0x010fe2000000180c */
[----:B------:R-:W2:Y:S01]  /*73ea0*/  LDL.LU.64 R14, [R1+0x4fb0] ;  /* 0x004fb000010e7983 */ /* 0x000ea20000300a00 */
[----:B------:R-:W2:Y:S02]  /*73eb0*/  LDL.LU.64 R12, [R1+0x4fa8] ;  /* 0x004fa800010c7983 */ /* 0x000ea40000300a00 */
[----:B------:R-:W-:Y:S11]  /*73ec0*/  STL.64 [R1+0x4f40], R8 ;  /* 0x004f400801007387 */ /* 0x000ff60000100a00 */
[----:B------:R-:W-:Y:S08]  /*73ed0*/  @!UPT UIADD3 URZ, URZ, URZ, URZ ;  /* 0x0000003f3f3ff290 */ /* 0x000ff0000fffe03f */
[----:B------:R0:W-:Y:S01]  /*73ee0*/  STL.64 [R1+0x100], R4 ;  /* 0x0001000401007387 */ /* 0x0001e20000100a00 */
[----:B------:R-:W-:Y:S02]  /*73ef0*/  STL.64 [R1+0x108], R6 ;  /* 0x0001080601007387 */ /* 0x000fe40000100a00 */
[----:B0-----:R-:W-:Y:S02]  /*73f00*/  IMAD.MOV.U32 R4, RZ, RZ, R2 ;  /* 0x000000ffff047224 */ /* 0x001fe400078e0002 */
[----:B------:R-:W-:Y:S02]  /*73f10*/  IMAD.MOV.U32 R5, RZ, RZ, R0 ;  /* 0x000000ffff057224 */ /* 0x000fe400078e0000 */
[----:B---3--:R-:W-:Y:S02]  /*73f20*/  IMAD.MOV.U32 R2, RZ, RZ, R16 ;  /* 0x000000ffff027224 */ /* 0x008fe400078e0010 */
        /* <DEDUP_REMOVED lines=28> */
[----:B------:R-:W4:Y:S02]  /*740f0*/  LDL.LU.64 R18, [R1+0x4f60] ;  /* 0x004f600001127983 */ /* 0x000f240000300a00 */
[----:B------:R-:W4:Y:S02]  /*74100*/  LDL.LU.64 R16, [R1+0x4f58] ;  /* 0x004f580001107983 */ /* 0x000f240000300a00 */
[----:B----4-:R-:W-:Y:S11]  /*74110*/  HMMA.16816.F32 R16, R12, R4, R16 ;  /* 0x000000040c10723c */ /* 0x010ff60000001810 */
        /* <DEDUP_REMOVED lines=12> */
[----:B------:R0:W-:Y:S04]  /*741e0*/  STL.64 [R1+0x4f18], R4 ;  /* 0x004f180401007387 */ /* 0x0001e80000100a00 */
[----:B0-----:R-:W4:Y:S01]  /*741f0*/  LDL.LU R4, [R1+0x190] ;  /* 0x0001900001047983 */ /* 0x001f220000300800 */
[----:B------:R-:W4:Y:S02]  /*74200*/  LDL.LU R5, [R1+0x194] ;  /* 0x0001940001057983 */ /* 0x000f240000300800 */
[----:B------:R-:W4:Y:S02]  /*74210*/  LDL.LU R6, [R1+0x198] ;  /* 0x0001980001067983 */ /* 0x000f240000300800 */
[----:B------:R-:W4:Y:S02]  /*74220*/  LDL.LU R7, [R1+0x19c] ;  /* 0x00019c0001077983 */ /* 0x000f240000300800 */
[C---:B----4-:R-:W-:Y:S08]  /*74230*/  HMMA.16816.F32 R4, R12.reuse, R8, R4 ;  /* 0x000000080c04723c */ /* 0x050ff00000001804 */
[C---:B---3--:R-:W-:Y:S11]  /*74240*/  HMMA.16816.F32 R8, R12.reuse, R24, R16 ;  /* 0x000000180c08723c */ /* 0x048ff60000001810 */
[----:B------:R-:W-:Y:S04]  /*74250*/  @!UPT UIADD3 URZ, URZ, URZ, URZ ;  /* 0x0000003f3f3ff290 */ /* 0x000fe8000fffe03f */
[----:B------:R-:W-:Y:S01]  /*74260*/  STL.64 [R1+0x190], R4 ;  /* 0x0001900401007387 */ /* 0x000fe20000100a00 */
[----:B------:R-:W-:Y:S07]  /*74270*/  STL.64 [R1+0x198], R6 ;  /* 0x0001980601007387 */ /* 0x000fee0000100a00 */
[----:B------:R0:W-:Y:S02]  /*74280*/  STL.64 [R1+0x2b0], R8 ;  /* 0x0002b00801007387 */ /* 0x0001e40000100a00 */
[----:B------:R1:W-:Y:S01]  /*74290*/  STL.64 [R1+0x2b8], R10 ;  /* 0x0002b80a01007387 */ /* 0x0003e20000100a00 */
[----:B0-----:R-:W3:Y:S01]  /*742a0*/  LDL.LU R8, [R1+0x480] ;  /* 0x0004800001087983 */ /* 0x001ee20000300800 */
[----:B------:R-:W3:Y:S02]  /*742b0*/  LDL.LU R9, [R1+0x484] ;  /* 0x0004840001097983 */ /* 0x000ee40000300800 */
[----:B-1----:R-:W3:Y:S02]  /*742c0*/  LDL.LU R10, [R1+0x488] ;  /* 0x00048800010a7983 */ /* 0x002ee40000300800 */
[----:B------:R-:W3:Y:S01]  /*742d0*/  LDL.LU R11, [R1+0x48c] ;  /* 0x00048c00010b7983 */ /* 0x000ee20000300800 */
[----:B--2---:R-:W-:Y:S01]  /*742e0*/  STL.64 [R1+0x4ed0], R26 ;  /* 0x004ed01a01007387 */ /* 0x004fe20000100a00 */
[----:B------:R0:W-:Y:S03]  /*742f0*/  STL.64 [R1+0x4ec8], R24 ;  /* 0x004ec81801007387 */ /* 0x0001e60000100a00 */
[----:B0-----:R-:W2:Y:S01]  /*74300*/  LDL.LU R24, [R1+0x420] ;  /* 0x0004200001187983 */ /* 0x001ea20000300800 */
[----:B------:R-:W2:Y:S02]  /*74310*/  LDL.LU R25, [R1+0x424] ;  /* 0x0004240001197983 */ /* 0x000ea40000300800 */
[----:B------:R-:W4:Y:S02]  /*74320*/  LDL.LU R26, [R1+0x428] ;  /* 0x00042800011a7983 */ /* 0x000f240000300800 */
[----:B------:R-:W4:Y:S01]  /*74330*/  LDL.LU R27, [R1+0x42c] ;  /* 0x00042c00011b7983 */ /* 0x000f220000300800 */
[----:B------:R-:W2:Y:S01]  /*74340*/  LDL.LU R16, [R1+0x3e0] ;  /* 0x0003e00001107983 */ /* 0x000ea20000300800 */
[----:B------:R-:W3:Y:S02]  /*74350*/  LDL.LU R17, [R1+0x3e4] ;  /* 0x0003e40001117983 */ /* 0x000ee40000300800 */
[----:B------:R-:W3:Y:S02]  /*74360*/  LDL.LU R18, [R1+0x3e8] ;  /* 0x0003e80001127983 */ /* 0x000ee40000300800 */
[----:B------:R-:W3:Y:S01]  /*74370*/  LDL.LU R19, [R1+0x3ec] ;  /* 0x0003ec0001137983 */ /* 0x000ee20000300800 */
[----:B----4-:R-:W-:Y:S01]  /*74380*/  STL.64 [R1+0x4ee0], R26 ;  /* 0x004ee01a01007387 */ /* 0x010fe20000100a00 */
[----:B--2---:R0:W-:Y:S03]  /*74390*/  STL.64 [R1+0x4ed8], R24 ;  /* 0x004ed81801007387 */ /* 0x0041e60000100a00 */
        /* <DEDUP_REMOVED lines=37> */
[----:B------:R0:W-:Y:S01]  /*745f0*/  STL.64 [R1+0x3e0], R12 ;  /* 0x0003e00c01007387 */ /* 0x0001e20000100a00 */
[----:B------:R-:W-:Y:S03]  /*74600*/  STL.64 [R1+0x3e8], R14 ;  /* 0x0003e80e01007387 */ /* 0x000fe60000100a00 */
[----:B0-----:R-:W3:Y:S01]  /*74610*/  LDL.LU.64 R12, [R1+0x20] ;  /* 0x00002000010c7983 */ /* 0x001ee20000300a00 */
[C---:B--2---:R-:W-:Y:S03]  /*74620*/  HMMA.16816.F32 R4, R16.reuse, R4, R24 ;  /* 0x000000041004723c */ /* 0x044fe60000001818 */
[----:B------:R-:W2:Y:S01]  /*74630*/  LDL.LU.64 R26, [R1+0x4f28] ;  /* 0x004f2800011a7983 */ /* 0x000ea20000300a00 */
[----:B------:R-:W2:Y:S11]  /*74640*/  LDL.LU.64 R24, [R1+0x4f20] ;  /* 0x004f200001187983 */ /* 0x000eb60000300a00 */
[----:B------:R-:W-:Y:S08]  /*74650*/  @!UPT UIADD3 URZ, URZ, URZ, URZ ;  /* 0x0000003f3f3ff290 */ /* 0x000ff0000fffe03f */
        /* <DEDUP_REMOVED lines=48> */
[C---:B----4-:R-:W-:Y:S08]  /*74960*/  HMMA.16816.F32 R24, R16.reuse, R20, R24 ;  /* 0x000000141018723c */ /* 0x050ff00000001818 */
[----:B---3--:R-:W-:Y:S01]  /*74970*/  HMMA.16816.F32 R16, R16, R8, R12 ;  /* 0x000000081010723c */ /* 0x008fe2000000180c */
[----:B------:R-:W-:-:S02]  /*74980*/  IMAD.MOV.U32 R3, RZ, RZ, R20 ;  /* 0x000000ffff037224 */ /* 0x000fc400078e0014 */
[----:B------:R-:W-:Y:S11]  /*74990*/  IMAD.MOV.U32 R2, RZ, RZ, R21 ;  /* 0x000000ffff027224 */ /* 0x000ff600078e0015 */
[----:B------:R-:W-:Y:S01]  /*749a0*/  @!UPT UIADD3 URZ, URZ, URZ, URZ ;  /* 0x0000003f3f3ff290 */ /* 0x000fe2000fffe03f */
[----:B------:R0:W-:Y:S01]  /*749b0*/  STL.64 [R1+0x400], R24 ;  /* 0x0004001801007387 */ /* 0x0001e20000100a00 */
[----:B------:R1:W-:Y:S02]  /*749c0*/  STL.64 [R1+0x408], R26 ;  /* 0x0004081a01007387 */ /* 0x0003e40000100a00 */
[----:B------:R-:W2:Y:S02]  /*749d0*/  LDL.LU.64 R22, [R1+0x4eb8] ;  /* 0x004eb80001167983 */ /* 0x000ea40000300a00 */
[----:B------:R-:W2:Y:S01]  /*749e0*/  LDL.LU.64 R20, [R1+0x4eb0] ;  /* 0x004eb00001147983 */ /* 0x000ea20000300a00 */
[----:B------:R-:W2:Y:S04]  /*749f0*/  LDL.64 R12, [R1+0x40] ;  /* 0x00004000010c7983 */ /* 0x000ea80000100a00 */
[----:B0-----:R-:W3:Y:S01]  /*74a00*/  LDL.LU R24, [R1+0x3a0] ;  /* 0x0003a00001187983 */ /* 0x001ee20000300800 */
[----:B------:R-:W-:Y:S02]  /*74a10*/  STL.64 [R1+0x3d0], R16 ;  /* 0x0003d01001007387 */ /* 0x000fe40000100a00 */
[----:B------:R-:W-:Y:S02]  /*74a20*/  STL.64 [R1+0x3d8], R18 ;  /* 0x0003d81201007387 */ /* 0x000fe40000100a00 */
[----:B------:R-:W3:Y:S01]  /*74a30*/  LDL.LU R25, [R1+0x3a4] ;  /* 0x0003a40001197983 */ /* 0x000ee20000300800 */
[----:B-1----:R-:W4:Y:S01]  /*74a40*/  LDL.LU R26, [R1+0x3a8] ;  /* 0x0003a800011a7983 */ /* 0x002f220000300800 */
[----:B------:R-:W4:Y:S03]  /*74a50*/  LDL.LU R27, [R1+0x3ac] ;  /* 0x0003ac00011b7983 */ /* 0x000f260000300800 */
[----:B----4-:R-:W-:Y:S01]  /*74a60*/  STL.64 [R1+0x4ea8], R26 ;  /* 0x004ea81a01007387 */ /* 0x010fe20000100a00 */
[----:B---3--:R0:W-:Y:S03]  /*74a70*/  STL.64 [R1+0x4ea0], R24 ;  /* 0x004ea01801007387 */ /* 0x0081e60000100a00 */
[----:B0-----:R-:W3:Y:S01]  /*74a80*/  LDL.LU R24, [R1+0x3b0] ;  /* 0x0003b00001187983 */ /* 0x001ee20000300800 */
[----:B------:R-:W3:Y:S02]  /*74a90*/  LDL.LU R25, [R1+0x3b4] ;  /* 0x0003b40001197983 */ /* 0x000ee40000300800 */
[----:B------:R-:W3:Y:S02]  /*74aa0*/  LDL.LU R26, [R1+0x3b8] ;  /* 0x0003b800011a7983 */ /* 0x000ee40000300800 */
[----:B------:R-:W3:Y:S01]  /*74ab0*/  LDL.LU R27, [R1+0x3bc] ;  /* 0x0003bc00011b7983 */ /* 0x000ee20000300800 */
[----:B------:R0:W-:Y:S04]  /*74ac0*/  STL.64 [R1+0x4e68], R8 ;  /* 0x004e680801007387 */ /* 0x0001e80000100a00 */
[----:B0-----:R-:W2:Y:S01]  /*74ad0*/  LDL.LU R8, [R1+0x3c0] ;  /* 0x0003c00001087983 */ /* 0x001ea20000300800 */
[----:B------:R-:W2:Y:S02]  /*74ae0*/  LDL.LU R9, [R1+0x3c4] ;  /* 0x0003c40001097983 */ /* 0x000ea40000300800 */
[----:B------:R-:W2:Y:S02]  /*74af0*/  LDL.LU R10, [R1+0x3c8] ;  /* 0x0003c800010a7983 */ /* 0x000ea40000300800 */
[----:B------:R-:W2:Y:S01]  /*74b00*/  LDL.LU R11, [R1+0x3cc] ;  /* 0x0003cc00010b7983 */ /* 0x000ea20000300800 */
[----:B------:R-:W4:Y:S01]  /*74b10*/  LDL.LU R16, [R1+0x240] ;  /* 0x0002400001107983 */ /* 0x000f220000300800 */
[----:B------:R-:W4:Y:S02]  /*74b20*/  LDL.LU R17, [R1+0x244] ;  /* 0x0002440001117983 */ /* 0x000f240000300800 */
[----:B------:R-:W2:Y:S02]  /*74b30*/  LDL.LU R18, [R1+0x248] ;  /* 0x0002480001127983 */ /* 0x000ea40000300800 */
[----:B------:R-:W2:Y:S02]  /*74b40*/  LDL.LU R19, [R1+0x24c] ;  /* 0x00024c0001137983 */ /* 0x000ea40000300800 */
        /* <DEDUP_REMOVED lines=13> */
[----:B------:R-:W-:-:S02]  /*74c20*/  IMAD.MOV.U32 R6, RZ, RZ, R12 ;  /* 0x000000ffff067224 */ /* 0x000fc400078e000c */
[----:B------:R-:W-:Y:S01]  /*74c30*/  IMAD.MOV.U32 R0, RZ, RZ, R13 ;  /* 0x000000ffff007224 */ /* 0x000fe200078e000d */
[----:B----4-:R-:W-:Y:S01]  /*74c40*/  STL.64 [R1+0x4e18], R18 ;  /* 0x004e181201007387 */ /* 0x010fe20000100a00 */
[----:B--2---:R0:W-:Y:S03]  /*74c50*/  STL.64 [R1+0x4e10], R16 ;  /* 0x004e101001007387 */ /* 0x0041e60000100a00 */
[----:B0-----:R-:W2:Y:S04]  /*74c60*/  LDL.LU.64 R16, [R1+0x10] ;  /* 0x0000100001107983 */ /* 0x001ea80000300a00 */
[----:B------:R0:W-:Y:S02]  /*74c70*/  STL.64 [R1+0x3c0], R8 ;  /* 0x0003c00801007387 */ /* 0x0001e40000100a00 */
[----:B------:R-:W-:Y:S02]  /*74c80*/  STL.64 [R1+0x3c8], R10 ;  /* 0x0003c80a01007387 */ /* 0x000fe40000100a00 */
[----:B------:R-:W4:Y:S01]  /*74c90*/  LDL.LU R12, [R1+0x390] ;  /* 0x00039000010c7983 */ /* 0x000f220000300800 */
[----:B------:R-:W4:Y:S01]  /*74ca0*/  LDL.LU R13, [R1+0x394] ;  /* 0x00039400010d7983 */ /* 0x000f220000300800 */
[----:B------:R-:W4:Y:S02]  /*74cb0*/  LDL.LU R14, [R1+0x398] ;  /* 0x00039800010e7983 */ /* 0x000f240000300800 */
[----:B------:R-:W4:Y:S02]  /*74cc0*/  LDL.LU R15, [R1+0x39c] ;  /* 0x00039c00010f7983 */ /* 0x000f240000300800 */
[----:B0-----:R-:W-:-:S02]  /*74cd0*/  IMAD.MOV.U32 R8, RZ, RZ, R3 ;  /* 0x000000ffff087224 */ /* 0x001fc400078e0003 */
[----:B------:R-:W-:-:S05]  /*74ce0*/  IMAD.MOV.U32 R9, RZ, RZ, R2 ;  /* 0x000000ffff097224 */ /* 0x000fca00078e0002 */
[----:B------:R0:W-:Y:S04]  /*74cf0*/  STL.64 [R1+0x4e80], R8 ;  /* 0x004e800801007387 */ /* 0x0001e80000100a00 */
[----:B0-----:R-:W3:Y:S02]  /*74d00*/  LDL.64 R8, [R1+0x30] ;  /* 0x0000300001087983 */ /* 0x001ee40000100a00 */
[C---:B---3--:R-:W-:Y:S11]  /*74d10*/  HMMA.16816.F32 R24, R20.reuse, R8, R24 ;  /* 0x000000081418723c */ /* 0x048ff60000001818 */
[----:B------:R-:W-:Y:S11]  /*74d20*/  @!UPT UIADD3 URZ, URZ, URZ, URZ ;  /* 0x0000003f3f3ff290 */ /* 0x000ff6000fffe03f */
[----:B------:R-:W-:Y:S01]  /*74d30*/  @!UPT UIADD3 URZ, URZ, URZ, URZ ;  /* 0x0000003f3f3ff290 */ /* 0x000fe2000fffe03f */
[----:B------:R-:W-:Y:S01]  /*74d40*/  STL.64 [R1+0x3b0], R24 ;  /* 0x0003b01801007387 */ /* 0x000fe20000100a00 */
[----:B------:R0:W-:Y:S03]  /*74d50*/  STL.64 [R1+0x3b8], R26 ;  /* 0x0003b81a01007387 */ /* 0x0001e60000100a00 */
[----:B0-----:R-:W2:Y:S01]  /*74d60*/  LDL.LU.64 R26, [R1+0x4ea8] ;  /* 0x004ea800011a7983 */ /* 0x001ea20000300a00 */
[----:B------:R-:W2:Y:S02]  /*74d70*/  LDL.LU.64 R24, [R1+0x4ea0] ;  /* 0x004ea00001187983 */ /* 0x000ea40000300a00 */
[----:B------:R-:W-:Y:S02]  /*74d80*/  IMAD.MOV.U32 R3, RZ, RZ, R8 ;  /* 0x000000ffff037224 */ /* 0x000fe400078e0008 */
[----:B------:R-:W3:Y:S01]  /*74d90*/  LDL.LU R8, [R1+0x370] ;  /* 0x0003700001087983 */ /* 0x000ee20000300800 */
[----:B------:R-:W-:Y:S01]  /*74da0*/  IMAD.MOV.U32 R2, RZ, RZ, R9 ;  /* 0x000000ffff027224 */ /* 0x000fe200078e0009 */
[C---:B--2---:R-:W-:Y:S11]  /*74db0*/  HMMA.16816.F32 R24, R20.reuse, R16, R24 ;  /* 0x000000101418723c */ /* 0x044ff60000001818 */
[----:B------:R-:W-:Y:S11]  /*74dc0*/  @!UPT UIADD3 URZ, URZ, URZ, URZ ;  /* 0x0000003f3f3ff290 */ /* 0x000ff6000fffe03f */
[----:B------:R-:W-:Y:S01]  /*74dd0*/  @!UPT UIADD3 URZ, URZ, URZ, URZ ;  /* 0x0000003f3f3ff290 */ /* 0x000fe2000fffe03f */
[----:B------:R0:W-:Y:S01]  /*74de0*/  STL.64 [R1+0x3a0], R24 ;  /* 0x0003a01801007387 */ /* 0x0001e20000100a00 */
[----:B------:R1:W-:Y:S02]  /*74df0*/  STL.64 [R1+0x3a8], R26 ;  /* 0x0003a81a01007387 */ /* 0x0003e40000100a00 */
[----:B------:R-:W3:Y:S02]  /*74e00*/  LDL.LU R9, [R1+0x374] ;  /* 0x0003740001097983 */ /* 0x000ee40000300800 */
[----:B------:R-:W3:Y:S01]  /*74e10*/  LDL.LU R10, [R1+0x378] ;  /* 0x00037800010a7983 */ /* 0x000ee20000300800 */
[----:B------:R-:W3:Y:S04]  /*74e20*/  LDL.LU R11, [R1+0x37c] ;  /* 0x00037c00010b7983 */ /* 0x000ee80000300800 */
[----:B0-----:R-:W2:Y:S01]  /*74e30*/  LDL.LU R24, [R1+0x380] ;  /* 0x0003800001187983 */ /* 0x001ea20000300800 */
[----:B------:R-:W2:Y:S02]  /*74e40*/  LDL.LU R25, [R1+0x384] ;  /* 0x0003840001197983 */ /* 0x000ea40000300800 */
[----:B-1----:R-:W2:Y:S02]  /*74e50*/  LDL.LU R26, [R1+0x388] ;  /* 0x00038800011a7983 */ /* 0x002ea40000300800 */
[----:B------:R-:W2:Y:S01]  /*74e60*/  LDL.LU R27, [R1+0x38c] ;  /* 0x00038c00011b7983 */ /* 0x000ea20000300800 */
[----:B------:R0:W-:Y:S04]  /*74e70*/  STL.64 [R1+0x4e28], R16 ;  /* 0x004e281001007387 */ /* 0x0001e80000100a00 */
[----:B0-----:R-:W2:Y:S01]  /*74e80*/  LDL.LU R16, [R1+0x280] ;  /* 0x0002800001107983 */ /* 0x001ea20000300800 */
[----:B------:R-:W2:Y:S02]  /*74e90*/  LDL.LU R17, [R1+0x284] ;  /* 0x0002840001117983 */ /* 0x000ea40000300800 */
[----:B------:R-:W2:Y:S02]  /*74ea0*/  LDL.LU R18, [R1+0x288] ;  /* 0x0002880001127983 */ /* 0x000ea40000300800 */
[----:B------:R-:W2:Y:S01]  /*74eb0*/  LDL.LU R19, [R1+0x28c] ;  /* 0x00028c0001137983 */ /* 0x000ea20000300800 */
[----:B----4-:R-:W-:Y:S01]  /*74ec0*/  HMMA.16816.F32 R12, R20, R4, R12 ;  /* 0x00000004140c723c */ /* 0x010fe2000000180c */
[----:B--2---:R-:W-:Y:S01]  /*74ed0*/  STL.64 [R1+0x4e38], R18 ;  /* 0x004e381201007387 */ /* 0x004fe20000100a00 */
[----:B------:R0:W-:Y:S02]  /*74ee0*/  STL.64 [R1+0x4e30], R16 ;  /* 0x004e301001007387 */ /* 0x0001e40000100a00 */
[----:B0-----:R-:W-:-:S02]  /*74ef0*/  IMAD.MOV.U32 R16, RZ, RZ, R6 ;  /* 0x000000ffff107224 */ /* 0x001fc400078e0006 */
[----:B------:R-:W-:-:S05]  /*74f00*/  IMAD.MOV.U32 R17, RZ, RZ, R0 ;  /* 0x000000ffff117224 */ /* 0x000fca00078e0000 */
[----:B------:R0:W-:Y:S04]  /*74f10*/  STL.64 [R1+0x4e60], R16 ;  /* 0x004e601001007387 */ /* 0x0001e80000100a00 */
        /* <DEDUP_REMOVED lines=29> */
[----:B------:R-:W3:Y:S02]  /*750f0*/  LDL.LU.64 R24, [R1+0x4e88] ;  /* 0x004e880001187983 */ /* 0x000ee40000300a00 */
[C---:B---3--:R-:W-:Y:S11]  /*75100*/  HMMA.16816.F32 R8, R20.reuse, R24, R8 ;  /* 0x000000181408723c */ /* 0x048ff60000001808 */
[----:B------:R-:W-:Y:S11]  /*75110*/  @!UPT UIADD3 URZ, URZ, URZ, URZ ;  /* 0x0000003f3f3ff290 */ /* 0x000ff6000fffe03f */
[----:B------:R-:W-:Y:S01]  /*75120*/  @!UPT UIADD3 URZ, URZ, URZ, URZ ;  /* 0x0000003f3f3ff290 */ /* 0x000fe2000fffe03f */
[----:B------:R0:W-:Y:S01]  /*75130*/  STL.64 [R1+0x370], R8 ;  /* 0x0003700801007387 */ /* 0x0001e20000100a00 */
[----:B------:R1:W-:Y:S03]  /*75140*/  STL.64 [R1+0x378], R10 ;  /* 0x0003780a01007387 */ /* 0x0003e60000100a00 */
[----:B0-----:R-:W1:Y:S02]  /*75150*/  LDL.LU.64 R8, [R1+0x4e80] ;  /* 0x004e800001087983 */ /* 0x001e640000300a00 */
[C---:B-1----:R-:W-:Y:S02]  /*75160*/  HMMA.16816.F32 R8, R20.reuse, R8, R16 ;  /* 0x000000081408723c */ /* 0x042fe40000001810 */
[----:B------:R-:W3:Y:S01]  /*75170*/  LDL.LU.64 R18, [R1+0x4e78] ;  /* 0x004e780001127983 */ /* 0x000ee20000300a00 */
[----:B------:R-:W3:Y:S11]  /*75180*/  LDL.LU.64 R16, [R1+0x4e70] ;  /* 0x004e700001107983 */ /* 0x000ef60000300a00 */
[----:B------:R-:W-:Y:S09]  /*75190*/  @!UPT UIADD3 URZ, URZ, URZ, URZ ;  /* 0x0000003f3f3ff290 */ /* 0x000ff2000fffe03f */
[----:B------:R0:W-:Y:S01]  /*751a0*/  STL.64 [R1+0x360], R8 ;  /* 0x0003600801007387 */ /* 0x0001e20000100a00 */
        /* <DEDUP_REMOVED lines=8> */
[----:B------:R-:W-:Y:S02]  /*75230*/  STL.64 [R1+0x2a8], R22 ;  /* 0x0002a81601007387 */ /* 0x000fe40000100a00 */
[----:B-1----:R-:W2:Y:S02]  /*75240*/  LDL.LU.64 R10, [R1+0x4e58] ;  /* 0x004e5800010a7983 */ /* 0x002ea40000300a00 */
[----:B------:R-:W2:Y:S02]  /*75250*/  LDL.LU.64 R8, [R1+0x4e50] ;  /* 0x004e500001087983 */ /* 0x000ea40000300a00 */
[----:B--2---:R-:W-:Y:S01]  /*75260*/  HMMA.16816.F32 R16, R8, R16, R4 ;  /* 0x000000100810723c */ /* 0x004fe20000001804 */
[----:B------:R-:W2:Y:S01]  /*75270*/  LDL.LU.64 R6, [R1+0x4e48] ;  /* 0x004e480001067983 */ /* 0x000ea20000300a00 */
[----:B------:R-:W2:Y:S11]  /*75280*/  LDL.LU.64 R4, [R1+0x4e40] ;  /* 0x004e400001047983 */ /* 0x000eb60000300a00 */
[----:B------:R-:W-:Y:S10]  /*75290*/  @!UPT UIADD3 URZ, URZ, URZ, URZ ;  /* 0x0000003f3f3ff290 */ /* 0x000ff4000fffe03f */
[----:B------:R-:W-:Y:S01]  /*752a0*/  STL.64 [R1+0x290], R16 ;  /* 0x0002901001007387 */ /* 0x000fe20000100a00 */
[----:B------:R0:W-:Y:S03]  /*752b0*/  STL.64 [R1+0x298], R18 ;  /* 0x0002981201007387 */ /* 0x0001e60000100a00 */
[----:B0-----:R-:W3:Y:S01]  /*752c0*/  LDL.LU.64 R18, [R1+0x4e38] ;  /* 0x004e380001127983 */ /* 0x001ee20000300a00 */
[----:B------:R-:W3:Y:S02]  /*752d0*/  LDL.LU.64 R16, [R1+0x4e30] ;  /* 0x004e300001107983 */ /* 0x000ee40000300a00 */
[----:B------:R-:W-:Y:S02]  /*752e0*/  IMAD.MOV.U32 R20, RZ, RZ, R3 ;  /* 0x000000ffff147224 */ /* 0x000fe400078e0003 */
[----:B------:R-:W-:-:S07]  /*752f0*/  IMAD.MOV.U32 R21, RZ, RZ, R2 ;  /* 0x000000ffff157224 */ /* 0x000fce00078e0002 */
[C---:B---3--:R-:W-:Y:S01]  /*75300*/  HMMA.16816.F32 R20, R8.reuse, R20, R16 ;  /* 0x000000140814723c */ /* 0x048fe20000001810 */
[----:B------:R-:W2:Y:S11]  /*75310*/  LDL.LU.64 R16, [R1+0x4e28] ;  /* 0x004e280001107983 */ /* 0x000eb60000300a00 */
[----:B------:R-:W-:Y:S11]  /*75320*/  @!UPT UIADD3 URZ, URZ, URZ, URZ ;  /* 0x0000003f3f3ff290 */ /* 0x000ff6000fffe03f */
[----:B------:R0:W-:Y:S01]  /*75330*/  STL.64 [R1+0x280], R20 ;  /* 0x0002801401007387 */ /* 0x0001e20000100a00 */
[----:B------:R-:W-:Y:S03]  /*75340*/  STL.64 [R1+0x288], R22 ;  /* 0x0002881601007387 */ /* 0x000fe60000100a00 */
[----:B0-----:R-:W3:Y:S01]  /*75350*/  LDL.64 R20, [R1+0x50] ;  /* 0x0000500001147983 */ /* 0x001ee20000100a00 */
[C---:B--2---:R-:W-:Y:S01]  /*75360*/  HMMA.16816.F32 R4, R8.reuse, R16, R4 ;  /* 0x000000100804723c */ /* 0x044fe20000001804 */
[----:B------:R-:W-:Y:S02]  /*75370*/  IMAD.MOV.U32 R2, RZ, RZ, R16 ;  /* 0x000000ffff027224 */ /* 0x000fe400078e0010 */
[----:B------:R-:W-:Y:S11]  /*75380*/  IMAD.MOV.U32 R3, RZ, RZ, R17 ;  /* 0x000000ffff037224 */ /* 0x000ff600078e0011 */
[----:B------:R-:W-:Y:S09]  /*75390*/  @!UPT UIADD3 URZ, URZ, URZ, URZ ;  /* 0x0000003f3f3ff290 */ /* 0x000ff2000fffe03f */
[----:B------:R0:W-:Y:S01]  /*753a0*/  STL.64 [R1+0x270], R4 ;  /* 0x0002700401007387 */ /* 0x0001e20000100a00 */
[----:B------:R1:W-:Y:S03]  /*753b0*/  STL.64 [R1+0x278], R6 ;  /* 0x0002780601007387 */ /* 0x0003e60000100a00 */
[----:B0-----:R-:W1:Y:S01]  /*753c0*/  LDL.LU.64 R4, [R1+0x4e20] ;  /* 0x004e200001047983 */ /* 0x001e620000300a00 */
[----:B------:R-:W1:Y:S02]  /*753d0*/  LDL.LU.64 R18, [R1+0x4e18] ;  /* 0x004e180001127983 */ /* 0x000e640000300a00 */
[----:B------:R-:W1:Y:S02]  /*753e0*/  LDL.LU.64 R16, [R1+0x4e10] ;  /* 0x004e100001107983 */ /* 0x000e640000300a00 */
[C---:B-1----:R-:W-:Y:S01]  /*753f0*/  HMMA.16816.F32 R4, R8.reuse, R4, R16 ;  /* 0x000000040804723c */ /* 0x042fe20000001810 */
[----:B------:R-:W2:Y:S01]  /*75400*/  LDL.LU.64 R18, [R1+0x4e08] ;  /* 0x004e080001127983 */ /* 0x000ea20000300a00 */
[----:B------:R-:W2:Y:S11]  /*75410*/  LDL.LU.64 R16, [R1+0x4e00] ;  /* 0x004e000001107983 */ /* 0x000eb60000300a00 */
[----:B------:R-:W-:Y:S10]  /*75420*/  @!UPT UIADD3 URZ, URZ, URZ, URZ ;  /* 0x0000003f3f3ff290 */ /* 0x000ff4000fffe03f */
[----:B------:R-:W-:Y:S01]  /*75430*/  STL.64 [R1+0x260], R4 ;  /* 0x0002600401007387 */ /* 0x000fe20000100a00 */
[----:B------:R-:W-:Y:S02]  /*75440*/  STL.64 [R1+0x268], R6 ;  /* 0x0002680601007387 */ /* 0x000fe40000100a00 */
[----:B------:R-:W0:Y:S02]  /*75450*/  LDSM.16.MT88.4 R4, [R29+0x28300] ;  /* 0x028300001d04783b */ /* 0x000e240000004200 */
[----:B0-----:R-:W-:Y:S02]  /*75460*/  STL.64 [R1+0x4de0], R6 ;  /* 0x004de00601007387 */ /* 0x001fe40000100a00 */
[----:B------:R-:W-:Y:S01]  /*75470*/  STL.64 [R1+0x4dd8], R4 ;  /* 0x004dd80401007387 */ /* 0x000fe20000100a00 */
[----:B--2---:R-:W-:Y:S11]  /*75480*/  HMMA.16816.F32 R16, R8, R12, R16 ;  /* 0x0000000c0810723c */ /* 0x004ff60000001810 */
        /* <DEDUP_REMOVED lines=8> */
[----:B------:R-:W-:-:S02]  /*75510*/  IMAD.MOV.U32 R6, RZ, RZ, R12 ;  /* 0x000000ffff067224 */ /* 0x000fc400078e000c */
[----:B------:R-:W-:Y:S02]  /*75520*/  IMAD.MOV.U32 R0, RZ, RZ, R13 ;  /* 0x000000ffff007224 */ /* 0x000fe400078e000d */
[----:B------:R-:W0:Y:S04]  /*75530*/  LDSM.16.MT88.4 R12, [R29+0x28380] ;  /* 0x028380001d0c783b */ /* 0x000e280000004200 */
[----:B0-----:R-:W-:Y:S01]  /*75540*/  STL.64 [R1+0x4d60], R14 ;  /* 0x004d600e01007387 */ /* 0x001fe20000100a00 */
[----:B------:R0:W-:Y:S03]  /*75550*/  STL.64 [R1+0x4d58], R12 ;  /* 0x004d580c01007387 */ /* 0x0001e60000100a00 */
[----:B0-----:R-:W3:Y:S01]  /*75560*/  LDL.LU R12, [R1+0x230] ;  /* 0x00023000010c7983 */ /* 0x001ee20000300800 */
[----:B------:R-:W3:Y:S02]  /*75570*/  LDL.LU R13, [R1+0x234] ;  /* 0x00023400010d7983 */ /* 0x000ee40000300800 */
[----:B------:R-:W3:Y:S02]  /*75580*/  LDL.LU R14, [R1+0x238] ;  /* 0x00023800010e7983 */ /* 0x000ee40000300800 */
[----:B------:R-:W3:Y:S01]  /*75590*/  LDL.LU R15, [R1+0x23c] ;  /* 0x00023c00010f7983 */ /* 0x000ee20000300800 */
[----:B----4-:R-:W-:Y:S01]  /*755a0*/  STL.64 [R1+0x4d98], R26 ;  /* 0x004d981a01007387 */ /* 0x010fe20000100a00 */
[----:B------:R0:W-:Y:S01]  /*755b0*/  STL.64 [R1+0x4d90], R24 ;  /* 0x004d901801007387 */ /* 0x0001e20000100a00 */
[C---:B--2---:R-:W-:Y:S11]  /*755c0*/  HMMA.16816.F32 R16, R8.reuse, R24, R16 ;  /* 0x000000180810723c */ /* 0x044ff60000001810 */
[----:B------:R-:W-:Y:S11]  /*755d0*/  @!UPT UIADD3 URZ, URZ, URZ, URZ ;  /* 0x0000003f3f3ff290 */ /* 0x000ff6000fffe03f */
[----:B------:R-:W-:Y:S01]  /*755e0*/  @!UPT UIADD3 URZ, URZ, URZ, URZ ;  /* 0x0000003f3f3ff290 */ /* 0x000fe2000fffe03f */
[----:B------:R-:W-:Y:S01]  /*755f0*/  STL.64 [R1+0x240], R16 ;  /* 0x0002401001007387 */ /* 0x000fe20000100a00 */
[----:B------:R-:W-:Y:S02]  /*75600*/  STL.64 [R1+0x248], R18 ;  /* 0x0002481201007387 */ /* 0x000fe40000100a00 */
[----:B0-----:R-:W2:Y:S02]  /*75610*/  LDL.LU.64 R24, [R1+0x30] ;  /* 0x0000300001187983 */ /* 0x001ea40000300a00 */
[----:B------:R-:W0:Y:S01]  /*75620*/  LDSM.16.MT88.4 R16, [R29+0x2c000] ;  /* 0x02c000001d10783b */ /* 0x000e220000004200 */
[----:B---3--:R-:W-:Y:S01]  /*75630*/  HMMA.16816.F32 R12, R8, R20, R12 ;  /* 0x00000014080c723c */ /* 0x008fe2000000180c */
[----:B--2---:R1:W-:Y:S04]  /*75640*/  STL.64 [R1+0x4de8], R24 ;  /* 0x004de81801007387 */ /* 0x0043e80000100a00 */
        /* <DEDUP_REMOVED lines=9> */
[----:B------:R-:W3:Y:S03]  /*756e0*/  LDL.LU R19, [R1+0x16c] ;  /* 0x00016c0001137983 */ /* 0x000ee60000300800 */
[----:B------:R0:W-:Y:S02]  /*756f0*/  STL.64 [R1+0x230], R12 ;  /* 0x0002300c01007387 */ /* 0x0001e40000100a00 */
[----:B0-----:R-:W-:-:S02]  /*75700*/  IMAD.MOV.U32 R13, RZ, RZ, R20 ;  /* 0x000000ffff0d7224 */ /* 0x001fc400078e0014 */
[----:B------:R-:W-:Y:S02]  /*75710*/  IMAD.MOV.U32 R12, RZ, RZ, R21 ;  /* 0x000000ffff0c7224 */ /* 0x000fe400078e0015 */
[----:B------:R-:W0:Y:S04]  /*75720*/  LDSM.16.MT88.4 R20, [R29+0x2c080] ;  /* 0x02c080001d14783b */ /* 0x000e280000004200 */
[----:B------:R-:W-:Y:S04]  /*75730*/  STL.64 [R1+0x238], R14 ;  /* 0x0002380e01007387 */ /* 0x000fe80000100a00 */
[----:B0-----:R-:W-:Y:S01]  /*75740*/  STL.64 [R1+0x4c50], R22 ;  /* 0x004c501601007387 */ /* 0x001fe20000100a00 */
[----:B------:R0:W-:Y:S02]  /*75750*/  STL.64 [R1+0x4c48], R20 ;  /* 0x004c481401007387 */ /* 0x0001e40000100a00 */
[----:B0-----:R-:W-:-:S02]  /*75760*/  IMAD.MOV.U32 R20, RZ, RZ, R6 ;  /* 0x000000ffff147224 */ /* 0x001fc400078e0006 */
[----:B------:R-:W-:-:S05]  /*75770*/  IMAD.MOV.U32 R21, RZ, RZ, R0 ;  /* 0x000000ffff157224 */ /* 0x000fca00078e0000 */
[----:B------:R0:W-:Y:S04]  /*75780*/  STL.64 [R1+0x4da0], R20 ;  /* 0x004da01401007387 */ /* 0x0001e80000100a00 */
[----:B0-----:R-:W4:Y:S01]  /*75790*/  LDL.LU R20, [R1+0x170] ;  /* 0x0001700001147983 */ /* 0x001f220000300800 */
[----:B------:R-:W4:Y:S02]  /*757a0*/  LDL.LU R21, [R1+0x174] ;  /* 0x0001740001157983 */ /* 0x000f240000300800 */
[----:B------:R-:W4:Y:S02]  /*757b0*/  LDL.LU R22, [R1+0x178] ;  /* 0x0001780001167983 */ /* 0x000f240000300800 */
[----:B------:R-:W4:Y:S01]  /*757c0*/  LDL.LU R23, [R1+0x17c] ;  /* 0x00017c0001177983 */ /* 0x000f220000300800 */
[----:B--2---:R-:W-:Y:S01]  /*757d0*/  HMMA.16816.F32 R8, R8, R4, R24 ;  /* 0x000000040808723c */ /* 0x004fe20000001818 */
[----:B------:R-:W3:Y:S01]  /*757e0*/  LDL.LU.64 R24, [R1+0x4de8] ;  /* 0x004de80001187983 */ /* 0x000ee20000300a00 */
[----:B------:R-:W4:Y:S02]  /*757f0*/  LDL.LU.64 R6, [R1+0x4de0] ;  /* 0x004de00001067983 */ /* 0x000f240000300a00 */
[----:B------:R-:W4:Y:S11]  /*75800*/  LDL.LU.64 R4, [R1+0x4dd8] ;  /* 0x004dd80001047983 */ /* 0x000f360000300a00 */
[----:B------:R-:W-:Y:S08]  /*75810*/  @!UPT UIADD3 URZ, URZ, URZ, URZ ;  /* 0x0000003f3f3ff290 */ /* 0x000ff0000fffe03f */
[----:B------:R-:W-:Y:S01]  /*75820*/  STL.64 [R1+0x180], R8 ;  /* 0x0001800801007387 */ /* 0x000fe20000100a00 */
[----:B------:R-:W-:Y:S02]  /*75830*/  STL.64 [R1+0x188], R10 ;  /* 0x0001880a01007387 */ /* 0x000fe40000100a00 */
[----:B------:R-:W0:Y:S02]  /*75840*/  LDSM.16.MT88.4 R8, [R29+0x2c100] ;  /* 0x02c100001d08783b */ /* 0x000e240000004200 */
[----:B0-----:R-:W-:Y:S02]  /*75850*/  STL.64 [R1+0x4be8], R10 ;  /* 0x004be80a01007387 */ /* 0x001fe40000100a00 */
[----:B------:R0:W-:Y:S02]  /*75860*/  STL.64 [R1+0x4be0], R8 ;  /* 0x004be00801007387 */ /* 0x0001e40000100a00 */
[----:B0-----:R-:W2:Y:S01]  /*75870*/  LDL.LU.64 R8, [R1+0x60] ;  /* 0x0000600001087983 */ /* 0x001ea20000300a00 */
[----:B------:R-:W2:Y:S03]  /*75880*/  LDL.64 R10, [R1+0x68] ;  /* 0x00006800010a7983 */ /* 0x000ea60000100a00 */
[----:B--2---:R-:W-:Y:S01]  /*75890*/  STL.64 [R1+0x4d70], R10 ;  /* 0x004d700a01007387 */ /* 0x004fe20000100a00 */
[----:B------:R0:W-:Y:S03]  /*758a0*/  STL.64 [R1+0x4d68], R8 ;  /* 0x004d680801007387 */ /* 0x0001e60000100a00 */
[----:B0-----:R-:W4:Y:S02]  /*758b0*/  LDL.LU.64 R8, [R1+0x40] ;  /* 0x0000400001087983 */ /* 0x001f240000300a00 */
[C---:B----4-:R-:W-:Y:S11]  /*758c0*/  HMMA.16816.F32 R20, R4.reuse, R8, R20 ;  /* 0x000000080414723c */ /* 0x050ff60000001814 */
[----:B------:R-:W-:Y:S11]  /*758d0*/  @!UPT UIADD3 URZ, URZ, URZ, URZ ;  /* 0x0000003f3f3ff290 */ /* 0x000ff6000fffe03f */
[----:B------:R-:W-:Y:S01]  /*758e0*/  @!UPT UIADD3 URZ, URZ, URZ, URZ ;  /* 0x0000003f3f3ff290 */ /* 0x000fe2000fffe03f */
[----:B------:R-:W-:Y:S01]  /*758f0*/  STL.64 [R1+0x170], R20 ;  /* 0x0001701401007387 */ /* 0x000fe20000100a00 */
[----:B------:R0:W-:Y:S02]  /*75900*/  STL.64 [R1+0x178], R22 ;  /* 0x0001781601007387 */ /* 0x0001e40000100a00 */
[----:B0-----:R-:W-:Y:S02]  /*75910*/  IMAD.MOV.U32 R23, RZ, RZ, R8 ;  /* 0x000000ffff177224 */ /* 0x001fe400078e0008 */
[----:B------:R-:W-:Y:S02]  /*75920*/  IMAD.MOV.U32 R22, RZ, RZ, R9 ;  /* 0x000000ffff167224 */ /* 0x000fe400078e0009 */
[----:B---3--:R-:W-:Y:S11]  /*75930*/  HMMA.16816.F32 R8, R4, R24, R16 ;  /* 0x000000180408723c */ /* 0x008ff60000001810 */
[----:B------:R-:W-:Y:S11]  /*75940*/  @!UPT UIADD3 URZ, URZ, URZ, URZ ;  /* 0x0000003f3f3ff290 */ /* 0x000ff6000fffe03f */
[----:B------:R-:W-:Y:S01]  /*75950*/  @!UPT UIADD3 URZ, URZ, URZ, URZ ;  /* 0x0000003f3f3ff290 */ /* 0x000fe2000fffe03f */
[----:B------:R-:W-:Y:S01]  /*75960*/  STL.64 [R1+0x160], R8 ;  /* 0x0001600801007387 */ /* 0x000fe20000100a00 */
[----:B------:R-:W-:Y:S02]  /*75970*/  STL.64 [R1+0x168], R10 ;  /* 0x0001680a01007387 */ /* 0x000fe40000100a00 */
[----:B------:R-:W2:Y:S02]  /*75980*/  LDL.LU R16, [R1+0x350] ;  /* 0x0003500001107983 */ /* 0x000ea40000300800 */
[----:B------:R-:W2:Y:S01]  /*75990*/  LDL.LU R17, [R1+0x354] ;  /* 0x0003540001117983 */ /* 0x000ea20000300800 */
[----:B------:R-:W3:Y:S01]  /*759a0*/  LDL.LU R18, [R1+0x358] ;  /* 0x0003580001127983 */ /* 0x000ee20000300800 */
[----:B------:R-:W3:Y:S03]  /*759b0*/  LDL.LU R19, [R1+0x35c] ;  /* 0x00035c0001137983 */ /* 0x000ee60000300800 */
        /* <DEDUP_REMOVED lines=12> */
[----:B------:R-:W4:Y:S01]  /*75a80*/  LDL.LU.64 R20, [R1] ;  /* 0x0000000001147983 */ /* 0x000f220000300a00 */
[----:B------:R-:W-:Y:S02]  /*75a90*/  STL.64 [R1+0x4dc8], R22 ;  /* 0x004dc81601007387 */ /* 0x000fe40000100a00 */
[----:B------:R-:W-:-:S02]  /*75aa0*/  IMAD.MOV.U32 R0, RZ, RZ, R24 ;  /* 0x000000ffff007224 */ /* 0x000fc400078e0018 */
[----:B------:R-:W-:Y:S01]  /*75ab0*/  IMAD.MOV.U32 R28, RZ, RZ, R25 ;  /* 0x000000ffff1c7224 */ /* 0x000fe200078e0019 */
[----:B----4-:R0:W-:Y:S04]  /*75ac0*/  STL.64 [R1+0x4dc0], R20 ;  /* 0x004dc01401007387 */ /* 0x0101e80000100a00 */
[----:B0-----:R-:W4:Y:S01]  /*75ad0*/  LDL.LU R20, [R1+0x150] ;  /* 0x0001500001147983 */ /* 0x001f220000300800 */
[----:B------:R-:W4:Y:S02]  /*75ae0*/  LDL.LU R21, [R1+0x154] ;  /* 0x0001540001157983 */ /* 0x000f240000300800 */
[----:B------:R-:W4:Y:S02]  /*75af0*/  LDL.LU R22, [R1+0x158] ;  /* 0x0001580001167983 */ /* 0x000f240000300800 */
[----:B------:R-:W4:Y:S01]  /*75b00*/  LDL.LU R23, [R1+0x15c] ;  /* 0x00015c0001177983 */ /* 0x000f220000300800 */
[----:B------:R-:W2:Y:S01]  /*75b10*/  LDL.LU R24, [R1+0x130] ;  /* 0x0001300001187983 */ /* 0x000ea20000300800 */
        /* <DEDUP_REMOVED lines=11> */
[----:B---3--:R-:W-:Y:S01]  /*75bd0*/  STL.64 [R1+0x4d18], R18 ;  /* 0x004d181201007387 */ /* 0x008fe20000100a00 */
[----:B------:R0:W-:Y:S02]  /*75be0*/  STL.64 [R1+0x4d10], R16 ;  /* 0x004d101001007387 */ /* 0x0001e40000100a00 */
[----:B0-----:R-:W-:-:S02]  /*75bf0*/  IMAD.MOV.U32 R16, RZ, RZ, R2 ;  /* 0x000000ffff107224 */ /* 0x001fc400078e0002 */
[----:B------:R-:W-:Y:S01]  /*75c00*/  IMAD.MOV.U32 R17, RZ, RZ, R3 ;  /* 0x000000ffff117224 */ /* 0x000fe200078e0003 */
[----:B------:R-:W3:Y:S01]  /*75c10*/  LDL.LU R2, [R1+0x4dd4] ;  /* 0x004dd40001027983 */ /* 0x000ee20000300800 */
[----:B------:R-:W2:Y:S02]  /*75c20*/  LDL.LU R3, [R1+0x4dd0] ;  /* 0x004dd00001037983 */ /* 0x000ea40000300800 */
[----:B------:R0:W-:Y:S02]  /*75c30*/  STL.64 [R1+0x4d88], R8 ;  /* 0x004d880801007387 */ /* 0x0001e40000100a00 */
[----:B------:R-:W2:Y:S01]  /*75c40*/  LDL.LU R12, [R1+0xb0] ;  /* 0x0000b000010c7983 */ /* 0x000ea20000300800 */
[----:B------:R-:W2:Y:S01]  /*75c50*/  LDL.LU R13, [R1+0xb4] ;  /* 0x0000b400010d7983 */ /* 0x000ea20000300800 */
[----:B------:R-:W2:Y:S02]  /*75c60*/  LDL.LU R14, [R1+0xb8] ;  /* 0x0000b800010e7983 */ /* 0x000ea40000300800 */
[----:B------:R-:W2:Y:S01]  /*75c70*/  LDL.LU R15, [R1+0xbc] ;  /* 0x0000bc00010f7983 */ /* 0x000ea20000300800 */
[----:B----4-:R-:W-:Y:S01]  /*75c80*/  HMMA.16816.F32 R20, R4, R16, R20 ;  /* 0x000000100414723c */ /* 0x010fe20000001814 */
[----:B0-----:R-:W4:Y:S01]  /*75c90*/  LDL.LU R8, [R1+0x120] ;  /* 0x0001200001087983 */ /* 0x001f220000300800 */
[----:B------:R-:W4:Y:S02]  /*75ca0*/  LDL.LU R9, [R1+0x124] ;  /* 0x0001240001097983 */ /* 0x000f240000300800 */
[----:B------:R-:W4:Y:S02]  /*75cb0*/  LDL.LU R10, [R1+0x128] ;  /* 0x00012800010a7983 */ /* 0x000f240000300800 */
[----:B------:R-:W4:Y:S01]  /*75cc0*/  LDL.LU R11, [R1+0x12c] ;  /* 0x00012c00010b7983 */ /* 0x000f220000300800 */
[----:B--2---:R-:W-:Y:S01]  /*75cd0*/  STL.64 [R1+0x4d80], R14 ;  /* 0x004d800e01007387 */ /* 0x004fe20000100a00 */
[----:B------:R0:W-:Y:S03]  /*75ce0*/  STL.64 [R1+0x4d78], R12 ;  /* 0x004d780c01007387 */ /* 0x0001e60000100a00 */
[----:B0-----:R-:W2:Y:S01]  /*75cf0*/  LDL.LU R12, [R1+0x110] ;  /* 0x00011000010c7983 */ /* 0x001ea20000300800 */
[----:B------:R-:W2:Y:S02]  /*75d00*/  LDL.LU R13, [R1+0x114] ;  /* 0x00011400010d7983 */ /* 0x000ea40000300800 */
[----:B------:R-:W2:Y:S02]  /*75d10*/  LDL.LU R14, [R1+0x118] ;  /* 0x00011800010e7983 */ /* 0x000ea40000300800 */
[----:B------:R-:W2:Y:S07]  /*75d20*/  LDL.LU R15, [R1+0x11c] ;  /* 0x00011c00010f7983 */ /* 0x000eae0000300800 */
[----:B------:R-:W-:Y:S01]  /*75d30*/  STL.64 [R1+0x150], R20 ;  /* 0x0001501401007387 */ /* 0x000fe20000100a00 */
[----:B------:R0:W-:Y:S03]  /*75d40*/  STL.64 [R1+0x158], R22 ;  /* 0x0001581601007387 */ /* 0x0001e60000100a00 */
[----:B0-----:R-:W2:Y:S01]  /*75d50*/  LDL.LU.64 R22, [R1+0x4dc8] ;  /* 0x004dc80001167983 */ /* 0x001ea20000300a00 */
[----:B------:R-:W2:Y:S02]  /*75d60*/  LDL.LU.64 R20, [R1+0x4dc0] ;  /* 0x004dc00001147983 */ /* 0x000ea40000300a00 */
[----:B------:R0:W-:Y:S02]  /*75d70*/  STL.64 [R1+0x4d28], R16 ;  /* 0x004d281001007387 */ /* 0x0001e40000100a00 */
[----:B0-----:R-:W-:-:S02]  /*75d80*/  IMAD.MOV.U32 R16, RZ, RZ, R0 ;  /* 0x000000ffff107224 */ /* 0x001fc400078e0000 */
[----:B------:R-:W-:Y:S01]  /*75d90*/  IMAD.MOV.U32 R17, RZ, RZ, R28 ;  /* 0x000000ffff117224 */ /* 0x000fe200078e001c */
[----:B------:R-:W3:Y:S04]  /*75da0*/  LDL.LU R0, [R1+0x4db8] ;  /* 0x004db80001007983 */ /* 0x000ee80000300800 */
        /* <DEDUP_REMOVED lines=10> */
[----:B------:R-:W-:Y:S02]  /*75e50*/  IMAD.MOV.U32 R17, RZ, RZ, R22 ;  /* 0x000000ffff117224 */ /* 0x000fe400078e0016 */
        /* <DEDUP_REMOVED lines=28> */
[----:B------:R1:W-:Y:S03]  /*76020*/  STL.64 [R1+0x128], R10 ;  /* 0x0001280a01007387 */ /* 0x0003e60000100a00 */
[----:B0-----:R-:W1:Y:S02]  /*76030*/  LDL.LU.64 R8, [R1+0x4d88] ;  /* 0x004d880001087983 */ /* 0x001e640000300a00 */
[C---:B-1----:R-:W-:Y:S02]  /*76040*/  HMMA.16816.F32 R8, R4.reuse, R8, R12 ;  /* 0x000000080408723c */ /* 0x042fe4000000180c */
[----:B------:R-:W4:Y:S01]  /*76050*/  LDL.LU.64 R14, [R1+0x4d80] ;  /* 0x004d8000010e7983 */ /* 0x000f220000300a00 */
[----:B------:R-:W4:Y:S11]  /*76060*/  LDL.LU.64 R12, [R1+0x4d78] ;  /* 0x004d7800010c7983 */ /* 0x000f360000300a00 */
[----:B------:R-:W-:Y:S09]  /*76070*/  @!UPT UIADD3 URZ, URZ, URZ, URZ ;  /* 0x0000003f3f3ff290 */ /* 0x000ff2000fffe03f */
[----:B------:R-:W-:Y:S01]  /*76080*/  STL.64 [R1+0x110], R8 ;  /* 0x0001100801007387 */ /* 0x000fe20000100a00 */
[----:B------:R0:W-:Y:S03]  /*76090*/  STL.64 [R1+0x118], R10 ;  /* 0x0001180a01007387 */ /* 0x0001e60000100a00 */
[----:B0-----:R-:W2:Y:S01]  /*760a0*/  LDL.LU.64 R10, [R1+0x4d70] ;  /* 0x004d7000010a7983 */ /* 0x001ea20000300a00 */
[----:B------:R-:W4:Y:S02]  /*760b0*/  LDL.LU.64 R8, [R1+0x4d68] ;  /* 0x004d680001087983 */ /* 0x000f240000300a00 */
[----:B----4-:R-:W-:Y:S01]  /*760c0*/  HMMA.16816.F32 R4, R4, R8, R12 ;  /* 0x000000080404723c */ /* 0x010fe2000000180c */
[----:B------:R-:W2:Y:S01]  /*760d0*/  LDL.LU.64 R14, [R1+0x4d60] ;  /* 0x004d6000010e7983 */ /* 0x000ea20000300a00 */
[----:B------:R-:W2:Y:S11]  /*760e0*/  LDL.LU.64 R12, [R1+0x4d58] ;  /* 0x004d5800010c7983 */ /* 0x000eb60000300a00 */
[----:B------:R-:W-:Y:S10]  /*760f0*/  @!UPT UIADD3 URZ, URZ, URZ, URZ ;  /* 0x0000003f3f3ff290 */ /* 0x000ff4000fffe03f */
[----:B------:R0:W-:Y:S02]  /*76100*/  STL.64 [R1+0xb0], R4 ;  /* 0x0000b00401007387 */ /* 0x0001e40000100a00 */
[----:B0-----:R-:W-:Y:S02]  /*76110*/  IMAD.MOV.U32 R4, RZ, RZ, R19 ;  /* 0x000000ffff047224 */ /* 0x001fe400078e0013 */
[----:B------:R-:W-:Y:S01]  /*76120*/  IMAD.MOV.U32 R5, RZ, RZ, R18 ;  /* 0x000000ffff057224 */ /* 0x000fe200078e0012 */
[----:B------:R0:W-:Y:S04]  /*76130*/  STL.64 [R1+0xb8], R6 ;  /* 0x0000b80601007387 */ /* 0x0001e80000100a00 */
[----:B0-----:R-:W4:Y:S04]  /*76140*/  LDL R6, [R1+0x8] ;  /* 0x0000080001067983 */ /* 0x001f280000100800 */
[----:B------:R-:W4:Y:S01]  /*76150*/  LDL R7, [R1+0xc] ;  /* 0x00000c0001077983 */ /* 0x000f220000100800 */
        /* <DEDUP_REMOVED lines=28> */
[----:B----4-:R0:W-:Y:S02]  /*76320*/  STL.64 [R1+0x4ca0], R6 ;  /* 0x004ca00601007387 */ /* 0x0101e40000100a00 */
[----:B------:R-:W4:Y:S01]  /*76330*/  LDL.LU R4, [R1+0x340] ;  /* 0x0003400001047983 */ /* 0x000f220000300800 */
[----:B------:R-:W4:Y:S04]  /*76340*/  LDL.LU R5, [R1+0x344] ;  /* 0x0003440001057983 */ /* 0x000f280000300800 */
[----:B0-----:R-:W4:Y:S01]  /*76350*/  LDL.LU R6, [R1+0x348] ;  /* 0x0003480001067983 */ /* 0x001f220000300800 */
[----:B------:R-:W4:Y:S01]  /*76360*/  LDL.LU R7, [R1+0x34c] ;  /* 0x00034c0001077983 */ /* 0x000f220000300800 */
[C---:B--2---:R-:W-:Y:S02]  /*76370*/  HMMA.16816.F32 R20, R12.reuse, R20, R16 ;  /* 0x000000140c14723c */ /* 0x044fe40000001810 */
[----:B------:R-:W2:Y:S01]  /*76380*/  LDL.LU.64 R18, [R1+0x4cf8] ;  /* 0x004cf80001127983 */ /* 0x000ea20000300a00 */
[----:B------:R-:W2:Y:S11]  /*76390*/  LDL.LU.64 R16, [R1+0x4cf0] ;  /* 0x004cf00001107983 */ /* 0x000eb60000300a00 */
[----:B------:R-:W-:Y:S09]  /*763a0*/  @!UPT UIADD3 URZ, URZ, URZ, URZ ;  /* 0x0000003f3f3ff290 */ /* 0x000ff2000fffe03f */
[----:B------:R0:W-:Y:S01]  /*763b0*/  STL.64 [R1+0x220], R20 ;  /* 0x0002201401007387 */ /* 0x0001e20000100a00 */
[----:B------:R1:W-:Y:S03]  /*763c0*/  STL [R1+0x228], R22 ;  /* 0x0002281601007387 */ /* 0x0003e60000100800 */
[----:B0-----:R-:W2:Y:S01]  /*763d0*/  LDL.LU R20, [R1+0x210] ;  /* 0x0002100001147983 */ /* 0x001ea20000300800 */
[----:B------:R-:W2:Y:S02]  /*763e0*/  LDL.LU R21, [R1+0x214] ;  /* 0x0002140001157983 */ /* 0x000ea40000300800 */
[----:B-1----:R-:W2:Y:S02]  /*763f0*/  LDL.LU R22, [R1+0x218] ;  /* 0x0002180001167983 */ /* 0x002ea40000300800 */
[----:B------:R-:W-:Y:S02]  /*76400*/  IMAD.MOV.U32 R28, RZ, RZ, R23 ;  /* 0x000000ffff1c7224 */ /* 0x000fe400078e0017 */
[----:B---3--:R-:W-:Y:S01]  /*76410*/  IMAD.MOV.U32 R23, RZ, RZ, R0 ;  /* 0x000000ffff177224 */ /* 0x008fe200078e0000 */
[C---:B----4-:R-:W-:Y:S04]  /*76420*/  HMMA.16816.F32 R4, R12.reuse, R24, R4 ;  /* 0x000000180c04723c */ /* 0x050fe80000001804 */
[----:B--2---:R-:W-:Y:S01]  /*76430*/  STL.64 [R1+0x4c60], R22 ;  /* 0x004c601601007387 */ /* 0x004fe20000100a00 */
[----:B------:R0:W-:Y:S03]  /*76440*/  STL.64 [R1+0x4c58], R20 ;  /* 0x004c581401007387 */ /* 0x0001e60000100a00 */
[----:B0-----:R-:W2:Y:S01]  /*76450*/  LDL.LU.64 R20, [R1+0x50] ;  /* 0x0000500001147983 */ /* 0x001ea20000300a00 */
[----:B------:R-:W3:Y:S02]  /*76460*/  LDL.64 R22, [R1+0x58] ;  /* 0x0000580001167983 */ /* 0x000ee40000100a00 */
[----:B------:R-:W-:Y:S11]  /*76470*/  STL [R1+0x4a18], R28 ;  /* 0x004a181c01007387 */ /* 0x000ff60000100800 */
[----:B------:R-:W-:Y:S01]  /*76480*/  @!UPT UIADD3 URZ, URZ, URZ, URZ ;  /* 0x0000003f3f3ff290 */ /* 0x000fe2000fffe03f */
[----:B------:R-:W-:Y:S01]  /*76490*/  STL.64 [R1+0x340], R4 ;  /* 0x0003400401007387 */ /* 0x000fe20000100a00 */
[----:B------:R2:W-:Y:S01]  /*764a0*/  STL [R1+0x348], R6 ;  /* 0x0003480601007387 */ /* 0x0005e20000100800 */
[----:B------:R-:W-:Y:S02]  /*764b0*/  IMAD.MOV.U32 R0, RZ, RZ, R7 ;  /* 0x000000ffff007224 */ /* 0x000fe400078e0007 */
[----:B------:R-:W-:Y:S03]  /*764c0*/  STL.64 [R1+0x4cc8], R26 ;  /* 0x004cc81a01007387 */ /* 0x000fe60000100a00 */
[----:B------:R-:W-:Y:S01]  /*764d0*/  STL [R1+0x4a1c], R0 ;  /* 0x004a1c0001007387 */ /* 0x000fe20000100800 */
[C---:B--2---:R-:W-:Y:S03]  /*764e0*/  HMMA.16816.F32 R4, R12.reuse, R20, R16 ;  /* 0x000000140c04723c */ /* 0x044fe60000001810 */
[----:B---3--:R0:W-:Y:S01]  /*764f0*/  STL.64 [R1+0x4c70], R22 ;  /* 0x004c701601007387 */ /* 0x0081e20000100a00 */
[----:B------:R-:W2:Y:S11]  /*76500*/  LDL.LU R20, [R1+0x2d0] ;  /* 0x0002d00001147983 */ /* 0x000eb60000300800 */
[----:B------:R-:W-:Y:S08]  /*76510*/  @!UPT UIADD3 URZ, URZ, URZ, URZ ;  /* 0x0000003f3f3ff290 */ /* 0x000ff0000fffe03f */
[----:B------:R-:W-:Y:S01]  /*76520*/  STL.64 [R1+0x350], R4 ;  /* 0x0003500401007387 */ /* 0x000fe20000100a00 */
[----:B------:R1:W-:Y:S02]  /*76530*/  STL.64 [R1+0x358], R6 ;  /* 0x0003580601007387 */ /* 0x0003e40000100a00 */
[----:B------:R-:W2:Y:S02]  /*76540*/  LDL.LU R21, [R1+0x2d4] ;  /* 0x0002d40001157983 */ /* 0x000ea40000300800 */
[----:B0-----:R-:W3:Y:S01]  /*76550*/  LDL.LU R22, [R1+0x2d8] ;  /* 0x0002d80001167983 */ /* 0x001ee20000300800 */
[----:B------:R-:W3:Y:S01]  /*76560*/  LDL.LU R23, [R1+0x2dc] ;  /* 0x0002dc0001177983 */ /* 0x000ee20000300800 */
[----:B------:R-:W4:Y:S02]  /*76570*/  LDL.LU R16, [R1+0x330] ;  /* 0x0003300001107983 */ /* 0x000f240000300800 */
[----:B------:R-:W4:Y:S02]  /*76580*/  LDL.LU R17, [R1+0x334] ;  /* 0x0003340001117983 */ /* 0x000f240000300800 */
[----:B------:R-:W4:Y:S01]  /*76590*/  LDL.LU R18, [R1+0x338] ;  /* 0x0003380001127983 */ /* 0x000f220000300800 */
[----:B------:R-:W4:Y:S01]  /*765a0*/  LDL.LU R19, [R1+0x33c] ;  /* 0x00033c0001137983 */ /* 0x000f220000300800 */
[----:B------:R-:W2:Y:S02]  /*765b0*/  LDL R26, [R1+0x48] ;  /* 0x00004800011a7983 */ /* 0x000ea40000100800 */
[----:B------:R-:W2:Y:S01]  /*765c0*/  LDL R27, [R1+0x4c] ;  /* 0x00004c00011b7983 */ /* 0x000ea20000100800 */
[----:B-1----:R-:W2:Y:S04]  /*765d0*/  LDL R6, [R1+0x18] ;  /* 0x0000180001067983 */ /* 0x002ea80000100800 */
[----:B------:R-:W2:Y:S04]  /*765e0*/  LDL R7, [R1+0x1c] ;  /* 0x00001c0001077983 */ /* 0x000ea80000100800 */
[----:B--2---:R0:W-:Y:S01]  /*765f0*/  STL.64 [R1+0x4cc0], R6 ;  /* 0x004cc00601007387 */ /* 0x0041e20000100a00 */
        /* <DEDUP_REMOVED lines=10> */
[----:B---3--:R0:W-:Y:S01]  /*766a0*/  STL.64 [R1+0x4c80], R22 ;  /* 0x004c801601007387 */ /* 0x0081e20000100a00 */
[----:B------:R1:W-:Y:S03]  /*766b0*/  STL.64 [R1+0x4c78], R20 ;  /* 0x004c781401007387 */ /* 0x0003e60000100a00 */
[----:B0-----:R-:W3:Y:S04]  /*766c0*/  LDL R22, [R1+0x28] ;  /* 0x0000280001167983 */ /* 0x001ee80000100800 */
[----:B------:R-:W3:Y:S01]  /*766d0*/  LDL R23, [R1+0x2c] ;  /* 0x00002c0001177983 */ /* 0x000ee20000100800 */
[----:B----4-:R-:W-:Y:S03]  /*766e0*/  HMMA.16816.F32 R12, R12, R8, R16 ;  /* 0x000000080c0c723c */ /* 0x010fe60000001810 */
[----:B---3--:R0:W-:Y:S01]  /*766f0*/  STL.64 [R1+0x4c98], R22 ;  /* 0x004c981601007387 */ /* 0x0081e20000100a00 */
[----:B-1----:R-:W3:Y:S02]  /*76700*/  LDL.LU R20, [R1+0x2f0] ;  /* 0x0002f00001147983 */ /* 0x002ee40000300800 */
[----:B------:R-:W3:Y:S01]  /*76710*/  LDL.LU R21, [R1+0x2f4] ;  /* 0x0002f40001157983 */ /* 0x000ee20000300800 */
[----:B0-----:R-:W4:Y:S01]  /*76720*/  LDL.LU R22, [R1+0x2f8] ;  /* 0x0002f80001167983 */ /* 0x001f220000300800 */
[----:B------:R-:W4:Y:S03]  /*76730*/  LDL.LU R23, [R1+0x2fc] ;  /* 0x0002fc0001177983 */ /* 0x000f260000300800 */
[----:B----4-:R-:W-:Y:S01]  /*76740*/  STL.64 [R1+0x4cb0], R22 ;  /* 0x004cb01601007387 */ /* 0x010fe20000100a00 */
[----:B---3--:R0:W-:Y:S03]  /*76750*/  STL.64 [R1+0x4ca8], R20 ;  /* 0x004ca81401007387 */ /* 0x0081e60000100a00 */
[----:B0-----:R-:W3:Y:S01]  /*76760*/  LDL.LU R20, [R1+0x300] ;  /* 0x0003000001147983 */ /* 0x001ee20000300800 */
[----:B------:R-:W3:Y:S02]  /*76770*/  LDL.LU R21, [R1+0x304] ;  /* 0x0003040001157983 */ /* 0x000ee40000300800 */
[----:B------:R-:W3:Y:S02]  /*76780*/  LDL.LU R22, [R1+0x308] ;  /* 0x0003080001167983 */ /* 0x000ee40000300800 */
[----:B------:R-:W3:Y:S01]  /*76790*/  LDL.LU R23, [R1+0x30c] ;  /* 0x00030c0001177983 */ /* 0x000ee20000300800 */
[----:B------:R-:W2:Y:S01]  /*767a0*/  LDL.LU.64 R18, [R1+0x4ce8] ;  /* 0x004ce80001127983 */ /* 0x000ea20000300a00 */
[----:B------:R-:W2:Y:S02]  /*767b0*/  LDL.LU.64 R16, [R1+0x4ce0] ;  /* 0x004ce00001107983 */ /* 0x000ea40000300a00 */
[----:B------:R0:W-:Y:S02]  /*767c0*/  STL.64 [R1+0x4c68], R10 ;  /* 0x004c680a01007387 */ /* 0x0001e40000100a00 */
[----:B------:R-:W4:Y:S01]  /*767d0*/  LDL.LU R8, [R1+0x2c0] ;  /* 0x0002c00001087983 */ /* 0x000f220000300800 */
[----:B------:R-:W-:Y:S01]  /*767e0*/  STL.64 [R1+0x330], R12 ;  /* 0x0003300c01007387 */ /* 0x000fe20000100a00 */
[----:B------:R-:W-:Y:S02]  /*767f0*/  STL.64 [R1+0x338], R14 ;  /* 0x0003380e01007387 */ /* 0x000fe40000100a00 */
[----:B------:R-:W4:Y:S01]  /*76800*/  LDL.LU R9, [R1+0x2c4] ;  /* 0x0002c40001097983 */ /* 0x000f220000300800 */
[----:B0-----:R-:W3:Y:S01]  /*76810*/  LDL.LU R10, [R1+0x2c8] ;  /* 0x0002c800010a7983 */ /* 0x001ee20000300800 */
[----:B------:R-:W3:Y:S01]  /*76820*/  LDL.LU R11, [R1+0x2cc] ;  /* 0x0002cc00010b7983 */ /* 0x000ee20000300800 */
[C---:B--2---:R-:W-:Y:S02]  /*76830*/  HMMA.16816.F32 R24, R16.reuse, R26, R4 ;  /* 0x0000001a1018723c */ /* 0x044fe40000001804 */
[----:B---3--:R-:W-:Y:S01]  /*76840*/  STL.64 [R1+0x4c90], R10 ;  /* 0x004c900a01007387 */ /* 0x008fe20000100a00 */
[----:B----4-:R0:W-:Y:S03]  /*76850*/  STL.64 [R1+0x4c88], R8 ;  /* 0x004c880801007387 */ /* 0x0101e60000100a00 */
[----:B0-----:R-:W2:Y:S01]  /*76860*/  LDL.LU R8, [R1+0x2e0] ;  /* 0x0002e00001087983 */ /* 0x001ea20000300800 */
[----:B------:R-:W2:Y:S02]  /*76870*/  LDL.LU R9, [R1+0x2e4] ;  /* 0x0002e40001097983 */ /* 0x000ea40000300800 */
[----:B------:R-:W2:Y:S02]  /*76880*/  LDL.LU R10, [R1+0x2e8] ;  /* 0x0002e800010a7983 */ /* 0x000ea40000300800 */
[----:B------:R-:W2:Y:S01]  /*76890*/  LDL.LU R11, [R1+0x2ec] ;  /* 0x0002ec00010b7983 */ /* 0x000ea20000300800 */
[----:B------:R-:W3:Y:S01]  /*768a0*/  LDL.64 R14, [R1+0x38] ;  /* 0x00003800010e7983 */ /* 0x000ee20000100a00 */
[----:B------:R-:W3:Y:S02]  /*768b0*/  LDL.LU.64 R6, [R1+0x4cd8] ;  /* 0x004cd80001067983 */ /* 0x000ee40000300a00 */
[----:B------:R-:W3:Y:S08]  /*768c0*/  LDL.LU.64 R4, [R1+0x4cd0] ;  /* 0x004cd00001047983 */ /* 0x000ef00000300a00 */
[----:B------:R-:W-:Y:S01]  /*768d0*/  STL.64 [R1+0x320], R24 ;  /* 0x0003201801007387 */ /* 0x000fe20000100a00 */
[----:B------:R0:W-:Y:S04]  /*768e0*/  STL.64 [R1+0x328], R26 ;  /* 0x0003281a01007387 */ /* 0x0001e80000100a00 */
[----:B0-----:R-:W4:Y:S01]  /*768f0*/  LDL.LU.64 R26, [R1+0x4cc8] ;  /* 0x004cc800011a7983 */ /* 0x001f220000300a00 */
[C---:B---3--:R-:W-:Y:S11]  /*76900*/  HMMA.16816.F32 R4, R16.reuse, R14, R4 ;  /* 0x0000000e1004723c */ /* 0x048ff60000001804 */
[----:B------:R-:W-:Y:S11]  /*76910*/  @!UPT UIADD3 URZ, URZ, URZ, URZ ;  /* 0x0000003f3f3ff290 */ /* 0x000ff6000fffe03f */
[----:B------:R-:W-:Y:S01]  /*76920*/  @!UPT UIADD3 URZ, URZ, URZ, URZ ;  /* 0x0000003f3f3ff290 */ /* 0x000fe2000fffe03f */
[----:B------:R0:W-:Y:S01]  /*76930*/  STL.64 [R1+0x310], R4 ;  /* 0x0003100401007387 */ /* 0x0001e20000100a00 */
[----:B------:R-:W-:Y:S02]  /*76940*/  IMAD.MOV.U32 R25, RZ, RZ, R6 ;  /* 0x000000ffff197224 */ /* 0x000fe400078e0006 */
[----:B------:R-:W-:Y:S02]  /*76950*/  IMAD.MOV.U32 R24, RZ, RZ, R7 ;  /* 0x000000ffff187224 */ /* 0x000fe400078e0007 */
[----:B------:R-:W0:Y:S01]  /*76960*/  LDL.LU.64 R6, [R1+0x4cc0] ;  /* 0x004cc00001067983 */ /* 0x000e220000300a00 */
[----:B------:R-:W-:Y:S02]  /*76970*/  STL.64 [R1+0x4c40], R14 ;  /* 0x004c400e01007387 */ /* 0x000fe40000100a00 */
[----:B----4-:R-:W-:Y:S02]  /*76980*/  IMAD.MOV.U32 R12, RZ, RZ, R26 ;  /* 0x000000ffff0c7224 */ /* 0x010fe400078e001a */
[----:B------:R-:W-:Y:S01]  /*76990*/  IMAD.MOV.U32 R13, RZ, RZ, R27 ;  /* 0x000000ffff0d7224 */ /* 0x000fe200078e001b */
[----:B------:R-:W3:Y:S01]  /*769a0*/  LDL.LU R26, [R1+0x4cbc] ;  /* 0x004cbc00011a7983 */ /* 0x000ee20000300800 */
[----:B------:R-:W3:Y:S01]  /*769b0*/  LDL.LU R27, [R1+0x4cb8] ;  /* 0x004cb800011b7983 */ /* 0x000ee20000300800 */
[C---:B0-----:R-:W-:Y:S02]  /*769c0*/  HMMA.16816.F32 R4, R16.reuse, R6, R20 ;  /* 0x000000061004723c */ /* 0x041fe40000001814 */
[----:B------:R-:W4:Y:S01]  /*769d0*/  LDL.LU.64 R22, [R1+0x4cb0] ;  /* 0x004cb00001167983 */ /* 0x000f220000300a00 */
[----:B------:R-:W4:Y:S11]  /*769e0*/  LDL.LU.64 R20, [R1+0x4ca8] ;  /* 0x004ca80001147983 */ /* 0x000f360000300a00 */
[----:B------:R-:W-:Y:S09]  /*769f0*/  @!UPT UIADD3 URZ, URZ, URZ, URZ ;  /* 0x0000003f3f3ff290 */ /* 0x000ff2000fffe03f */
[----:B------:R-:W-:Y:S01]  /*76a00*/  STL.64 [R1+0x300], R4 ;  /* 0x0003000401007387 */ /* 0x000fe20000100a00 */
[----:B------:R0:W-:Y:S03]  /*76a10*/  STL.64 [R1+0x308], R6 ;  /* 0x0003080601007387 */ /* 0x0001e60000100a00 */
[----:B0-----:R-:W4:Y:S01]  /*76a20*/  LDL.LU.64 R6, [R1+0x4ca0] ;  /* 0x004ca00001067983 */ /* 0x001f220000300a00 */
[----:B------:R-:W-:Y:S02]  /*76a30*/  IMAD.MOV.U32 R14, RZ, RZ, R3 ;  /* 0x000000ffff0e7224 */ /* 0x000fe400078e0003 */
[----:B------:R-:W-:Y:S01]  /*76a40*/  IMAD.MOV.U32 R15, RZ, RZ, R2 ;  /* 0x000000ffff0f7224 */ /* 0x000fe200078e0002 */
[C---:B----4-:R-:W-:Y:S11]  /*76a50*/  HMMA.16816.F32 R20, R16.reuse, R6, R20 ;  /* 0x000000061014723c */ /* 0x050ff60000001814 */
[----:B------:R-:W-:Y:S11]  /*76a60*/  @!UPT UIADD3 URZ, URZ, URZ, URZ ;  /* 0x0000003f3f3ff290 */ /* 0x000ff6000fffe03f */
[----:B------:R-:W-:Y:S01]  /*76a70*/  @!UPT UIADD3 URZ, URZ, URZ, URZ ;  /* 0x0000003f3f3ff290 */ /* 0x000fe2000fffe03f */
[----:B------:R2:W-:Y:S01]  /*76a80*/  STL.64 [R1+0x2f0], R20 ;  /* 0x0002f01401007387 */ /* 0x0005e20000100a00 */
[----:B------:R-:W-:Y:S02]  /*76a90*/  IMAD.MOV.U32 R3, RZ, RZ, R22 ;  /* 0x000000ffff037224 */ /* 0x000fe400078e0016 */
[----:B------:R-:W-:Y:S02]  /*76aa0*/  IMAD.MOV.U32 R2, RZ, RZ, R23 ;  /* 0x000000ffff027224 */ /* 0x000fe400078e0017 */
[----:B------:R-:W2:Y:S02]  /*76ab0*/  LDL.LU.64 R22, [R1+0x4c98] ;  /* 0x004c980001167983 */ /* 0x000ea40000300a00 */
        /* <DEDUP_REMOVED lines=14> */
[----:B------:R-:W-:Y:S02]  /*76ba0*/  STL.64 [R1+0x4c20], R26 ;  /* 0x004c201a01007387 */ /* 0x000fe40000100a00 */
[----:B------:R0:W-:Y:S02]  /*76bb0*/  STL.64 [R1+0x4c18], R24 ;  /* 0x004c181801007387 */ /* 0x0001e40000100a00 */
[----:B0-----:R-:W3:Y:S01]  /*76bc0*/  LDL.LU R24, [R1+0x1f0] ;  /* 0x0001f00001187983 */ /* 0x001ee20000300800 */
[----:B------:R-:W3:Y:S02]  /*76bd0*/  LDL.LU R25, [R1+0x1f4] ;  /* 0x0001f40001197983 */ /* 0x000ee40000300800 */
[----:B------:R-:W3:Y:S02]  /*76be0*/  LDL.LU R26, [R1+0x1f8] ;  /* 0x0001f800011a7983 */ /* 0x000ee40000300800 */
[----:B------:R-:W3:Y:S01]  /*76bf0*/  LDL.LU R27, [R1+0x1fc] ;  /* 0x0001fc00011b7983 */ /* 0x000ee20000300800 */
[C---:B--2---:R-:W-:Y:S01]  /*76c00*/  HMMA.16816.F32 R8, R16.reuse, R22, R8 ;  /* 0x000000161008723c */ /* 0x044fe20000001808 */
[----:B------:R-:W-:Y:S11]  /*76c10*/  IMAD.MOV.U32 R5, RZ, RZ, R23 ;  /* 0x000000ffff057224 */ /* 0x000ff600078e0017 */
[----:B------:R-:W-:Y:S11]  /*76c20*/  @!UPT UIADD3 URZ, URZ, URZ, URZ ;  /* 0x0000003f3f3ff290 */ /* 0x000ff6000fffe03f */
[----:B------:R0:W-:Y:S01]  /*76c30*/  STL.64 [R1+0x2c0], R8 ;  /* 0x0002c00801007387 */ /* 0x0001e20000100a00 */
[----:B------:R1:W-:Y:S02]  /*76c40*/  STL.64 [R1+0x2c8], R10 ;  /* 0x0002c80a01007387 */ /* 0x0003e40000100a00 */
[----:B0-----:R-:W-:Y:S01]  /*76c50*/  IMAD.MOV.U32 R8, RZ, RZ, R22 ;  /* 0x000000ffff087224 */ /* 0x001fe200078e0016 */
[----:B-1----:R-:W2:Y:S01]  /*76c60*/  LDL.LU.64 R10, [R1+0x4c68] ;  /* 0x004c6800010a7983 */ /* 0x002ea20000300a00 */
[----:B------:R-:W2:Y:S02]  /*76c70*/  LDL.LU.64 R22, [R1+0x4c60] ;  /* 0x004c600001167983 */ /* 0x000ea40000300a00 */
[----:B------:R-:W2:Y:S02]  /*76c80*/  LDL.LU.64 R20, [R1+0x4c58] ;  /* 0x004c580001147983 */ /* 0x000ea40000300a00 */
[----:B--2---:R-:W-:Y:S01]  /*76c90*/  HMMA.16816.F32 R16, R16, R10, R20 ;  /* 0x0000000a1010723c */ /* 0x004fe20000001814 */
[----:B------:R-:W2:Y:S01]  /*76ca0*/  LDL.LU.64 R22, [R1+0x4c50] ;  /* 0x004c500001167983 */ /* 0x000ea20000300a00 */
[----:B------:R-:W2:Y:S02]  /*76cb0*/  LDL.LU.64 R20, [R1+0x4c48] ;  /* 0x004c480001147983 */ /* 0x000ea40000300a00 */
[----:B------:R-:W-:Y:S02]  /*76cc0*/  STL.64 [R1+0x4bf8], R10 ;  /* 0x004bf80a01007387 */ /* 0x000fe40000100a00 */
[----:B------:R0:W-:Y:S11]  /*76cd0*/  STL [R1+0x4c38], R8 ;  /* 0x004c380801007387 */ /* 0x0001f60000100800 */
[----:B------:R-:W-:Y:S06]  /*76ce0*/  @!UPT UIADD3 URZ, URZ, URZ, URZ ;  /* 0x0000003f3f3ff290 */ /* 0x000fec000fffe03f */
[----:B------:R-:W-:Y:S01]  /*76cf0*/  STL.64 [R1+0x210], R16 ;  /* 0x0002101001007387 */ /* 0x000fe20000100a00 */
[----:B------:R1:W-:Y:S02]  /*76d00*/  STL.64 [R1+0x218], R18 ;  /* 0x0002181201007387 */ /* 0x0003e40000100a00 */
[----:B0-----:R-:W4:Y:S02]  /*76d10*/  LDL.LU R8, [R1+0x1e0] ;  /* 0x0001e00001087983 */ /* 0x001f240000300800 */
[----:B------:R-:W4:Y:S01]  /*76d20*/  LDL.LU R9, [R1+0x1e4] ;  /* 0x0001e40001097983 */ /* 0x000f220000300800 */
[----:B------:R-:W4:Y:S01]  /*76d30*/  LDL.LU R10, [R1+0x1e8] ;  /* 0x0001e800010a7983 */ /* 0x000f220000300800 */
[----:B------:R-:W4:Y:S03]  /*76d40*/  LDL.LU R11, [R1+0x1ec] ;  /* 0x0001ec00010b7983 */ /* 0x000f260000300800 */
[----:B-1----:R-:W2:Y:S02]  /*76d50*/  LDL.64 R18, [R1+0x48] ;  /* 0x0000480001127983 */ /* 0x002ea40000100a00 */
        /* <DEDUP_REMOVED lines=12> */
[----:B------:R-:W-:Y:S03]  /*76e20*/  STL.64 [R1+0x4c28], R16 ;  /* 0x004c281001007387 */ /* 0x000fe60000100a00 */
[----:B0-----:R-:W4:Y:S01]  /*76e30*/  LDL.64 R18, [R1+0x18] ;  /* 0x0000180001127983 */ /* 0x001f220000100a00 */
[----:B---3--:R-:W-:Y:S01]  /*76e40*/  HMMA.16816.F32 R24, R20, R14, R24 ;  /* 0x0000000e1418723c */ /* 0x008fe20000001818 */
[----:B------:R-:W-:-:S02]  /*76e50*/  IMAD.MOV.U32 R4, RZ, RZ, R14 ;  /* 0x000000ffff047224 */ /* 0x000fc400078e000e */
[----:B------:R-:W-:Y:S11]  /*76e60*/  IMAD.MOV.U32 R0, RZ, RZ, R15 ;  /* 0x000000ffff007224 */ /* 0x000ff600078e000f */
[----:B------:R-:W-:Y:S09]  /*76e70*/  @!UPT UIADD3 URZ, URZ, URZ, URZ ;  /* 0x0000003f3f3ff290 */ /* 0x000ff2000fffe03f */
[----:B------:R-:W-:Y:S01]  /*76e80*/  STL.64 [R1+0x1f0], R24 ;  /* 0x0001f01801007387 */ /* 0x000fe20000100a00 */
[----:B------:R0:W-:Y:S02]  /*76e90*/  STL.64 [R1+0x1f8], R26 ;  /* 0x0001f81a01007387 */ /* 0x0001e40000100a00 */
[----:B------:R-:W2:Y:S02]  /*76ea0*/  LDL.LU R12, [R1+0x1c0] ;  /* 0x0001c000010c7983 */ /* 0x000ea40000300800 */
[----:B------:R-:W2:Y:S01]  /*76eb0*/  LDL.LU R13, [R1+0x1c4] ;  /* 0x0001c400010d7983 */ /* 0x000ea20000300800 */
[----:B------:R-:W2:Y:S01]  /*76ec0*/  LDL.LU R14, [R1+0x1c8] ;  /* 0x0001c800010e7983 */ /* 0x000ea20000300800 */
[----:B------:R-:W2:Y:S03]  /*76ed0*/  LDL.LU R15, [R1+0x1cc] ;  /* 0x0001cc00010f7983 */ /* 0x000ea60000300800 */
[----:B0-----:R-:W2:Y:S01]  /*76ee0*/  LDL.64 R26, [R1+0x28] ;  /* 0x00002800011a7983 */ /* 0x001ea20000100a00 */
[C---:B----4-:R-:W-:Y:S11]  /*76ef0*/  HMMA.16816.F32 R8, R20.reuse, R18, R8 ;  /* 0x000000121408723c */ /* 0x050ff60000001808 */
[----:B------:R-:W-:Y:S11]  /*76f00*/  @!UPT UIADD3 URZ, URZ, URZ, URZ ;  /* 0x0000003f3f3ff290 */ /* 0x000ff6000fffe03f */
[----:B------:R-:W-:Y:S01]  /*76f10*/  @!UPT UIADD3 URZ, URZ, URZ, URZ ;  /* 0x0000003f3f3ff290 */ /* 0x000fe2000fffe03f */
[----:B------:R0:W-:Y:S01]  /*76f20*/  STL.64 [R1+0x1e0], R8 ;  /* 0x0001e00801007387 */ /* 0x0001e20000100a00 */
[----:B------:R1:W-:Y:S03]  /*76f30*/  STL.64 [R1+0x1e8], R10 ;  /* 0x0001e80a01007387 */ /* 0x0003e60000100a00 */
[----:B0-----:R-:W3:Y:S01]  /*76f40*/  LDL.LU R8, [R1+0x4c38] ;  /* 0x004c380001087983 */ /* 0x001ee20000300800 */
[----:B-1----:R-:W-:Y:S02]  /*76f50*/  IMAD.MOV.U32 R10, RZ, RZ, R18 ;  /* 0x000000ffff0a7224 */ /* 0x002fe400078e0012 */
[----:B------:R-:W-:Y:S02]  /*76f60*/  IMAD.MOV.U32 R9, RZ, RZ, R19 ;  /* 0x000000ffff097224 */ /* 0x000fe400078e0013 */
[----:B------:R-:W4:Y:S01]  /*76f70*/  LDL.LU.64 R18, [R1+0x4c30] ;  /* 0x004c300001127983 */ /* 0x000f220000300a00 */
[----:B------:R-:W4:Y:S02]  /*76f80*/  LDL.LU.64 R16, [R1+0x4c28] ;  /* 0x004c280001107983 */ /* 0x000f240000300a00 */
[----:B------:R-:W-:Y:S01]  /*76f90*/  STL.64 [R1+0x4ba8], R6 ;  /* 0x004ba80601007387 */ /* 0x000fe20000100a00 */
[----:B----4-:R-:W-:Y:S11]  /*76fa0*/  HMMA.16816.F32 R16, R20, R6, R16 ;  /* 0x000000061410723c */ /* 0x010ff60000001810 */
[----:B------:R-:W-:Y:S11]  /*76fb0*/  @!UPT UIADD3 URZ, URZ, URZ, URZ ;  /* 0x0000003f3f3ff290 */ /* 0x000ff6000fffe03f */
[----:B------:R-:W-:Y:S01]  /*76fc0*/  @!UPT UIADD3 URZ, URZ, URZ, URZ ;  /* 0x0000003f3f3ff290 */ /* 0x000fe2000fffe03f */
[----:B------:R0:W-:Y:S01]  /*76fd0*/  STL.64 [R1+0x1d0], R16 ;  /* 0x0001d01001007387 */ /* 0x0001e20000100a00 */
[----:B------:R1:W-:Y:S03]  /*76fe0*/  STL.64 [R1+0x1d8], R18 ;  /* 0x0001d81201007387 */ /* 0x0003e60000100a00 */
[----:B0-----:R-:W4:Y:S01]  /*76ff0*/  LDL.LU R16, [R1+0x100] ;  /* 0x0001000001107983 */ /* 0x001f220000300800 */
[----:B------:R-:W4:Y:S02]  /*77000*/  LDL.LU R17, [R1+0x104] ;  /* 0x0001040001117983 */ /* 0x000f240000300800 */
[----:B-1----:R-:W4:Y:S02]  /*77010*/  LDL.LU R18, [R1+0x108] ;  /* 0x0001080001127983 */ /* 0x002f240000300800 */
[----:B------:R-:W4:Y:S02]  /*77020*/  LDL.LU R19, [R1+0x10c] ;  /* 0x00010c0001137983 */ /* 0x000f240000300800 */
[----:B------:R-:W-:-:S02]  /*77030*/  IMAD.MOV.U32 R6, RZ, RZ, R10 ;  /* 0x000000ffff067224 */ /* 0x000fc400078e000a */
[----:B---3--:R-:W-:Y:S02]  /*77040*/  IMAD.MOV.U32 R10, RZ, RZ, R8 ;  /* 0x000000ffff0a7224 */ /* 0x008fe400078e0008 */
[----:B------:R-:W-:Y:S01]  /*77050*/  IMAD.MOV.U32 R11, RZ, RZ, R5 ;  /* 0x000000ffff0b7224 */ /* 0x000fe200078e0005 */
[----:B--2---:R-:W-:Y:S01]  /*77060*/  HMMA.16816.F32 R12, R20, R26, R12 ;  /* 0x0000001a140c723c */ /* 0x004fe2000000180c */
[----:B------:R-:W-:Y:S01]  /*77070*/  IMAD.MOV.U32 R7, RZ, RZ, R9 ;  /* 0x000000ffff077224 */ /* 0x000fe200078e0009 */
[----:B----4-:R-:W-:Y:S01]  /*77080*/  STL.64 [R1+0x4c08], R18 ;  /* 0x004c081201007387 */ /* 0x010fe20000100a00 */
[----:B------:R-:W-:Y:S02]  /*77090*/  STL.64 [R1+0x4c00], R16 ;  /* 0x004c001001007387 */ /* 0x000fe40000100a00 */
[----:B------:R0:W-:Y:S02]  /*770a0*/  STL.64 [R1+0x4c10], R10 ;  /* 0x004c100a01007387 */ /* 0x0001e40000100a00 */
[----:B------:R-:W2:Y:S01]  /*770b0*/  LDL.LU R8, [R1+0x1b0] ;  /* 0x0001b00001087983 */ /* 0x000ea20000300800 */
[----:B------:R-:W2:Y:S04]  /*770c0*/  LDL.LU R9, [R1+0x1b4] ;  /* 0x0001b40001097983 */ /* 0x000ea80000300800 */
[----:B0-----:R-:W2:Y:S01]  /*770d0*/  LDL.LU R10, [R1+0x1b8] ;  /* 0x0001b800010a7983 */ /* 0x001ea20000300800 */
[----:B------:R-:W2:Y:S02]  /*770e0*/  LDL.LU R11, [R1+0x1bc] ;  /* 0x0001bc00010b7983 */ /* 0x000ea40000300800 */
[----:B------:R-:W3:Y:S02]  /*770f0*/  LDL.LU R16, [R1+0x1a0] ;  /* 0x0001a00001107983 */ /* 0x000ee40000300800 */
[----:B------:R-:W3:Y:S01]  /*77100*/  LDL.LU R17, [R1+0x1a4] ;  /* 0x0001a40001117983 */ /* 0x000ee20000300800 */
[----:B------:R-:W3:Y:S01]  /*77110*/  LDL.LU R18, [R1+0x1a8] ;  /* 0x0001a80001127983 */ /* 0x000ee20000300800 */
[----:B------:R-:W3:Y:S02]  /*77120*/  LDL.LU R19, [R1+0x1ac] ;  /* 0x0001ac0001137983 */ /* 0x000ee40000300800 */
[----:B------:R0:W-:Y:S02]  /*77130*/  STL.64 [R1+0x4bc0], R6 ;  /* 0x004bc00601007387 */ /* 0x0001e40000100a00 */
[----:B0-----:R-:W-:-:S02]  /*77140*/  IMAD.MOV.U32 R6, RZ, RZ, R4 ;  /* 0x000000ffff067224 */ /* 0x001fc400078e0004 */
[----:B------:R-:W-:-:S05]  /*77150*/  IMAD.MOV.U32 R7, RZ, RZ, R0 ;  /* 0x000000ffff077224 */ /* 0x000fca00078e0000 */
[----:B------:R0:W-:Y:S01]  /*77160*/  STL.64 [R1+0x4bd8], R6 ;  /* 0x004bd80601007387 */ /* 0x0001e20000100a00 */
[----:B------:R-:W4:Y:S02]  /*77170*/  LDL.LU R4, [R1+0xf0] ;  /* 0x0000f00001047983 */ /* 0x000f240000300800 */
[----:B------:R-:W4:Y:S01]  /*77180*/  LDL.LU R5, [R1+0xf4] ;  /* 0x0000f40001057983 */ /* 0x000f220000300800 */
[----:B0-----:R-:W4:Y:S01]  /*77190*/  LDL.LU R6, [R1+0xf8] ;  /* 0x0000f80001067983 */ /* 0x001f220000300800 */
[----:B------:R-:W4:Y:S02]  /*771a0*/  LDL.LU R7, [R1+0xfc] ;  /* 0x0000fc0001077983 */ /* 0x000f240000300800 */
[----:B------:R-:W-:Y:S02]  /*771b0*/  STL.64 [R1+0x1c0], R12 ;  /* 0x0001c00c01007387 */ /* 0x000fe40000100a00 */
[----:B------:R0:W-:Y:S02]  /*771c0*/  STL.64 [R1+0x1c8], R14 ;  /* 0x0001c80e01007387 */ /* 0x0001e40000100a00 */
[----:B0-----:R-:W-:-:S02]  /*771d0*/  IMAD.MOV.U32 R15, RZ, RZ, R26 ;  /* 0x000000ffff0f7224 */ /* 0x001fc400078e001a */
[----:B------:R-:W-:Y:S02]  /*771e0*/  IMAD.MOV.U32 R14, RZ, RZ, R27 ;  /* 0x000000ffff0e7224 */ /* 0x000fe400078e001b */
[----:B------:R-:W2:Y:S01]  /*771f0*/  LDL.LU.64 R26, [R1+0x4c20] ;  /* 0x004c2000011a7983 */ /* 0x000ea20000300a00 */
[----:B------:R-:W3:Y:S01]  /*77200*/  LDL.LU.64 R24, [R1+0x4c18] ;  /* 0x004c180001187983 */ /* 0x000ee20000300a00 */
[C---:B--2---:R-:W-:Y:S11]  /*77210*/  HMMA.16816.F32 R8, R20.reuse, R26, R8 ;  /* 0x0000001a1408723c */ /* 0x044ff60000001808 */
[----:B------:R-:W-:Y:S11]  /*77220*/  @!UPT UIADD3 URZ, URZ, URZ, URZ ;  /* 0x0000003f3f3ff290 */ /* 0x000ff6000fffe03f */
[----:B------:R-:W-:Y:S01]  /*77230*/  @!UPT UIADD3 URZ, URZ, URZ, URZ ;  /* 0x0000003f3f3ff290 */ /* 0x000fe2000fffe03f */
[----:B------:R-:W-:Y:S01]  /*77240*/  STL.64 [R1+0x1b0], R8 ;  /* 0x0001b00801007387 */ /* 0x000fe20000100a00 */
[----:B------:R0:W-:Y:S03]  /*77250*/  STL.64 [R1+0x1b8], R10 ;  /* 0x0001b80a01007387 */ /* 0x0001e60000100a00 */
[----:B0-----:R-:W2:Y:S01]  /*77260*/  LDL.LU.64 R10, [R1+0x4c10] ;  /* 0x004c1000010a7983 */ /* 0x001ea20000300a00 */
[----:B------:R-:W-:Y:S02]  /*77270*/  STL.64 [R1+0x4ba0], R26 ;  /* 0x004ba01a01007387 */ /* 0x000fe40000100a00 */
[----:B---3--:R0:W-:Y:S02]  /*77280*/  STL.64 [R1+0x4b98], R24 ;  /* 0x004b981801007387 */ /* 0x0081e40000100a00 */
        /* <DEDUP_REMOVED lines=15> */
[----:B------:R-:W2:Y:S02]  /*77380*/  LDL.LU R26, [R1+0xe8] ;  /* 0x0000e800011a7983 */ /* 0x000ea40000300800 */
[----:B------:R-:W2:Y:S01]  /*77390*/  LDL.LU R27, [R1+0xec] ;  /* 0x0000ec00011b7983 */ /* 0x000ea20000300800 */
[----:B------:R-:W3:Y:S01]  /*773a0*/  LDL.LU.64 R18, [R1+0x4c08] ;  /* 0x004c080001127983 */ /* 0x000ee20000300a00 */
[----:B------:R-:W3:Y:S11]  /*773b0*/  LDL.LU.64 R16, [R1+0x4c00] ;  /* 0x004c000001107983 */ /* 0x000ef60000300a00 */
[----:B------:R-:W-:Y:S02]  /*773c0*/  STL.64 [R1+0x1a0], R8 ;  /* 0x0001a00801007387 */ /* 0x000fe40000100a00 */
[----:B------:R0:W-:Y:S02]  /*773d0*/  STL.64 [R1+0x1a8], R10 ;  /* 0x0001a80a01007387 */ /* 0x0001e40000100a00 */
[----:B0-----:R-:W3:Y:S02]  /*773e0*/  LDL.LU.64 R10, [R1+0x4bf8] ;  /* 0x004bf800010a7983 */ /* 0x001ee40000300a00 */
[----:B---3--:R-:W-:Y:S02]  /*773f0*/  HMMA.16816.F32 R20, R20, R10, R16 ;  /* 0x0000000a1414723c */ /* 0x008fe40000001810 */
[----:B------:R-:W4:Y:S01]  /*77400*/  LDL.LU.64 R18, [R1+0x4bf0] ;  /* 0x004bf00001127983 */ /* 0x000f220000300a00 */
[----:B------:R-:W-:-:S02]  /*77410*/  IMAD.MOV.U32 R13, RZ, RZ, R10 ;  /* 0x000000ffff0d7224 */ /* 0x000fc400078e000a */
[----:B------:R-:W-:Y:S11]  /*77420*/  IMAD.MOV.U32 R12, RZ, RZ, R11 ;  /* 0x000000ffff0c7224 */ /* 0x000ff600078e000b */
[----:B------:R-:W-:Y:S07]  /*77430*/  @!UPT UIADD3 URZ, URZ, URZ, URZ ;  /* 0x0000003f3f3ff290 */ /* 0x000fee000fffe03f */
[----:B------:R0:W-:Y:S01]  /*77440*/  STL.64 [R1+0x100], R20 ;  /* 0x0001001401007387 */ /* 0x0001e20000100a00 */
[----:B------:R1:W-:Y:S02]  /*77450*/  STL.64 [R1+0x108], R22 ;  /* 0x0001081601007387 */ /* 0x0003e40000100a00 */
[----:B------:R-:W4:Y:S02]  /*77460*/  LDL.LU.64 R10, [R1+0x4be8] ;  /* 0x004be800010a7983 */ /* 0x000f240000300a00 */
[----:B------:R-:W4:Y:S01]  /*77470*/  LDL.LU.64 R8, [R1+0x4be0] ;  /* 0x004be00001087983 */ /* 0x000f220000300a00 */
[----:B0-----:R-:W3:Y:S01]  /*77480*/  LDL.LU R20, [R1+0xc0] ;  /* 0x0000c00001147983 */ /* 0x001ee20000300800 */
[----:B------:R-:W3:Y:S02]  /*77490*/  LDL.LU R21, [R1+0xc4] ;  /* 0x0000c40001157983 */ /* 0x000ee40000300800 */
[----:B-1----:R-:W3:Y:S02]  /*774a0*/  LDL.LU R22, [R1+0xc8] ;  /* 0x0000c80001167983 */ /* 0x002ee40000300800 */
[----:B------:R-:W3:Y:S01]  /*774b0*/  LDL.LU R23, [R1+0xcc] ;  /* 0x0000cc0001177983 */ /* 0x000ee20000300800 */
[C---:B----4-:R-:W-:Y:S11]  /*774c0*/  HMMA.16816.F32 R4, R8.reuse, R18, R4 ;  /* 0x000000120804723c */ /* 0x050ff60000001804 */
[----:B------:R-:W-:Y:S11]  /*774d0*/  @!UPT UIADD3 URZ, URZ, URZ, URZ ;  /* 0x0000003f3f3ff290 */ /* 0x000ff6000fffe03f */
[----:B------:R-:W-:Y:S01]  /*774e0*/  @!UPT UIADD3 URZ, URZ, URZ, URZ ;  /* 0x0000003f3f3ff290 */ /* 0x000fe2000fffe03f */
[----:B------:R-:W-:Y:S01]  /*774f0*/  STL.64 [R1+0xf0], R4 ;  /* 0x0000f00401007387 */ /* 0x000fe20000100a00 */
[----:B------:R0:W-:Y:S03]  /*77500*/  STL.64 [R1+0xf8], R6 ;  /* 0x0000f80601007387 */ /* 0x0001e60000100a00 */
[----:B0-----:R-:W2:Y:S01]  /*77510*/  LDL.LU.64 R6, [R1+0x4bd8] ;  /* 0x004bd80001067983 */ /* 0x001ea20000300a00 */
[----:B------:R-:W4:Y:S02]  /*77520*/  LDL.LU R16, [R1+0x2b0] ;  /* 0x0002b00001107983 */ /* 0x000f240000300800 */
[----:B------:R-:W-:Y:S02]  /*77530*/  IMAD.MOV.U32 R28, RZ, RZ, R18 ;  /* 0x000000ffff1c7224 */ /* 0x000fe400078e0012 */
[----:B------:R-:W4:Y:S02]  /*77540*/  LDL.LU R17, [R1+0x2b4] ;  /* 0x0002b40001117983 */ /* 0x000f240000300800 */
[----:B------:R-:W-:Y:S01]  /*77550*/  IMAD.MOV.U32 R0, RZ, RZ, R19 ;  /* 0x000000ffff007224 */ /* 0x000fe200078e0013 */
[----:B------:R-:W4:Y:S01]  /*77560*/  LDL.LU R18, [R1+0x2b8] ;  /* 0x0002b80001127983 */ /* 0x000f220000300800 */
[----:B------:R-:W4:Y:S01]  /*77570*/  LDL.LU R19, [R1+0x2bc] ;  /* 0x0002bc0001137983 */ /* 0x000f220000300800 */
        /* <DEDUP_REMOVED lines=15> */
[----:B------:R-:W3:Y:S11]  /*77670*/  LDL.64 R22, [R1+0x58] ;  /* 0x0000580001167983 */ /* 0x000ef60000100a00 */
[----:B------:R-:W-:Y:S10]  /*77680*/  @!UPT UIADD3 URZ, URZ, URZ, URZ ;  /* 0x0000003f3f3ff290 */ /* 0x000ff4000fffe03f */
[----:B------:R-:W-:Y:S01]  /*77690*/  STL.64 [R1+0xc0], R4 ;  /* 0x0000c00401007387 */ /* 0x000fe20000100a00 */
[----:B------:R-:W-:Y:S02]  /*776a0*/  STL.64 [R1+0xc8], R6 ;  /* 0x0000c80601007387 */ /* 0x000fe40000100a00 */
[----:B------:R-:W0:Y:S02]  /*776b0*/  LDSM.16.MT88.4 R4, [R29+0x2c180] ;  /* 0x02c180001d04783b */ /* 0x000e240000004200 */
[----:B0-----:R0:W-:Y:S02]  /*776c0*/  STL.64 [R1+0x4b78], R6 ;  /* 0x004b780601007387 */ /* 0x0011e40000100a00 */
[----:B------:R2:W-:Y:S02]  /*776d0*/  STL.64 [R1+0x4b70], R4 ;  /* 0x004b700401007387 */ /* 0x0005e40000100a00 */
[----:B0-----:R-:W-:Y:S02]  /*776e0*/  IMAD.MOV.U32 R6, RZ, RZ, R15 ;  /* 0x000000ffff067224 */ /* 0x001fe400078e000f */
[----:B------:R-:W-:-:S07]  /*776f0*/  IMAD.MOV.U32 R7, RZ, RZ, R14 ;  /* 0x000000ffff077224 */ /* 0x000fce00078e000e */
[C---:B--2---:R-:W-:Y:S01]  /*77700*/  HMMA.16816.F32 R4, R8.reuse, R6, R24 ;  /* 0x000000060804723c */ /* 0x044fe20000001818 */
[----:B------:R-:W4:Y:S01]  /*77710*/  LDL.LU.64 R26, [R1+0x4ba0] ;  /* 0x004ba000011a7983 */ /* 0x000f220000300a00 */
[----:B------:R-:W2:Y:S11]  /*77720*/  LDL.LU.64 R24, [R1+0x4b98] ;  /* 0x004b980001187983 */ /* 0x000eb60000300a00 */
[----:B------:R-:W-:Y:S10]  /*77730*/  @!UPT UIADD3 URZ, URZ, URZ, URZ ;  /* 0x0000003f3f3ff290 */ /* 0x000ff4000fffe03f */
[----:B------:R-:W-:Y:S01]  /*77740*/  STL.64 [R1+0x190], R4 ;  /* 0x0001900401007387 */ /* 0x000fe20000100a00 */
[----:B------:R0:W-:Y:S02]  /*77750*/  STL.64 [R1+0x198], R6 ;  /* 0x0001980601007387 */ /* 0x0001e40000100a00 */
[----:B0-----:R-:W-:Y:S02]  /*77760*/  IMAD.MOV.U32 R6, RZ, RZ, R13 ;  /* 0x000000ffff067224 */ /* 0x001fe400078e000d */
[----:B------:R-:W-:Y:S02]  /*77770*/  IMAD.MOV.U32 R7, RZ, RZ, R12 ;  /* 0x000000ffff077224 */ /* 0x000fe400078e000c */
[----:B------:R-:W0:Y:S04]  /*77780*/  LDSM.16.MT88.4 R12, [R29+0x2c200] ;  /* 0x02c200001d0c783b */ /* 0x000e280000004200 */
[----:B------:R1:W-:Y:S01]  /*77790*/  STL.64 [R1+0x4b90], R6 ;  /* 0x004b900601007387 */ /* 0x0003e20000100a00 */
[----:B------:R-:W3:Y:S02]  /*777a0*/  LDL.LU R4, [R1+0x3f0] ;  /* 0x0003f00001047983 */ /* 0x000ee40000300800 */
[----:B------:R-:W3:Y:S01]  /*777b0*/  LDL.LU R5, [R1+0x3f4] ;  /* 0x0003f40001057983 */ /* 0x000ee20000300800 */
[----:B-1----:R-:W3:Y:S01]  /*777c0*/  LDL.LU R6, [R1+0x3f8] ;  /* 0x0003f80001067983 */ /* 0x002ee20000300800 */
[----:B------:R-:W3:Y:S03]  /*777d0*/  LDL.LU R7, [R1+0x3fc] ;  /* 0x0003fc0001077983 */ /* 0x000ee60000300800 */
[----:B0-----:R0:W-:Y:S01]  /*777e0*/  STL.64 [R1+0x4b08], R14 ;  /* 0x004b080e01007387 */ /* 0x0011e20000100a00 */
[----:B------:R1:W-:Y:S03]  /*777f0*/  STL.64 [R1+0x4b00], R12 ;  /* 0x004b000c01007387 */ /* 0x0003e60000100a00 */
[----:B0-----:R-:W2:Y:S04]  /*77800*/  LDL.64 R14, [R1+0x18] ;  /* 0x00001800010e7983 */ /* 0x001ea80000100a00 */
[----:B--2---:R0:W-:Y:S01]  /*77810*/  STL.64 [R1+0x4b68], R14 ;  /* 0x004b680e01007387 */ /* 0x0041e20000100a00 */
[----:B-1----:R-:W2:Y:S02]  /*77820*/  LDL.LU R12, [R1+0x460] ;  /* 0x00046000010c7983 */ /* 0x002ea40000300800 */
[----:B------:R-:W2:Y:S01]  /*77830*/  LDL.LU R13, [R1+0x464] ;  /* 0x00046400010d7983 */ /* 0x000ea20000300800 */
[----:B0-----:R-:W2:Y:S01]  /*77840*/  LDL.LU R14, [R1+0x468] ;  /* 0x00046800010e7983 */ /* 0x001ea20000300800 */
[----:B------:R-:W2:Y:S01]  /*77850*/  LDL.LU R15, [R1+0x46c] ;  /* 0x00046c00010f7983 */ /* 0x000ea20000300800 */
[C---:B----4-:R-:W-:Y:S08]  /*77860*/  HMMA.16816.F32 R16, R8.reuse, R26, R16 ;  /* 0x0000001a0810723c */ /* 0x050ff00000001810 */
[----:B---3--:R-:W-:Y:S01]  /*77870*/  HMMA.16816.F32 R4, R8, R22, R4 ;  /* 0x000000160804723c */ /* 0x008fe20000001804 */
[----:B--2---:R-:W-:Y:S01]  /*77880*/  STL.64 [R1+0x4b88], R14 ;  /* 0x004b880e01007387 */ /* 0x004fe20000100a00 */
[----:B------:R0:W-:Y:S03]  /*77890*/  STL.64 [R1+0x4b80], R12 ;  /* 0x004b800c01007387 */ /* 0x0001e60000100a00 */
[----:B0-----:R-:W2:Y:S01]  /*778a0*/  LDL.LU R12, [R1+0x3e0] ;  /* 0x0003e000010c7983 */ /* 0x001ea20000300800 */
[----:B------:R-:W2:Y:S02]  /*778b0*/  LDL.LU R13, [R1+0x3e4] ;  /* 0x0003e400010d7983 */ /* 0x000ea40000300800 */
[----:B------:R-:W2:Y:S02]  /*778c0*/  LDL.LU R14, [R1+0x3e8] ;  /* 0x0003e800010e7983 */ /* 0x000ea40000300800 */
[----:B------:R-:W2:Y:S01]  /*778d0*/  LDL.LU R15, [R1+0x3ec] ;  /* 0x0003ec00010f7983 */ /* 0x000ea20000300800 */
[----:B------:R-:W-:Y:S01]  /*778e0*/  STL.64 [R1+0x4b40], R26 ;  /* 0x004b401a01007387 */ /* 0x000fe20000100a00 */
[----:B------:R0:W-:Y:S03]  /*778f0*/  STL.64 [R1+0x4b38], R24 ;  /* 0x004b381801007387 */ /* 0x0001e60000100a00 */
[----:B------:R-:W-:Y:S02]  /*77900*/  STL.64 [R1+0x2b0], R16 ;  /* 0x0002b01001007387 */ /* 0x000fe40000100a00 */
[----:B------:R-:W-:Y:S02]  /*77910*/  STL.64 [R1+0x2b8], R18 ;  /* 0x0002b81201007387 */ /* 0x000fe40000100a00 */
[----:B------:R-:W1:Y:S04]  /*77920*/  LDSM.16.MT88.4 R16, [R29+0x2c280] ;  /* 0x02c280001d10783b */ /* 0x000e680000004200 */
[----:B0-----:R-:W3:Y:S01]  /*77930*/  LDL.LU R24, [R1+0x440] ;  /* 0x0004400001187983 */ /* 0x001ee20000300800 */
[----:B------:R-:W3:Y:S02]  /*77940*/  LDL.LU R25, [R1+0x444] ;  /* 0x0004440001197983 */ /* 0x000ee40000300800 */
[----:B------:R-:W3:Y:S02]  /*77950*/  LDL.LU R26, [R1+0x448] ;  /* 0x00044800011a7983 */ /* 0x000ee40000300800 */
[----:B------:R-:W3:Y:S01]  /*77960*/  LDL.LU R27, [R1+0x44c] ;  /* 0x00044c00011b7983 */ /* 0x000ee20000300800 */
[----:B-1----:R0:W-:Y:S01]  /*77970*/  STL.64 [R1+0x4a98], R18 ;  /* 0x004a981201007387 */ /* 0x0021e20000100a00 */
[----:B------:R-:W-:Y:S03]  /*77980*/  STL.64 [R1+0x4a90], R16 ;  /* 0x004a901001007387 */ /* 0x000fe60000100a00 */
[----:B0-----:R-:W4:Y:S01]  /*77990*/  LDL.64 R18, [R1+0x38] ;  /* 0x0000380001127983 */ /* 0x001f220000100a00 */
[----:B------:R-:W-:Y:S02]  /*779a0*/  STL.64 [R1+0x590], R4 ;  /* 0x0005900401007387 */ /* 0x000fe40000100a00 */
[----:B------:R0:W-:Y:S02]  /*779b0*/  STL.64 [R1+0x598], R6 ;  /* 0x0005980601007387 */ /* 0x0001e40000100a00 */
[----:B0-----:R-:W2:Y:S01]  /*779c0*/  LDL.LU.64 R6, [R1+0x4b90] ;  /* 0x004b900001067983 */ /* 0x001ea20000300a00 */
        /* <DEDUP_REMOVED lines=9> */
[----:B--2---:R-:W-:Y:S01]  /*77a60*/  HMMA.16816.F32 R8, R8, R6, R12 ;  /* 0x000000060808723c */ /* 0x004fe2000000180c */
[----:B------:R-:W2:Y:S01]  /*77a70*/  LDL.LU.64 R14, [R1+0x4b88] ;  /* 0x004b8800010e7983 */ /* 0x000ea20000300a00 */
[----:B------:R-:W2:Y:S02]  /*77a80*/  LDL.LU.64 R12, [R1+0x4b80] ;  /* 0x004b8000010c7983 */ /* 0x000ea40000300a00 */
[----:B------:R-:W2:Y:S02]  /*77a90*/  LDL.LU.64 R6, [R1+0x4b78] ;  /* 0x004b780001067983 */ /* 0x000ea40000300a00 */
[----:B------:R-:W2:Y:S11]  /*77aa0*/  LDL.LU.64 R4, [R1+0x4b70] ;  /* 0x004b700001047983 */ /* 0x000eb60000300a00 */
[----:B------:R-:W-:Y:S06]  /*77ab0*/  @!UPT UIADD3 URZ, URZ, URZ, URZ ;  /* 0x0000003f3f3ff290 */ /* 0x000fec000fffe03f */
[----:B------:R-:W-:Y:S01]  /*77ac0*/  STL.64 [R1+0x580], R8 ;  /* 0x0005800801007387 */ /* 0x000fe20000100a00 */
[----:B------:R-:W-:Y:S02]  /*77ad0*/  STL.64 [R1+0x588], R10 ;  /* 0x0005880a01007387 */ /* 0x000fe40000100a00 */
[----:B------:R-:W0:Y:S02]  /*77ae0*/  LDSM.16.MT88.4 R8, [R29+0x2c380] ;  /* 0x02c380001d08783b */ /* 0x000e240000004200 */
[----:B0-----:R0:W-:Y:S02]  /*77af0*/  STL.64 [R1+0x49a8], R10 ;  /* 0x0049a80a01007387 */ /* 0x0011e40000100a00 */
[----:B------:R-:W-:Y:S02]  /*77b00*/  STL.64 [R1+0x49a0], R8 ;  /* 0x0049a00801007387 */ /* 0x000fe40000100a00 */
[----:B0-----:R-:W2:Y:S04]  /*77b10*/  LDL.LU.64 R10, [R1+0x68] ;  /* 0x00006800010a7983 */ /* 0x001ea80000300a00 */
[----:B--2---:R0:W-:Y:S02]  /*77b20*/  STL.64 [R1+0x4b60], R10 ;  /* 0x004b600a01007387 */ /* 0x0041e40000100a00 */
[----:B0-----:R-:W-:-:S02]  /*77b30*/  IMAD.MOV.U32 R10, RZ, RZ, R28 ;  /* 0x000000ffff0a7224 */ /* 0x001fc400078e001c */
[----:B------:R-:W-:-:S07]  /*77b40*/  IMAD.MOV.U32 R11, RZ, RZ, R0 ;  /* 0x000000ffff0b7224 */ /* 0x000fce00078e0000 */
[C---:B------:R-:W-:Y:S01]  /*77b50*/  HMMA.16816.F32 R8, R4.reuse, R10, R12 ;  /* 0x0000000a0408723c */ /* 0x040fe2000000180c */
[----:B------:R-:W2:Y:S01]  /*77b60*/  LDL.LU.64 R14, [R1+0x4b68] ;  /* 0x004b6800010e7983 */ /* 0x000ea20000300a00 */
[----:B----4-:R-:W-:Y:S06]  /*77b70*/  STL.64 [R1+0x4af8], R18 ;  /* 0x004af81201007387 */ /* 0x010fec0000100a00 */
[C---:B---3--:R-:W-:Y:S11]  /*77b80*/  HMMA.16816.F32 R20, R4.reuse, R18, R20 ;  /* 0x000000120414723c */ /* 0x048ff60000001814 */
[----:B------:R-:W-:Y:S04]  /*77b90*/  @!UPT UIADD3 URZ, URZ, URZ, URZ ;  /* 0x0000003f3f3ff290 */ /* 0x000fe8000fffe03f */
[----:B------:R-:W-:Y:S01]  /*77ba0*/  STL.64 [R1+0x570], R8 ;  /* 0x0005700801007387 */ /* 0x000fe20000100a00 */
[----:B------:R2:W-:Y:S07]  /*77bb0*/  STL.64 [R1+0x578], R10 ;  /* 0x0005780a01007387 */ /* 0x0005ee0000100a00 */
[----:B------:R-:W-:Y:S02]  /*77bc0*/  STL.64 [R1+0x560], R20 ;  /* 0x0005601401007387 */ /* 0x000fe40000100a00 */
[----:B------:R-:W-:Y:S01]  /*77bd0*/  STL.64 [R1+0x568], R22 ;  /* 0x0005681601007387 */ /* 0x000fe20000100a00 */
[----:B--2---:R-:W-:Y:S01]  /*77be0*/  HMMA.16816.F32 R8, R4, R14, R24 ;  /* 0x0000000e0408723c */ /* 0x004fe20000001818 */
[----:B------:R-:W-:-:S06]  /*77bf0*/  IMAD.MOV.U32 R0, RZ, RZ, R15 ;  /* 0x000000ffff007224 */ /* 0x000fcc00078e000f */
[----:B------:R-:W-:Y:S11]  /*77c00*/  IMAD.MOV.U32 R24, RZ, RZ, R14 ;  /* 0x000000ffff187224 */ /* 0x000ff600078e000e */
[----:B------:R-:W-:Y:S05]  /*77c10*/  @!UPT UIADD3 URZ, URZ, URZ, URZ ;  /* 0x0000003f3f3ff290 */ /* 0x000fea000fffe03f */
[----:B------:R-:W-:Y:S01]  /*77c20*/  STL.64 [R1+0x550], R8 ;  /* 0x0005500801007387 */ /* 0x000fe20000100a00 */
[----:B------:R-:W-:Y:S02]  /*77c30*/  STL.64 [R1+0x558], R10 ;  /* 0x0005580a01007387 */ /* 0x000fe40000100a00 */
[----:B------:R-:W2:Y:S02]  /*77c40*/  LDL.LU R12, [R1+0x3d0] ;  /* 0x0003d000010c7983 */ /* 0x000ea40000300800 */
[----:B------:R-:W2:Y:S01]  /*77c50*/  LDL.LU R13, [R1+0x3d4] ;  /* 0x0003d400010d7983 */ /* 0x000ea20000300800 */
[----:B------:R-:W3:Y:S01]  /*77c60*/  LDL.LU R14, [R1+0x3d8] ;  /* 0x0003d800010e7983 */ /* 0x000ee20000300800 */
[----:B------:R-:W3:Y:S03]  /*77c70*/  LDL.LU R15, [R1+0x3dc] ;  /* 0x0003dc00010f7983 */ /* 0x000ee60000300800 */
[----:B---3--:R0:W-:Y:S01]  /*77c80*/  STL.64 [R1+0x4b18], R14 ;  /* 0x004b180e01007387 */ /* 0x0081e20000100a00 */
[----:B--2---:R1:W-:Y:S02]  /*77c90*/  STL.64 [R1+0x4b10], R12 ;  /* 0x004b100c01007387 */ /* 0x0043e40000100a00 */
[----:B------:R-:W2:Y:S02]  /*77ca0*/  LDL.64 R26, [R1+0x28] ;  /* 0x00002800011a7983 */ /* 0x000ea40000100a00 */
[----:B0-----:R-:W-:-:S02]  /*77cb0*/  IMAD.MOV.U32 R14, RZ, RZ, R17 ;  /* 0x000000ffff0e7224 */ /* 0x001fc400078e0011 */
[----:B------:R-:W-:Y:S01]  /*77cc0*/  IMAD.MOV.U32 R15, RZ, RZ, R16 ;  /* 0x000000ffff0f7224 */ /* 0x000fe200078e0010 */
[----:B--2---:R-:W-:Y:S04]  /*77cd0*/  STL.64 [R1+0x4b58], R26 ;  /* 0x004b581a01007387 */ /* 0x004fe80000100a00 */
[----:B------:R0:W-:Y:S02]  /*77ce0*/  STL.64 [R1+0x4b30], R14 ;  /* 0x004b300e01007387 */ /* 0x0001e40000100a00 */
[----:B-1----:R-:W2:Y:S02]  /*77cf0*/  LDL.LU R12, [R1+0x410] ;  /* 0x00041000010c7983 */ /* 0x002ea40000300800 */
[----:B------:R-:W2:Y:S01]  /*77d00*/  LDL.LU R13, [R1+0x414] ;  /* 0x00041400010d7983 */ /* 0x000ea20000300800 */
[----:B0-----:R-:W3:Y:S01]  /*77d10*/  LDL.LU R14, [R1+0x418] ;  /* 0x00041800010e7983 */ /* 0x001ee20000300800 */
[----:B------:R-:W3:Y:S02]  /*77d20*/  LDL.LU R15, [R1+0x41c] ;  /* 0x00041c00010f7983 */ /* 0x000ee40000300800 */
[----:B------:R-:W4:Y:S02]  /*77d30*/  LDL.LU R8, [R1+0x430] ;  /* 0x0004300001087983 */ /* 0x000f240000300800 */
[----:B------:R-:W4:Y:S01]  /*77d40*/  LDL.LU R9, [R1+0x434] ;  /* 0x0004340001097983 */ /* 0x000f220000300800 */
[----:B------:R-:W4:Y:S01]  /*77d50*/  LDL.LU R10, [R1+0x438] ;  /* 0x00043800010a7983 */ /* 0x000f220000300800 */
[----:B------:R-:W4:Y:S02]  /*77d60*/  LDL.LU R11, [R1+0x43c] ;  /* 0x00043c00010b7983 */ /* 0x000f240000300800 */
[----:B------:R-:W4:Y:S01]  /*77d70*/  LDL.LU.64 R26, [R1+0x8] ;  /* 0x00000800011a7983 */ /* 0x000f220000300a00 */
        /* <DEDUP_REMOVED lines=8> */
[----:B------:R-:W2:Y:S02]  /*77e00*/  LDL.LU R18, [R1+0x3c8] ;  /* 0x0003c80001127983 */ /* 0x000ea40000300800 */
[----:B------:R-:W2:Y:S02]  /*77e10*/  LDL.LU R19, [R1+0x3cc] ;  /* 0x0003cc0001137983 */ /* 0x000ea40000300800 */
[----:B--2---:R-:W-:Y:S01]  /*77e20*/  STL.64 [R1+0x4b28], R18 ;  /* 0x004b281201007387 */ /* 0x004fe20000100a00 */
[----:B---3--:R0:W-:Y:S03]  /*77e30*/  STL.64 [R1+0x4b20], R16 ;  /* 0x004b201001007387 */ /* 0x0081e60000100a00 */
[----:B0-----:R-:W2:Y:S01]  /*77e40*/  LDL.LU R16, [R1+0x400] ;  /* 0x0004000001107983 */ /* 0x001ea20000300800 */
[----:B------:R-:W2:Y:S02]  /*77e50*/  LDL.LU R17, [R1+0x404] ;  /* 0x0004040001117983 */ /* 0x000ea40000300800 */
[----:B------:R-:W2:Y:S02]  /*77e60*/  LDL.LU R18, [R1+0x408] ;  /* 0x0004080001127983 */ /* 0x000ea40000300800 */
[----:B------:R-:W2:Y:S01]  /*77e70*/  LDL.LU R19, [R1+0x40c] ;  /* 0x00040c0001137983 */ /* 0x000ea20000300800 */
[----:B------:R-:W3:Y:S01]  /*77e80*/  LDL.LU R20, [R1+0x240] ;  /* 0x0002400001147983 */ /* 0x000ee20000300800 */
[----:B------:R-:W3:Y:S02]  /*77e90*/  LDL.LU R21, [R1+0x244] ;  /* 0x0002440001157983 */ /* 0x000ee40000300800 */
[----:B------:R-:W2:Y:S02]  /*77ea0*/  LDL.LU R22, [R1+0x248] ;  /* 0x0002480001167983 */ /* 0x000ea40000300800 */
[----:B------:R-:W2:Y:S01]  /*77eb0*/  LDL.LU R23, [R1+0x24c] ;  /* 0x00024c0001177983 */ /* 0x000ea20000300800 */
[----:B----4-:R-:W-:Y:S01]  /*77ec0*/  HMMA.16816.F32 R8, R4, R26, R8 ;  /* 0x0000001a0408723c */ /* 0x010fe20000001808 */
[----:B--2---:R-:W-:Y:S01]  /*77ed0*/  STL.64 [R1+0x4a40], R22 ;  /* 0x004a401601007387 */ /* 0x004fe20000100a00 */
[----:B---3--:R0:W-:Y:S03]  /*77ee0*/  STL.64 [R1+0x4a38], R20 ;  /* 0x004a381401007387 */ /* 0x0081e60000100a00 */
[----:B0-----:R-:W2:Y:S01]  /*77ef0*/  LDL.LU R20, [R1+0x250] ;  /* 0x0002500001147983 */ /* 0x001ea20000300800 */
[----:B------:R-:W2:Y:S02]  /*77f00*/  LDL.LU R21, [R1+0x254] ;  /* 0x0002540001157983 */ /* 0x000ea40000300800 */
[----:B------:R-:W3:Y:S02]  /*77f10*/  LDL.LU R22, [R1+0x258] ;  /* 0x0002580001167983 */ /* 0x000ee40000300800 */
[----:B------:R-:W3:Y:S02]  /*77f20*/  LDL.LU R23, [R1+0x25c] ;  /* 0x00025c0001177983 */ /* 0x000ee40000300800 */
[----:B---3--:R0:W-:Y:S01]  /*77f30*/  STL.64 [R1+0x4a50], R22 ;  /* 0x004a501601007387 */ /* 0x0081e20000100a00 */
[----:B--2---:R-:W-:Y:S10]  /*77f40*/  STL.64 [R1+0x4a48], R20 ;  /* 0x004a481401007387 */ /* 0x004ff40000100a00 */
[----:B------:R1:W-:Y:S02]  /*77f50*/  STL.64 [R1+0x540], R8 ;  /* 0x0005400801007387 */ /* 0x0003e40000100a00 */
[----:B------:R2:W-:Y:S02]  /*77f60*/  STL.64 [R1+0x548], R10 ;  /* 0x0005480a01007387 */ /* 0x0005e40000100a00 */
[----:B0-----:R-:W-:-:S02]  /*77f70*/  IMAD.MOV.U32 R23, RZ, RZ, R0 ;  /* 0x000000ffff177224 */ /* 0x001fc400078e0000 */
[----:B------:R-:W-:Y:S02]  /*77f80*/  IMAD.MOV.U32 R0, RZ, RZ, R27 ;  /* 0x000000ffff007224 */ /* 0x000fe400078e001b */
[----:B-1----:R-:W-:Y:S01]  /*77f90*/  IMAD.MOV.U32 R8, RZ, RZ, R26 ;  /* 0x000000ffff087224 */ /* 0x002fe200078e001a */
[----:B--2---:R-:W2:Y:S01]  /*77fa0*/  LDL.LU.64 R10, [R1+0x4b60] ;  /* 0x004b6000010a7983 */ /* 0x004ea20000300a00 */
[----:B------:R-:W3:Y:S02]  /*77fb0*/  LDL.LU.64 R26, [R1+0x4b58] ;  /* 0x004b5800011a7983 */ /* 0x000ee40000300a00 */
[C---:B---3--:R-:W-:Y:S01]  /*77fc0*/  HMMA.16816.F32 R12, R4.reuse, R26, R12 ;  /* 0x0000001a040c723c */ /* 0x048fe2000000180c */
[----:B------:R-:W-:Y:S02]  /*77fd0*/  IMAD.MOV.U32 R28, RZ, RZ, R26 ;  /* 0x000000ffff1c7224 */ /* 0x000fe400078e001a */
[----:B------:R-:W-:Y:S11]  /*77fe0*/  IMAD.MOV.U32 R21, RZ, RZ, R27 ;  /* 0x000000ffff157224 */ /* 0x000ff600078e001b */
[----:B------:R-:W-:Y:S09]  /*77ff0*/  @!UPT UIADD3 URZ, URZ, URZ, URZ ;  /* 0x0000003f3f3ff290 */ /* 0x000ff2000fffe03f */
[----:B------:R-:W-:Y:S01]  /*78000*/  STL.64 [R1+0x530], R12 ;  /* 0x0005300c01007387 */ /* 0x000fe20000100a00 */
[----:B------:R0:W-:Y:S03]  /*78010*/  STL.64 [R1+0x538], R14 ;  /* 0x0005380e01007387 */ /* 0x0001e60000100a00 */
[----:B0-----:R-:W3:Y:S01]  /*78020*/  LDL.LU.64 R14, [R1+0x4b50] ;  /* 0x004b5000010e7983 */ /* 0x001ee20000300a00 */
[----:B------:R-:W3:Y:S02]  /*78030*/  LDL.LU.64 R12, [R1+0x4b48] ;  /* 0x004b4800010c7983 */ /* 0x000ee40000300a00 */
[----:B------:R-:W3:Y:S02]  /*78040*/  LDL.LU.64 R26, [R1+0x4b40] ;  /* 0x004b4000011a7983 */ /* 0x000ee40000300a00 */
[----:B------:R-:W-:Y:S02]  /*78050*/  IMAD.MOV.U32 R22, RZ, RZ, R24 ;  /* 0x000000ffff167224 */ /* 0x000fe400078e0018 */
[----:B------:R-:W4:Y:S01]  /*78060*/  LDL.LU.64 R24, [R1+0x4b38] ;  /* 0x004b380001187983 */ /* 0x000f220000300a00 */
[C---:B---3--:R-:W-:Y:S11]  /*78070*/  HMMA.16816.F32 R12, R4.reuse, R26, R12 ;  /* 0x0000001a040c723c */ /* 0x048ff6000000180c */
[----:B------:R-:W-:Y:S11]  /*78080*/  @!UPT UIADD3 URZ, URZ, URZ, URZ ;  /* 0x0000003f3f3ff290 */ /* 0x000ff6000fffe03f */
[----:B------:R-:W-:Y:S01]  /*78090*/  @!UPT UIADD3 URZ, URZ, URZ, URZ ;  /* 0x0000003f3f3ff290 */ /* 0x000fe2000fffe03f */
        /* <DEDUP_REMOVED lines=17> */
[----:B--2---:R-:W-:Y:S01]  /*781b0*/  HMMA.16816.F32 R4, R4, R10, R12 ;  /* 0x0000000a0404723c */ /* 0x004fe2000000180c */
[----:B------:R-:W3:Y:S01]  /*781c0*/  LDL.LU.64 R14, [R1+0x4b08] ;  /* 0x004b0800010e7983 */ /* 0x000ee20000300a00 */
[----:B------:R-:W3:Y:S02]  /*781d0*/  LDL.LU.64 R12, [R1+0x4b00] ;  /* 0x004b0000010c7983 */ /* 0x000ee40000300a00 */
[----:B------:R0:W-:Y:S02]  /*781e0*/  STL.64 [R1+0x4aa0], R10 ;  /* 0x004aa00a01007387 */ /* 0x0001e40000100a00 */
[----:B0-----:R-:W3:Y:S11]  /*781f0*/  LDL.64 R10, [R1+0x48] ;  /* 0x00004800010a7983 */ /* 0x001ef60000100a00 */
[----:B------:R-:W-:Y:S06]  /*78200*/  @!UPT UIADD3 URZ, URZ, URZ, URZ ;  /* 0x0000003f3f3ff290 */ /* 0x000fec000fffe03f */
[----:B------:R-:W-:Y:S01]  /*78210*/  STL.64 [R1+0x510], R4 ;  /* 0x0005100401007387 */ /* 0x000fe20000100a00 */
[----:B------:R-:W-:Y:S01]  /*78220*/  STL.64 [R1+0x518], R6 ;  /* 0x0005180601007387 */ /* 0x000fe20000100a00 */
[----:B---3--:R-:W-:Y:S11]  /*78230*/  HMMA.16816.F32 R16, R12, R10, R16 ;  /* 0x0000000a0c10723c */ /* 0x008ff60000001810 */
[----:B------:R-:W-:Y:S11]  /*78240*/  @!UPT UIADD3 URZ, URZ, URZ, URZ ;  /* 0x0000003f3f3ff290 */ /* 0x000ff6000fffe03f */
[----:B------:R-:W-:Y:S01]  /*78250*/  @!UPT UIADD3 URZ, URZ, URZ, URZ ;  /* 0x0000003f3f3ff290 */ /* 0x000fe2000fffe03f */
[----:B------:R-:W-:Y:S01]  /*78260*/  STL.64 [R1+0x500], R16 ;  /* 0x0005001001007387 */ /* 0x000fe20000100a00 */
[----:B------:R0:W-:Y:S03]  /*78270*/  STL.64 [R1+0x508], R18 ;  /* 0x0005081201007387 */ /* 0x0001e60000100a00 */
[----:B0-----:R-:W4:Y:S01]  /*78280*/  LDL.LU.64 R18, [R1+0x4af8] ;  /* 0x004af80001127983 */ /* 0x001f220000300a00 */
[----:B------:R-:W-:Y:S02]  /*78290*/  IMAD.MOV.U32 R7, RZ, RZ, R0 ;  /* 0x000000ffff077224 */ /* 0x000fe400078e0000 */
[----:B------:R-:W-:Y:S02]  /*782a0*/  IMAD.MOV.U32 R6, RZ, RZ, R8 ;  /* 0x000000ffff067224 */ /* 0x000fe400078e0008 */
[----:B------:R-:W-:Y:S02]  /*782b0*/  IMAD.MOV.U32 R4, RZ, RZ, R10 ;  /* 0x000000ffff047224 */ /* 0x000fe400078e000a */
[----:B------:R-:W-:-:S02]  /*782c0*/  IMAD.MOV.U32 R0, RZ, RZ, R11 ;  /* 0x000000ffff007224 */ /* 0x000fc400078e000b */
[----:B----4-:R-:W-:Y:S01]  /*782d0*/  HMMA.16816.F32 R8, R12, R18, R24 ;  /* 0x000000120c08723c */ /* 0x010fe20000001818 */
[----:B------:R-:W-:Y:S11]  /*782e0*/  IMAD.MOV.U32 R5, RZ, RZ, R19 ;  /* 0x000000ffff057224 */ /* 0x000ff600078e0013 */
[----:B------:R-:W-:Y:S11]  /*782f0*/  @!UPT UIADD3 URZ, URZ, URZ, URZ ;  /* 0x0000003f3f3ff290 */ /* 0x000ff6000fffe03f */
[----:B------:R-:W-:Y:S01]  /*78300*/  STL.64 [R1+0x4f0], R8 ;  /* 0x0004f00801007387 */ /* 0x000fe20000100a00 */
[----:B------:R-:W-:Y:S02]  /*78310*/  STL.64 [R1+0x4f8], R10 ;  /* 0x0004f80a01007387 */ /* 0x000fe40000100a00 */
[----:B------:R-:W-:Y:S02]  /*78320*/  STL.64 [R1+0x4af0], R6 ;  /* 0x004af00601007387 */ /* 0x000fe40000100a00 */
[----:B------:R0:W-:Y:S02]  /*78330*/  STL.64 [R1+0x4ae8], R4 ;  /* 0x004ae80401007387 */ /* 0x0001e40000100a00 */
[----:B0-----:R-:W2:Y:S01]  /*78340*/  LDL.LU R4, [R1+0x3a0] ;  /* 0x0003a00001047983 */ /* 0x001ea20000300800 */
[----:B------:R-:W2:Y:S02]  /*78350*/  LDL.LU R5, [R1+0x3a4] ;  /* 0x0003a40001057983 */ /* 0x000ea40000300800 */
[----:B------:R-:W2:Y:S02]  /*78360*/  LDL.LU R6, [R1+0x3a8] ;  /* 0x0003a80001067983 */ /* 0x000ea40000300800 */
[----:B------:R-:W2:Y:S01]  /*78370*/  LDL.LU R7, [R1+0x3ac] ;  /* 0x0003ac0001077983 */ /* 0x000ea20000300800 */
[----:B------:R-:W3:Y:S01]  /*78380*/  LDL.LU.64 R10, [R1+0x58] ;  /* 0x00005800010a7983 */ /* 0x000ee20000300a00 */
[----:B------:R-:W-:-:S03]  /*78390*/  IMAD.MOV.U32 R20, RZ, RZ, R18 ;  /* 0x000000ffff147224 */ /* 0x000fc600078e0012 */
[----:B---3--:R0:W-:Y:S01]  /*783a0*/  STL.64 [R1+0x4ab8], R10 ;  /* 0x004ab80a01007387 */ /* 0x0081e20000100a00 */
[----:B------:R-:W3:Y:S02]  /*783b0*/  LDL.LU R16, [R1+0x2a0] ;  /* 0x0002a00001107983 */ /* 0x000ee40000300800 */
[----:B------:R-:W3:Y:S02]  /*783c0*/  LDL.LU R17, [R1+0x2a4] ;  /* 0x0002a40001117983 */ /* 0x000ee40000300800 */
[----:B------:R-:W4:Y:S01]  /*783d0*/  LDL.LU R18, [R1+0x2a8] ;  /* 0x0002a80001127983 */ /* 0x000f220000300800 */
[----:B------:R-:W4:Y:S01]  /*783e0*/  LDL.LU R19, [R1+0x2ac] ;  /* 0x0002ac0001137983 */ /* 0x000f220000300800 */
[----:B------:R-:W3:Y:S02]  /*783f0*/  LDL.LU R8, [R1+0x370] ;  /* 0x0003700001087983 */ /* 0x000ee40000300800 */
[----:B------:R-:W3:Y:S01]  /*78400*/  LDL.LU R9, [R1+0x374] ;  /* 0x0003740001097983 */ /* 0x000ee20000300800 */
[----:B0-----:R-:W3:Y:S01]  /*78410*/  LDL.LU R10, [R1+0x378] ;  /* 0x00037800010a7983 */ /* 0x001ee20000300800 */
[----:B------:R-:W3:Y:S01]  /*78420*/  LDL.LU R11, [R1+0x37c] ;  /* 0x00037c00010b7983 */ /* 0x000ee20000300800 */
[----:B--2---:R-:W-:Y:S01]  /*78430*/  HMMA.16816.F32 R4, R12, R22, R4 ;  /* 0x000000160c04723c */ /* 0x004fe20000001804 */
[----:B------:R-:W-:-:S02]  /*78440*/  IMAD.MOV.U32 R26, RZ, RZ, R28 ;  /* 0x000000ffff1a7224 */ /* 0x000fc400078e001c */
[----:B------:R-:W-:Y:S01]  /*78450*/  IMAD.MOV.U32 R27, RZ, RZ, R21 ;  /* 0x000000ffff1b7224 */ /* 0x000fe200078e0015 */
[----:B---3--:R-:W-:Y:S01]  /*78460*/  STL.64 [R1+0x4ad8], R10 ;  /* 0x004ad80a01007387 */ /* 0x008fe20000100a00 */
[----:B------:R-:W-:Y:S03]  /*78470*/  STL.64 [R1+0x4ad0], R8 ;  /* 0x004ad00801007387 */ /* 0x000fe60000100a00 */
        /* <DEDUP_REMOVED lines=9> */
[----:B----4-:R-:W-:Y:S02]  /*78510*/  STL.64 [R1+0x4ab0], R18 ;  /* 0x004ab01201007387 */ /* 0x010fe40000100a00 */
[----:B------:R0:W-:Y:S02]  /*78520*/  STL.64 [R1+0x4aa8], R16 ;  /* 0x004aa81001007387 */ /* 0x0001e40000100a00 */
[----:B0-----:R-:W4:Y:S01]  /*78530*/  LDL.LU R16, [R1+0x360] ;  /* 0x0003600001107983 */ /* 0x001f220000300800 */
[----:B------:R-:W4:Y:S02]  /*78540*/  LDL.LU R17, [R1+0x364] ;  /* 0x0003640001117983 */ /* 0x000f240000300800 */
[----:B------:R-:W4:Y:S02]  /*78550*/  LDL.LU R18, [R1+0x368] ;  /* 0x0003680001127983 */ /* 0x000f240000300800 */
[----:B------:R-:W4:Y:S01]  /*78560*/  LDL.LU R19, [R1+0x36c] ;  /* 0x00036c0001137983 */ /* 0x000f220000300800 */
[----:B------:R-:W-:Y:S01]  /*78570*/  STL.64 [R1+0x4e0], R4 ;  /* 0x0004e00401007387 */ /* 0x000fe20000100a00 */
[----:B------:R0:W-:Y:S03]  /*78580*/  STL.64 [R1+0x4e8], R6 ;  /* 0x0004e80601007387 */ /* 0x0001e60000100a00 */
[----:B0-----:R-:W2:Y:S01]  /*78590*/  LDL.LU.64 R6, [R1+0x4af0] ;  /* 0x004af00001067983 */ /* 0x001ea20000300a00 */
[----:B------:R-:W3:Y:S02]  /*785a0*/  LDL.LU.64 R4, [R1+0x4ae8] ;  /* 0x004ae80001047983 */ /* 0x000ee40000300a00 */
[----:B------:R0:W-:Y:S02]  /*785b0*/  STL.64 [R1+0x4a60], R22 ;  /* 0x004a601601007387 */ /* 0x0001e40000100a00 */
[----:B0-----:R-:W-:Y:S01]  /*785c0*/  IMAD.MOV.U32 R22, RZ, RZ, R20 ;  /* 0x000000ffff167224 */ /* 0x001fe200078e0014 */
[----:B--2---:R-:W-:Y:S01]  /*785d0*/  HMMA.16816.F32 R24, R12, R6, R24 ;  /* 0x000000060c18723c */ /* 0x004fe20000001818 */
[----:B---3--:R-:W-:-:S05]  /*785e0*/  IMAD.MOV.U32 R23, RZ, RZ, R5 ;  /* 0x000000ffff177224 */ /* 0x008fca00078e0005 */
[----:B------:R0:W-:Y:S02]  /*785f0*/  STL.64 [R1+0x4a78], R22 ;  /* 0x004a781601007387 */ /* 0x0001e40000100a00 */
[----:B0-----:R-:W-:Y:S11]  /*78600*/  IMAD.MOV.U32 R22, RZ, RZ, R4 ;  /* 0x000000ffff167224 */ /* 0x001ff600078e0004 */
[----:B------:R-:W-:Y:S04]  /*78610*/  @!UPT UIADD3 URZ, URZ, URZ, URZ ;  /* 0x0000003f3f3ff290 */ /* 0x000fe8000fffe03f */
[----:B------:R-:W-:Y:S01]  /*78620*/  STL.64 [R1+0x4d0], R24 ;  /* 0x0004d01801007387 */ /* 0x000fe20000100a00 */
[----:B------:R0:W-:Y:S03]  /*78630*/  STL.64 [R1+0x4d8], R26 ;  /* 0x0004d81a01007387 */ /* 0x0001e60000100a00 */
[----:B0-----:R-:W2:Y:S01]  /*78640*/  LDL.LU.64 R26, [R1+0x4ae0] ;  /* 0x004ae000011a7983 */ /* 0x001ea20000300a00 */
[----:B------:R0:W-:Y:S02]  /*78650*/  STL.64 [R1+0x4a58], R6 ;  /* 0x004a580601007387 */ /* 0x0001e40000100a00 */
[----:B------:R-:W3:Y:S02]  /*78660*/  LDL.LU R4, [R1+0x270] ;  /* 0x0002700001047983 */ /* 0x000ee40000300800 */
[----:B------:R-:W3:Y:S01]  /*78670*/  LDL.LU R5, [R1+0x274] ;  /* 0x0002740001057983 */ /* 0x000ee20000300800 */
[----:B0-----:R-:W2:Y:S01]  /*78680*/  LDL.LU R6, [R1+0x278] ;  /* 0x0002780001067983 */ /* 0x001ea20000300800 */
[----:B------:R-:W2:Y:S03]  /*78690*/  LDL.LU R7, [R1+0x27c] ;  /* 0x00027c0001077983 */ /* 0x000ea60000300800 */
        /* <DEDUP_REMOVED lines=25> */
[----:B------:R-:W-:Y:S01]  /*78830*/  IMAD.MOV.U32 R23, RZ, RZ, R0 ;  /* 0x000000ffff177224 */ /* 0x000fe200078e0000 */
[C---:B----4-:R-:W-:Y:S01]  /*78840*/  HMMA.16816.F32 R16, R12.reuse, R10, R16 ;  /* 0x0000000a0c10723c */ /* 0x050fe20000001810 */
        /* <DEDUP_REMOVED lines=8> */
[----:B---3--:R-:W-:Y:S01]  /*788d0*/  HMMA.16816.F32 R12, R12, R10, R16 ;  /* 0x0000000a0c0c723c */ /* 0x008fe20000001810 */
[----:B------:R-:W2:Y:S01]  /*788e0*/  LDL.LU.64 R18, [R1+0x4a98] ;  /* 0x004a980001127983 */ /* 0x000ea20000300a00 */
[----:B------:R-:W2:Y:S02]  /*788f0*/  LDL.LU.64 R16, [R1+0x4a90] ;  /* 0x004a900001107983 */ /* 0x000ea40000300a00 */
[----:B------:R0:W-:Y:S02]  /*78900*/  STL.64 [R1+0x4a30], R10 ;  /* 0x004a300a01007387 */ /* 0x0001e40000100a00 */
[----:B------:R-:W3:Y:S11]  /*78910*/  LDL.LU R8, [R1+0x260] ;  /* 0x0002600001087983 */ /* 0x000ef60000300800 */
[----:B------:R-:W-:Y:S06]  /*78920*/  @!UPT UIADD3 URZ, URZ, URZ, URZ ;  /* 0x0000003f3f3ff290 */ /* 0x000fec000fffe03f */
        /* <DEDUP_REMOVED lines=25> */
[----:B0-----:R-:W2:Y:S01]  /*78ac0*/  LDL.LU.64 R22, [R1+0x4a50] ;  /* 0x004a500001167983 */ /* 0x001ea20000300a00 */
[----:B------:R-:W2:Y:S01]  /*78ad0*/  LDL.LU.64 R20, [R1+0x4a48] ;  /* 0x004a480001147983 */ /* 0x000ea20000300a00 */
        /* <DEDUP_REMOVED lines=10> */
[----:B0-----:R-:W2:Y:S02]  /*78b80*/  LDL.LU.64 R6, [R1+0x28] ;  /* 0x0000280001067983 */ /* 0x001ea40000300a00 */
        /* <DEDUP_REMOVED lines=10> */
[C---:B--2---:R-:W-:Y:S01]  /*78c30*/  HMMA.16816.F32 R4, R16.reuse, R26, R20 ;  /* 0x0000001a1004723c */ /* 0x044fe20000001814 */
[----:B------:R-:W2:Y:S11]  /*78c40*/  LDL.LU R20, [R1+0x180] ;  /* 0x0001800001147983 */ /* 0x000eb60000300800 */
[----:B------:R-:W-:Y:S11]  /*78c50*/  @!UPT UIADD3 URZ, URZ, URZ, URZ ;  /* 0x0000003f3f3ff290 */ /* 0x000ff6000fffe03f */
[----:B------:R-:W-:Y:S01]  /*78c60*/  STL.64 [R1+0x240], R4 ;  /* 0x0002400401007387 */ /* 0x000fe20000100a00 */
[----:B------:R-:W-:Y:S02]  /*78c70*/  STL.64 [R1+0x248], R6 ;  /* 0x0002480601007387 */ /* 0x000fe40000100a00 */
[----:B------:R-:W2:Y:S02]  /*78c80*/  LDL.LU R21, [R1+0x184] ;  /* 0x0001840001157983 */ /* 0x000ea40000300800 */
[----:B------:R-:W2:Y:S01]  /*78c90*/  LDL.LU R22, [R1+0x188] ;  /* 0x0001880001167983 */ /* 0x000ea20000300800 */
[----:B------:R-:W2:Y:S01]  /*78ca0*/  LDL.LU R23, [R1+0x18c] ;  /* 0x00018c0001177983 */ /* 0x000ea20000300800 */
[----:B------:R-:W-:Y:S02]  /*78cb0*/  STL.64 [R1+0x49c8], R26 ;  /* 0x0049c81a01007387 */ /* 0x000fe40000100a00 */
[----:B------:R0:W-:Y:S02]  /*78cc0*/  STL.64 [R1+0x49c0], R24 ;  /* 0x0049c01801007387 */ /* 0x0001e40000100a00 */
[----:B0-----:R-:W4:Y:S01]  /*78cd0*/  LDL.LU R24, [R1+0x130] ;  /* 0x0001300001187983 */ /* 0x001f220000300800 */
[----:B------:R-:W4:Y:S02]  /*78ce0*/  LDL.LU R25, [R1+0x134] ;  /* 0x0001340001197983 */ /* 0x000f240000300800 */
[----:B------:R-:W2:Y:S02]  /*78cf0*/  LDL.LU R26, [R1+0x138] ;  /* 0x00013800011a7983 */ /* 0x000ea40000300800 */
[----:B------:R-:W2:Y:S01]  /*78d00*/  LDL.LU R27, [R1+0x13c] ;  /* 0x00013c00011b7983 */ /* 0x000ea20000300800 */
[----:B------:R-:W3:Y:S01]  /*78d10*/  LDL.LU R4, [R1+0x170] ;  /* 0x0001700001047983 */ /* 0x000ee20000300800 */
[----:B------:R-:W3:Y:S02]  /*78d20*/  LDL.LU R5, [R1+0x174] ;  /* 0x0001740001057983 */ /* 0x000ee40000300800 */
[----:B------:R-:W3:Y:S02]  /*78d30*/  LDL.LU R6, [R1+0x178] ;  /* 0x0001780001067983 */ /* 0x000ee40000300800 */
        /* <DEDUP_REMOVED lines=10> */
[C---:B---3--:R-:W-:Y:S03]  /*78de0*/  HMMA.16816.F32 R8, R16.reuse, R14, R8 ;  /* 0x0000000e1008723c */ /* 0x048fe60000001808 */
[----:B--2---:R0:W-:Y:S04]  /*78df0*/  STL.64 [R1+0x49f0], R26 ;  /* 0x0049f01a01007387 */ /* 0x0041e80000100a00 */
[----:B0-----:R-:W2:Y:S04]  /*78e00*/  LDL.LU.64 R26, [R1+0x38] ;  /* 0x00003800011a7983 */ /* 0x001ea80000300a00 */
[----:B--2---:R0:W-:Y:S04]  /*78e10*/  STL.64 [R1+0x4a08], R26 ;  /* 0x004a081a01007387 */ /* 0x0041e80000100a00 */
[----:B0-----:R-:W2:Y:S08]  /*78e20*/  LDL.LU.64 R26, [R1+0x48] ;  /* 0x00004800011a7983 */ /* 0x001eb00000300a00 */
[----:B------:R-:W-:Y:S02]  /*78e30*/  STL.64 [R1+0x230], R8 ;  /* 0x0002300801007387 */ /* 0x000fe40000100a00 */
[----:B------:R0:W-:Y:S02]  /*78e40*/  STL.64 [R1+0x238], R10 ;  /* 0x0002380a01007387 */ /* 0x0001e40000100a00 */
[----:B0-----:R-:W3:Y:S01]  /*78e50*/  LDL.LU.64 R10, [R1+0x4a30] ;  /* 0x004a3000010a7983 */ /* 0x001ee20000300a00 */
[----:B------:R0:W-:Y:S02]  /*78e60*/  STL.64 [R1+0x49b8], R14 ;  /* 0x0049b80e01007387 */ /* 0x0001e40000100a00 */
[----:B------:R-:W4:Y:S02]  /*78e70*/  LDL.LU R12, [R1+0x120] ;  /* 0x00012000010c7983 */ /* 0x000f240000300800 */
[----:B------:R-:W4:Y:S01]  /*78e80*/  LDL.LU R13, [R1+0x124] ;  /* 0x00012400010d7983 */ /* 0x000f220000300800 */
[----:B0-----:R-:W2:Y:S01]  /*78e90*/  LDL.LU R14, [R1+0x128] ;  /* 0x00012800010e7983 */ /* 0x001ea20000300800 */
[----:B------:R-:W2:Y:S01]  /*78ea0*/  LDL.LU R15, [R1+0x12c] ;  /* 0x00012c00010f7983 */ /* 0x000ea20000300800 */
[----:B---3--:R-:W-:Y:S02]  /*78eb0*/  HMMA.16816.F32 R16, R16, R10, R20 ;  /* 0x0000000a1010723c */ /* 0x008fe40000001814 */
[----:B--2---:R-:W-:Y:S01]  /*78ec0*/  STL.64 [R1+0x4a00], R14 ;  /* 0x004a000e01007387 */ /* 0x004fe20000100a00 */
[----:B----4-:R0:W-:Y:S03]  /*78ed0*/  STL.64 [R1+0x49f8], R12 ;  /* 0x0049f80c01007387 */ /* 0x0101e60000100a00 */
[----:B0-----:R-:W2:Y:S01]  /*78ee0*/  LDL.LU R12, [R1+0x160] ;  /* 0x00016000010c7983 */ /* 0x001ea20000300800 */
[----:B------:R-:W2:Y:S02]  /*78ef0*/  LDL.LU R13, [R1+0x164] ;  /* 0x00016400010d7983 */ /* 0x000ea40000300800 */
[----:B------:R-:W2:Y:S02]  /*78f00*/  LDL.LU R14, [R1+0x168] ;  /* 0x00016800010e7983 */ /* 0x000ea40000300800 */
[----:B------:R-:W2:Y:S01]  /*78f10*/  LDL.LU R15, [R1+0x16c] ;  /* 0x00016c00010f7983 */ /* 0x000ea20000300800 */
[----:B------:R-:W3:Y:S01]  /*78f20*/  LDL.LU.64 R22, [R1+0x4a28] ;  /* 0x004a280001167983 */ /* 0x000ee20000300a00 */
[----:B------:R-:W3:Y:S02]  /*78f30*/  LDL.LU.64 R20, [R1+0x4a20] ;  /* 0x004a200001147983 */ /* 0x000ee40000300a00 */
[----:B------:R0:W-:Y:S02]  /*78f40*/  STL.64 [R1+0x49b0], R10 ;  /* 0x0049b00a01007387 */ /* 0x0001e40000100a00 */
[----:B------:R-:W4:Y:S06]  /*78f50*/  LDL.LU R8, [R1+0x150] ;  /* 0x0001500001087983 */ /* 0x000f2c0000300800 */
[----:B------:R-:W-:Y:S01]  /*78f60*/  STL.64 [R1+0x180], R16 ;  /* 0x0001801001007387 */ /* 0x000fe20000100a00 */
[----:B------:R1:W-:Y:S02]  /*78f70*/  STL.64 [R1+0x188], R18 ;  /* 0x0001881201007387 */ /* 0x0003e40000100a00 */
[----:B------:R-:W4:Y:S01]  /*78f80*/  LDL.LU R9, [R1+0x154] ;  /* 0x0001540001097983 */ /* 0x000f220000300800 */
[----:B0-----:R-:W4:Y:S01]  /*78f90*/  LDL.LU R10, [R1+0x158] ;  /* 0x00015800010a7983 */ /* 0x001f220000300800 */
[----:B------:R-:W4:Y:S02]  /*78fa0*/  LDL.LU R11, [R1+0x15c] ;  /* 0x00015c00010b7983 */ /* 0x000f240000300800 */
[----:B-1----:R-:W-:-:S02]  /*78fb0*/  IMAD.MOV.U32 R18, RZ, RZ, R0 ;  /* 0x000000ffff127224 */ /* 0x002fc400078e0000 */
[----:B------:R-:W-:Y:S01]  /*78fc0*/  IMAD.MOV.U32 R19, RZ, RZ, R28 ;  /* 0x000000ffff137224 */ /* 0x000fe200078e001c */
[----:B------:R-:W2:Y:S01]  /*78fd0*/  LDL.LU R0, [R1+0x4a1c] ;  /* 0x004a1c0001007983 */ /* 0x000ea20000300800 */
[----:B------:R-:W2:Y:S01]  /*78fe0*/  LDL.LU R28, [R1+0x4a18] ;  /* 0x004a1800011c7983 */ /* 0x000ea20000300800 */
[C---:B---3--:R-:W-:Y:S11]  /*78ff0*/  HMMA.16816.F32 R4, R20.reuse, R26, R4 ;  /* 0x0000001a1404723c */ /* 0x048ff60000001804 */
[----:B------:R-:W-:Y:S11]  /*79000*/  @!UPT UIADD3 URZ, URZ, URZ, URZ ;  /* 0x0000003f3f3ff290 */ /* 0x000ff6000fffe03f */
[----:B------:R-:W-:Y:S01]  /*79010*/  @!UPT UIADD3 URZ, URZ, URZ, URZ ;  /* 0x0000003f3f3ff290 */ /* 0x000fe2000fffe03f */
[----:B------:R0:W-:Y:S01]  /*79020*/  STL.64 [R1+0x170], R4 ;  /* 0x0001700401007387 */ /* 0x0001e20000100a00 */
[----:B------:R1:W-:Y:S02]  /*79030*/  STL.64 [R1+0x178], R6 ;  /* 0x0001780601007387 */ /* 0x0003e40000100a00 */
[----:B0-----:R-:W-:Y:S01]  /*79040*/  IMAD.MOV.U32 R5, RZ, RZ, R26 ;  /* 0x000000ffff057224 */ /* 0x001fe200078e001a */
[----:B-1----:R-:W3:Y:S01]  /*79050*/  LDL.LU.64 R6, [R1+0x4a10] ;  /* 0x004a100001067983 */ /* 0x002ee20000300a00 */
        /* <DEDUP_REMOVED lines=18> */
[----:B------:R-:W3:Y:S01]  /*79180*/  LDL.LU.64 R26, [R1+0x49e8] ;  /* 0x0049e800011a7983 */ /* 0x000ee20000300a00 */
        /* <DEDUP_REMOVED lines=10> */
[----:B------:R-:W-:-:S02]  /*79230*/  IMAD.MOV.U32 R7, RZ, RZ, R8 ;  /* 0x000000ffff077224 */ /* 0x000fc400078e0008 */
[----:B------:R-:W4:Y:S01]  /*79240*/  LDL.LU R8, [R1+0x110] ;  /* 0x0001100001087983 */ /* 0x000f220000300800 */
[----:B------:R-:W4:Y:S02]  /*79250*/  LDL.LU R9, [R1+0x114] ;  /* 0x0001140001097983 */ /* 0x000f240000300800 */
[----:B------:R-:W4:Y:S02]  /*79260*/  LDL.LU R10, [R1+0x118] ;  /* 0x00011800010a7983 */ /* 0x000f240000300800 */
[----:B------:R-:W4:Y:S01]  /*79270*/  LDL.LU R11, [R1+0x11c] ;  /* 0x00011c00010b7983 */ /* 0x000f220000300800 */
        /* <DEDUP_REMOVED lines=9> */
[----:B0-----:R-:W2:Y:S01]  /*79310*/  LDL.LU.64 R26, [R1+0x49c8] ;  /* 0x0049c800011a7983 */ /* 0x001ea20000300a00 */
[----:B------:R-:W3:Y:S02]  /*79320*/  LDL.LU.64 R24, [R1+0x49c0] ;  /* 0x0049c00001187983 */ /* 0x000ee40000300a00 */
[----:B------:R0:W-:Y:S02]  /*79330*/  STL.64 [R1+0x4948], R18 ;  /* 0x0049481201007387 */ /* 0x0001e40000100a00 */
[----:B------:R-:W3:Y:S01]  /*79340*/  LDL.LU R16, [R1+0xb0] ;  /* 0x0000b00001107983 */ /* 0x000ee20000300800 */
[----:B------:R-:W3:Y:S04]  /*79350*/  LDL.LU R17, [R1+0xb4] ;  /* 0x0000b40001117983 */ /* 0x000ee80000300800 */
[----:B0-----:R-:W3:Y:S01]  /*79360*/  LDL.LU R18, [R1+0xb8] ;  /* 0x0000b80001127983 */ /* 0x001ee20000300800 */
[----:B------:R-:W3:Y:S01]  /*79370*/  LDL.LU R19, [R1+0xbc] ;  /* 0x0000bc0001137983 */ /* 0x000ee20000300800 */
[C---:B--2---:R-:W-:Y:S11]  /*79380*/  HMMA.16816.F32 R12, R20.reuse, R26, R12 ;  /* 0x0000001a140c723c */ /* 0x044ff6000000180c */
[----:B------:R-:W-:Y:S11]  /*79390*/  @!UPT UIADD3 URZ, URZ, URZ, URZ ;  /* 0x0000003f3f3ff290 */ /* 0x000ff6000fffe03f */
[----:B------:R-:W-:Y:S01]  /*793a0*/  @!UPT UIADD3 URZ, URZ, URZ, URZ ;  /* 0x0000003f3f3ff290 */ /* 0x000fe2000fffe03f */
[----:B------:R-:W-:Y:S01]  /*793b0*/  STL.64 [R1+0x120], R12 ;  /* 0x0001200c01007387 */ /* 0x000fe20000100a00 */
[----:B------:R0:W-:Y:S03]  /*793c0*/  STL.64 [R1+0x128], R14 ;  /* 0x0001280e01007387 */ /* 0x0001e60000100a00 */
[----:B0-----:R-:W4:Y:S01]  /*793d0*/  LDL.LU.64 R14, [R1+0x49b8] ;  /* 0x0049b800010e7983 */ /* 0x001f220000300a00 */
[----:B------:R-:W-:Y:S02]  /*793e0*/  STL.64 [R1+0x4968], R26 ;  /* 0x0049681a01007387 */ /* 0x000fe40000100a00 */
[----:B---3--:R0:W-:Y:S02]  /*793f0*/  STL.64 [R1+0x4960], R24 ;  /* 0x0049601801007387 */ /* 0x0081e40000100a00 */
        /* <DEDUP_REMOVED lines=39> */
[----:B------:R-:W-:Y:S01]  /*79670*/  IMAD.MOV.U32 R23, RZ, RZ, R28 ;  /* 0x000000ffff177224 */ /* 0x000fe200078e001c */
[C---:B--2---:R-:W-:Y:S01]  /*79680*/  HMMA.16816.F32 R4, R8.reuse, R6, R24 ;  /* 0x000000060804723c */ /* 0x044fe20000001818 */
[----:B------:R-:W2:Y:S01]  /*79690*/  LDL.LU.64 R26, [R1+0x4998] ;  /* 0x00499800011a7983 */ /* 0x000ea20000300a00 */
[----:B------:R-:W2:Y:S11]  /*796a0*/  LDL.LU.64 R24, [R1+0x4990] ;  /* 0x0049900001187983 */ /* 0x000eb60000300a00 */
[----:B------:R-:W-:Y:S10]  /*796b0*/  @!UPT UIADD3 URZ, URZ, URZ, URZ ;  /* 0x0000003f3f3ff290 */ /* 0x000ff4000fffe03f */
[----:B------:R-:W-:Y:S01]  /*796c0*/  STL.64 [R1+0xa0], R4 ;  /* 0x0000a00401007387 */ /* 0x000fe20000100a00 */
[----:B------:R0:W-:Y:S02]  /*796d0*/  STL [R1+0xa8], R6 ;  /* 0x0000a80601007387 */ /* 0x0001e40000100800 */
[----:B------:R-:W-:Y:S02]  /*796e0*/  IMAD.MOV.U32 R28, RZ, RZ, R7 ;  /* 0x000000ffff1c7224 */ /* 0x000fe400078e0007 */
[----:B0-----:R-:W2:Y:S03]  /*796f0*/  LDL.LU.64 R6, [R1+0x4988] ;  /* 0x0049880001067983 */ /* 0x001ea60000300a00 */
        /* <DEDUP_REMOVED lines=13> */
[----:B------:R0:W-:Y:S02]  /*797d0*/  STL [R1+0x488], R6 ;  /* 0x0004880601007387 */ /* 0x0001e40000100800 */
[----:B------:R-:W-:Y:S02]  /*797e0*/  IMAD.MOV.U32 R28, RZ, RZ, R7 ;  /* 0x000000ffff1c7224 */ /* 0x000fe400078e0007 */
[----:B0-----:R-:W4:Y:S03]  /*797f0*/  LDL.LU.64 R6, [R1+0x4958] ;  /* 0x0049580001067983 */ /* 0x001f260000300a00 */
[----:B------:R-:W-:Y:S01]  /*79800*/  STL [R1+0x4604], R28 ;  /* 0x0046041c01007387 */ /* 0x000fe20000100800 */
[----:B----4-:R-:W-:Y:S01]  /*79810*/  HMMA.16816.F32 R4, R8, R6, R12 ;  /* 0x000000060804723c */ /* 0x010fe2000000180c */
[----:B------:R-:W2:Y:S06]  /*79820*/  LDL.LU R12, [R1+0x340] ;  /* 0x00034000010c7983 */ /* 0x000eac0000300800 */
[----:B------:R-:W-:Y:S11]  /*79830*/  IMAD.MOV.U32 R15, RZ, RZ, R0 ;  /* 0x000000ffff0f7224 */ /* 0x000ff600078e0000 */
[----:B------:R-:W-:Y:S05]  /*79840*/  @!UPT UIADD3 URZ, URZ, URZ, URZ ;  /* 0x0000003f3f3ff290 */ /* 0x000fea000fffe03f */
[----:B------:R-:W-:Y:S01]  /*79850*/  STL.64 [R1+0x470], R4 ;  /* 0x0004700401007387 */ /* 0x000fe20000100a00 */
[----:B------:R-:W-:Y:S02]  /*79860*/  STL.64 [R1+0x478], R6 ;  /* 0x0004780601007387 */ /* 0x000fe40000100a00 */
[----:B------:R-:W2:Y:S02]  /*79870*/  LDL.LU R13, [R1+0x344] ;  /* 0x00034400010d7983 */ /* 0x000ea40000300800 */
[----:B------:R-:W2:Y:S01]  /*79880*/  LDL.LU R14, [R1+0x348] ;  /* 0x00034800010e7983 */ /* 0x000ea20000300800 */
[----:B------:R-:W4:Y:S04]  /*79890*/  LDL.LU R0, [R1+0x4950] ;  /* 0x0049500001007983 */ /* 0x000f280000300800 */
[----:B------:R-:W0:Y:S04]  /*798a0*/  LDSM.16.MT88.4 R4, [R29+0x30000] ;  /* 0x030000001d04783b */ /* 0x000e280000004200 */
[----:B0-----:R0:W-:Y:S02]  /*798b0*/  STL.64 [R1+0x4920], R6 ;  /* 0x0049200601007387 */ /* 0x0011e40000100a00 */
[----:B0-----:R-:W-:-:S02]  /*798c0*/  IMAD.MOV.U32 R6, RZ, RZ, R17 ;  /* 0x000000ffff067224 */ /* 0x001fc400078e0011 */
[----:B------:R-:W-:Y:S01]  /*798d0*/  IMAD.MOV.U32 R7, RZ, RZ, R16 ;  /* 0x000000ffff077224 */ /* 0x000fe200078e0010 */
[----:B------:R0:W-:Y:S04]  /*798e0*/  STL.64 [R1+0x4918], R4 ;  /* 0x0049180401007387 */ /* 0x0001e80000100a00 */
[----:B------:R1:W-:Y:S04]  /*798f0*/  STL.64 [R1+0x4938], R6 ;  /* 0x0049380601007387 */ /* 0x0003e80000100a00 */
[----:B0-----:R-:W2:Y:S01]  /*79900*/  LDL.LU R4, [R1+0x350] ;  /* 0x0003500001047983 */ /* 0x001ea20000300800 */
[----:B------:R-:W2:Y:S03]  /*79910*/  LDL.LU R5, [R1+0x354] ;  /* 0x0003540001057983 */ /* 0x000ea60000300800 */
[----:B-1----:R-:W2:Y:S01]  /*79920*/  LDL.LU R6, [R1+0x358] ;  /* 0x0003580001067983 */ /* 0x002ea20000300800 */
[----:B------:R-:W2:Y:S03]  /*79930*/  LDL.LU R7, [R1+0x35c] ;  /* 0x00035c0001077983 */ /* 0x000ea60000300800 */
[----:B----4-:R-:W0:Y:S04]  /*79940*/  LDSM.16.M88.4 R16, [R0+0x40180] ;  /* 0x040180000010783b */ /* 0x010e280000000200 */
[----:B0-----:R-:W-:Y:S01]  /*79950*/  STL.64 [R1+0x40], R16 ;  /* 0x0000401001007387 */ /* 0x001fe20000100a00 */
[----:B------:R0:W-:Y:S03]  /*79960*/  STL.64 [R1+0x48], R18 ;  /* 0x0000481201007387 */ /* 0x0001e60000100a00 */
[----:B0-----:R-:W3:Y:S02]  /*79970*/  LDL.LU.64 R18, [R1+0x4948] ;  /* 0x0049480001127983 */ /* 0x001ee40000300a00 */
[C---:B---3--:R-:W-:Y:S11]  /*79980*/  HMMA.16816.F32 R16, R8.reuse, R18, R20 ;  /* 0x000000120810723c */ /* 0x048ff60000001814 */
        /* <DEDUP_REMOVED lines=9> */
[----:B------:R-:W3:Y:S01]  /*79a20*/  LDL.LU R20, [R1+0x320] ;  /* 0x0003200001147983 */ /* 0x000ee20000300800 */
        /* <DEDUP_REMOVED lines=9> */
[----:B------:R-:W2:Y:S01]  /*79ac0*/  LDL.LU R23, [R1+0x33c] ;  /* 0x00033c0001177983 */ /* 0x000ea20000300800 */
[----:B----4-:R-:W-:Y:S01]  /*79ad0*/  STL.64 [R1+0x4900], R18 ;  /* 0x0049001201007387 */ /* 0x010fe20000100a00 */
[----:B------:R-:W-:Y:S02]  /*79ae0*/  STL.64 [R1+0x48f8], R16 ;  /* 0x0048f81001007387 */ /* 0x000fe40000100a00 */
[----:B------:R-:W-:Y:S09]  /*79af0*/  STL [R1+0x4648], R28 ;  /* 0x0046481c01007387 */ /* 0x000ff20000100800 */
[----:B------:R-:W-:Y:S01]  /*79b00*/  STL.64 [R1+0x340], R12 ;  /* 0x0003400c01007387 */ /* 0x000fe20000100a00 */
[----:B------:R-:W-:Y:S02]  /*79b10*/  STL.64 [R1+0x348], R14 ;  /* 0x0003480e01007387 */ /* 0x000fe40000100a00 */
[----:B------:R-:W0:Y:S02]  /*79b20*/  LDSM.16.M88.4 R12, [R0+0x42180] ;  /* 0x04218000000c783b */ /* 0x000e240000000200 */
[----:B------:R-:W-:Y:S04]  /*79b30*/  LDSM.16.M88.4 R16, [R0+0x41180] ;  /* 0x041180000010783b */ /* 0x000fe80000000200 */
[----:B0-----:R-:W-:Y:S01]  /*79b40*/  STL.64 [R1+0x10], R12 ;  /* 0x0000100c01007387 */ /* 0x001fe20000100a00 */
[----:B------:R-:W-:Y:S02]  /*79b50*/  STL.64 [R1+0x18], R14 ;  /* 0x0000180e01007387 */ /* 0x000fe40000100a00 */
[----:B------:R-:W0:Y:S02]  /*79b60*/  LDSM.16.M88.4 R12, [R0+0x43180] ;  /* 0x04318000000c783b */ /* 0x000e240000000200 */
[----:B0-----:R-:W-:Y:S02]  /*79b70*/  STL.64 [R1], R12 ;  /* 0x0000000c01007387 */ /* 0x001fe40000100a00 */
[----:B------:R0:W-:Y:S02]  /*79b80*/  STL.64 [R1+0x8], R14 ;  /* 0x0000080e01007387 */ /* 0x0001e40000100a00 */
[----:B0-----:R-:W3:Y:S01]  /*79b90*/  LDL.LU.64 R14, [R1+0x4940] ;  /* 0x00494000010e7983 */ /* 0x001ee20000300a00 */
[----:B------:R-:W-:Y:S02]  /*79ba0*/  STL.64 [R1+0x30], R16 ;  /* 0x0000301001007387 */ /* 0x000fe40000100a00 */
[----:B------:R-:W-:Y:S02]  /*79bb0*/  STL.64 [R1+0x38], R18 ;  /* 0x0000381201007387 */ /* 0x000fe40000100a00 */
[----:B------:R0:W-:Y:S02]  /*79bc0*/  STL.64 [R1+0x4910], R16 ;  /* 0x0049101001007387 */ /* 0x0001e40000100a00 */
[----:B0-----:R-:W4:Y:S01]  /*79bd0*/  LDL.64 R16, [R1+0x40] ;  /* 0x0000400001107983 */ /* 0x001f220000100a00 */
[C---:B---3--:R-:W-:Y:S03]  /*79be0*/  HMMA.16816.F32 R12, R8.reuse, R14, R4 ;  /* 0x0000000e080c723c */ /* 0x048fe60000001804 */
[----:B------:R-:W2:Y:S11]  /*79bf0*/  LDL.LU.64 R6, [R1+0x4938] ;  /* 0x0049380001067983 */ /* 0x000eb60000300a00 */
[----:B------:R-:W-:Y:S09]  /*79c00*/  @!UPT UIADD3 URZ, URZ, URZ, URZ ;  /* 0x0000003f3f3ff290 */ /* 0x000ff2000fffe03f */
[----:B------:R-:W-:Y:S01]  /*79c10*/  STL.64 [R1+0x460], R12 ;  /* 0x0004600c01007387 */ /* 0x000fe20000100a00 */
[----:B------:R-:W-:Y:S02]  /*79c20*/  STL.64 [R1+0x468], R14 ;  /* 0x0004680e01007387 */ /* 0x000fe40000100a00 */
[----:B------:R-:W-:Y:S01]  /*79c30*/  LDSM.16.M88.4 R12, [R0+0x44180] ;  /* 0x04418000000c783b */ /* 0x000fe20000000200 */
[----:B--2---:R-:W-:Y:S01]  /*79c40*/  HMMA.16816.F32 R8, R8, R6, R20 ;  /* 0x000000060808723c */ /* 0x004fe20000001814 */
[----:B------:R-:W4:Y:S02]  /*79c50*/  LDL.LU.64 R22, [R1+0x4930] ;  /* 0x0049300001167983 */ /* 0x000f240000300a00 */
[----:B------:R-:W4:Y:S02]  /*79c60*/  LDL.LU.64 R20, [R1+0x4928] ;  /* 0x0049280001147983 */ /* 0x000f240000300a00 */
[----:B------:R-:W4:Y:S02]  /*79c70*/  LDL.LU.64 R6, [R1+0x4920] ;  /* 0x0049200001067983 */ /* 0x000f240000300a00 */
[----:B------:R-:W4:Y:S11]  /*79c80*/  LDL.LU.64 R4, [R1+0x4918] ;  /* 0x0049180001047983 */ /* 0x000f360000300a00 */
[----:B------:R-:W-:Y:S05]  /*79c90*/  @!UPT UIADD3 URZ, URZ, URZ, URZ ;  /* 0x0000003f3f3ff290 */ /* 0x000fea000fffe03f */
[----:B------:R0:W-:Y:S01]  /*79ca0*/  STL.64 [R1+0x330], R8 ;  /* 0x0003300801007387 */ /* 0x0001e20000100a00 */
[----:B------:R1:W-:Y:S03]  /*79cb0*/  STL.64 [R1+0x338], R10 ;  /* 0x0003380a01007387 */ /* 0x0003e60000100a00 */
[----:B0-----:R-:W2:Y:S01]  /*79cc0*/  LDL.64 R8, [R1] ;  /* 0x0000000001087983 */ /* 0x001ea20000100a00 */
[----:B-1----:R-:W-:Y:S02]  /*79cd0*/  IMAD.MOV.U32 R10, RZ, RZ, R25 ;  /* 0x000000ffff0a7224 */ /* 0x002fe400078e0019 */
[----:B------:R-:W-:Y:S02]  /*79ce0*/  IMAD.MOV.U32 R11, RZ, RZ, R24 ;  /* 0x000000ffff0b7224 */ /* 0x000fe400078e0018 */
[----:B------:R-:W0:Y:S04]  /*79cf0*/  LDSM.16.M88.4 R24, [R0+0x45180] ;  /* 0x045180000018783b */ /* 0x000e280000000200 */
[----:B--2---:R1:W-:Y:S04]  /*79d00*/  STL.64 [R1+0x48f0], R8 ;  /* 0x0048f00801007387 */ /* 0x0043e80000100a00 */
[----:B-1----:R-:W2:Y:S01]  /*79d10*/  LDL.64 R8, [R1+0x10] ;  /* 0x0000100001087983 */ /* 0x002ea20000100a00 */
[----:B----4-:R-:W-:Y:S03]  /*79d20*/  HMMA.16816.F32 R20, R4, R16, R20 ;  /* 0x000000100414723c */ /* 0x010fe60000001814 */
[----:B--2---:R1:W-:Y:S04]  /*79d30*/  STL.64 [R1+0x4908], R8 ;  /* 0x0049080801007387 */ /* 0x0043e80000100a00 */
[----:B-1----:R-:W2:Y:S01]  /*79d40*/  LDL.LU R8, [R1+0x310] ;  /* 0x0003100001087983 */ /* 0x002ea20000300800 */
[----:B------:R-:W2:Y:S02]  /*79d50*/  LDL.LU R9, [R1+0x314] ;  /* 0x0003140001097983 */ /* 0x000ea40000300800 */
[----:B0-----:R-:W-:Y:S02]  /*79d60*/  STL [R1+0x48d0], R25 ;  /* 0x0048d01901007387 */ /* 0x001fe40000100800 */
[----:B------:R-:W-:Y:S01]  /*79d70*/  STL.64 [R1+0x20], R12 ;  /* 0x0000200c01007387 */ /* 0x000fe20000100a00 */
[----:B------:R-:W-:Y:S01]  /*79d80*/  STL.64 [R1+0x28], R14 ;  /* 0x0000280e01007387 */ /* 0x000fe20000100a00 */
[----:B------:R0:W-:Y:S03]  /*79d90*/  STL.64 [R1+0x48e8], R12 ;  /* 0x0048e80c01007387 */ /* 0x0001e60000100a00 */
[----:B0-----:R-:W3:Y:S01]  /*79da0*/  LDL.LU R12, [R1+0x2f0] ;  /* 0x0002f000010c7983 */ /* 0x001ee20000300800 */
[----:B------:R-:W3:Y:S02]  /*79db0*/  LDL.LU R13, [R1+0x2f4] ;  /* 0x0002f400010d7983 */ /* 0x000ee40000300800 */
[----:B------:R0:W-:Y:S02]  /*79dc0*/  STL [R1+0x44ec], R26 ;  /* 0x0044ec1a01007387 */ /* 0x0001e40000100800 */
[----:B------:R1:W-:Y:S02]  /*79dd0*/  STL [R1+0x44e8], R27 ;  /* 0x0044e81b01007387 */ /* 0x0003e40000100800 */
[----:B0-----:R-:W-:-:S02]  /*79de0*/  IMAD.MOV.U32 R26, RZ, RZ, R17 ;  /* 0x000000ffff1a7224 */ /* 0x001fc400078e0011 */
[----:B-1----:R-:W-:Y:S02]  /*79df0*/  IMAD.MOV.U32 R27, RZ, RZ, R16 ;  /* 0x000000ffff1b7224 */ /* 0x002fe400078e0010 */
[----:B------:R-:W2:Y:S01]  /*79e00*/  LDL.LU.64 R16, [R1+0x4910] ;  /* 0x0049100001107983 */ /* 0x000ea20000300a00 */
[----:B------:R-:W-:Y:S02]  /*79e10*/  IMAD.MOV.U32 R15, RZ, RZ, R2 ;  /* 0x000000ffff0f7224 */ /* 0x000fe400078e0002 */
[----:B------:R-:W-:Y:S02]  /*79e20*/  IMAD.MOV.U32 R14, RZ, RZ, R3 ;  /* 0x000000ffff0e7224 */ /* 0x000fe400078e0003 */
[----:B------:R-:W-:Y:S02]  /*79e30*/  IMAD.MOV.U32 R2, RZ, RZ, R23 ;  /* 0x000000ffff027224 */ /* 0x000fe400078e0017 */
[----:B------:R-:W-:Y:S01]  /*79e40*/  IMAD.MOV.U32 R3, RZ, RZ, R22 ;  /* 0x000000ffff037224 */ /* 0x000fe200078e0016 */
[----:B------:R-:W-:Y:S02]  /*79e50*/  STL.64 [R1+0x320], R20 ;  /* 0x0003201401007387 */ /* 0x000fe40000100a00 */
[----:B------:R-:W-:Y:S02]  /*79e60*/  STL [R1+0x4668], R2 ;  /* 0x0046680201007387 */ /* 0x000fe40000100800 */
[----:B------:R-:W-:Y:S01]  /*79e70*/  LDSM.16.M88.4 R20, [R0+0x46180] ;  /* 0x046180000014783b */ /* 0x000fe20000000200 */
[----:B------:R-:W-:Y:S01]  /*79e80*/  STL [R1+0x464c], R3 ;  /* 0x00464c0301007387 */ /* 0x000fe20000100800 */
[----:B--2---:R-:W-:Y:S03]  /*79e90*/  HMMA.16816.F32 R16, R4, R16, R8 ;  /* 0x000000100410723c */ /* 0x004fe60000001808 */
[----:B------:R-:W2:Y:S11]  /*79ea0*/  LDL.LU.64 R8, [R1+0x4908] ;  /* 0x0049080001087983 */ /* 0x000eb60000300a00 */
[----:B------:R-:W-:Y:S09]  /*79eb0*/  @!UPT UIADD3 URZ, URZ, URZ, URZ ;  /* 0x0000003f3f3ff290 */ /* 0x000ff2000fffe03f */
[----:B------:R-:W-:Y:S01]  /*79ec0*/  STL.64 [R1+0x310], R16 ;  /* 0x0003101001007387 */ /* 0x000fe20000100a00 */
[----:B------:R-:W-:Y:S02]  /*79ed0*/  STL.64 [R1+0x318], R18 ;  /* 0x0003181201007387 */ /* 0x000fe40000100a00 */
[----:B------:R-:W0:Y:S02]  /*79ee0*/  LDSM.16.M88.4 R16, [R0+0x47180] ;  /* 0x047180000010783b */ /* 0x000e240000000200 */
[----:B0-----:R-:W-:Y:S02]  /*79ef0*/  STL.64 [R1+0x80], R16 ;  /* 0x0000801001007387 */ /* 0x001fe40000100a00 */
[----:B------:R0:W-:Y:S02]  /*79f00*/  STL.64 [R1+0x88], R18 ;  /* 0x0000881201007387 */ /* 0x0001e40000100a00 */
[----:B0-----:R-:W4:Y:S01]  /*79f10*/  LDL.LU.64 R18, [R1+0x4900] ;  /* 0x0049000001127983 */ /* 0x001f220000300a00 */
[----:B------:R-:W4:Y:S02]  /*79f20*/  LDL.LU.64 R16, [R1+0x48f8] ;  /* 0x0048f80001107983 */ /* 0x000f240000300a00 */
[----:B--2---:R-:W-:-:S02]  /*79f30*/  IMAD.MOV.U32 R25, RZ, RZ, R8 ;  /* 0x000000ffff197224 */ /* 0x004fc400078e0008 */
[----:B------:R-:W-:Y:S01]  /*79f40*/  IMAD.MOV.U32 R28, RZ, RZ, R9 ;  /* 0x000000ffff1c7224 */ /* 0x000fe200078e0009 */
[C---:B----4-:R-:W-:Y:S01]  /*79f50*/  HMMA.16816.F32 R16, R4.reuse, R8, R16 ;  /* 0x000000080410723c */ /* 0x050fe20000001810 */
[----:B------:R-:W3:Y:S11]  /*79f60*/  LDL.LU.64 R8, [R1+0x48f0] ;  /* 0x0048f00001087983 */ /* 0x000ef60000300a00 */
[----:B------:R-:W-:Y:S11]  /*79f70*/  @!UPT UIADD3 URZ, URZ, URZ, URZ ;  /* 0x0000003f3f3ff290 */ /* 0x000ff6000fffe03f */
[----:B------:R-:W-:Y:S01]  /*79f80*/  STL.64 [R1+0x300], R16 ;  /* 0x0003001001007387 */ /* 0x000fe20000100a00 */
[----:B------:R-:W-:Y:S02]  /*79f90*/  STL [R1+0x308], R18 ;  /* 0x0003081201007387 */ /* 0x000fe40000100800 */
[----:B------:R-:W-:Y:S02]  /*79fa0*/  STL.64 [R1+0x48e0], R26 ;  /* 0x0048e01a01007387 */ /* 0x000fe40000100a00 */
[----:B------:R0:W-:Y:S02]  /*79fb0*/  STL.64 [R1+0x48d8], R24 ;  /* 0x0048d81801007387 */ /* 0x0001e40000100a00 */
[----:B------:R-:W-:Y:S01]  /*79fc0*/  IMAD.MOV.U32 R0, RZ, RZ, R19 ;  /* 0x000000ffff007224 */ /* 0x000fe200078e0013 */
        /* <DEDUP_REMOVED lines=8> */
[----:B------:R-:W-:Y:S01]  /*7a050*/  STL.64 [R1+0x70], R20 ;  /* 0x0000701401007387 */ /* 0x000fe20000100a00 */
[----:B------:R-:W-:Y:S02]  /*7a060*/  STL.64 [R1+0x78], R22 ;  /* 0x0000781601007387 */ /* 0x000fe40000100a00 */
[----:B------:R-:W-:Y:S01]  /*7a070*/  STL [R1+0x4538], R0 ;  /* 0x0045380001007387 */ /* 0x000fe20000100800 */
[----:B---3--:R-:W-:Y:S01]  /*7a080*/  HMMA.16816.F32 R12, R4, R8, R12 ;  /* 0x00000008040c723c */ /* 0x008fe2000000180c */
[----:B------:R-:W-:-:S02]  /*7a090*/  IMAD.MOV.U32 R3, RZ, RZ, R8 ;  /* 0x000000ffff037224 */ /* 0x000fc400078e0008 */
[----:B------:R-:W-:Y:S02]  /*7a0a0*/  IMAD.MOV.U32 R2, RZ, RZ, R9 ;  /* 0x000000ffff027224 */ /* 0x000fe400078e0009 */
[----:B------:R-:W0:Y:S11]  /*7a0b0*/  LDSM.16.MT88.4 R8, [R29+0x30080] ;  /* 0x030080001d08783b */ /* 0x000e360000004200 */
[----:B------:R-:W-:Y:S07]  /*7a0c0*/  @!UPT UIADD3 URZ, URZ, URZ, URZ ;  /* 0x0000003f3f3ff290 */ /* 0x000fee000fffe03f */
[----:B------:R1:W-:Y:S01]  /*7a0d0*/  STL.64 [R1+0x2f0], R12 ;  /* 0x0002f00c01007387 */ /* 0x0003e20000100a00 */
[----:B------:R-:W-:Y:S03]  /*7a0e0*/  STL.64 [R1+0x2f8], R14 ;  /* 0x0002f80e01007387 */ /* 0x000fe60000100a00 */
[----:B-1----:R-:W2:Y:S04]  /*7a0f0*/  LDL.LU.64 R12, [R1+0x48e8] ;  /* 0x0048e800010c7983 */ /* 0x002ea80000300a00 */
[----:B0-----:R-:W-:Y:S01]  /*7a100*/  STL.64 [R1+0x48b8], R10 ;  /* 0x0048b80a01007387 */ /* 0x001fe20000100a00 */
[----:B------:R0:W-:Y:S03]  /*7a110*/  STL.64 [R1+0x48b0], R8 ;  /* 0x0048b00801007387 */ /* 0x0001e60000100a00 */
[----:B0-----:R-:W3:Y:S01]  /*7a120*/  LDL.64 R8, [R1+0x80] ;  /* 0x0000800001087983 */ /* 0x001ee20000100a00 */
[----:B--2---:R-:W-:Y:S03]  /*7a130*/  HMMA.16816.F32 R12, R4, R12, R24 ;  /* 0x0000000c040c723c */ /* 0x004fe60000001818 */
[----:B---3--:R0:W-:Y:S04]  /*7a140*/  STL.64 [R1+0x48c8], R8 ;  /* 0x0048c80801007387 */ /* 0x0081e80000100a00 */
[----:B0-----:R-:W2:Y:S01]  /*7a150*/  LDL.LU R8, [R1+0x2c0] ;  /* 0x0002c00001087983 */ /* 0x001ea20000300800 */
[----:B------:R-:W2:Y:S02]  /*7a160*/  LDL.LU R9, [R1+0x2c4] ;  /* 0x0002c40001097983 */ /* 0x000ea40000300800 */
[----:B------:R-:W2:Y:S02]  /*7a170*/  LDL.LU R10, [R1+0x2c8] ;  /* 0x0002c800010a7983 */ /* 0x000ea40000300800 */
[----:B------:R-:W2:Y:S01]  /*7a180*/  LDL.LU R11, [R1+0x2cc] ;  /* 0x0002cc00010b7983 */ /* 0x000ea20000300800 */
[----:B------:R-:W3:Y:S01]  /*7a190*/  LDL.LU.64 R26, [R1+0x48e0] ;  /* 0x0048e000011a7983 */ /* 0x000ee20000300a00 */
[----:B------:R-:W2:Y:S09]  /*7a1a0*/  LDL.LU.64 R24, [R1+0x48d8] ;  /* 0x0048d80001187983 */ /* 0x000eb20000300a00 */
[----:B------:R-:W-:Y:S02]  /*7a1b0*/  STL.64 [R1+0x2e0], R12 ;  /* 0x0002e00c01007387 */ /* 0x000fe40000100a00 */
[----:B------:R-:W-:Y:S02]  /*7a1c0*/  STL [R1+0x2e8], R14 ;  /* 0x0002e80e01007387 */ /* 0x000fe40000100800 */
[----:B------:R-:W-:-:S02]  /*7a1d0*/  IMAD.MOV.U32 R0, RZ, RZ, R15 ;  /* 0x000000ffff007224 */ /* 0x000fc400078e000f */
[----:B------:R-:W0:Y:S04]  /*7a1e0*/  LDSM.16.MT88.4 R12, [R29+0x30100] ;  /* 0x030100001d0c783b */ /* 0x000e280000004200 */
[----:B------:R-:W-:Y:S04]  /*7a1f0*/  STL [R1+0x466c], R0 ;  /* 0x00466c0001007387 */ /* 0x000fe80000100800 */
[----:B0-----:R-:W-:Y:S01]  /*7a200*/  STL.64 [R1+0x4840], R14 ;  /* 0x0048400e01007387 */ /* 0x001fe20000100a00 */
[----:B------:R2:W-:Y:S02]  /*7a210*/  STL.64 [R1+0x4838], R12 ;  /* 0x0048380c01007387 */ /* 0x0005e40000100a00 */
[----:B--2---:R-:W-:-:S02]  /*7a220*/  IMAD.MOV.U32 R12, RZ, RZ, R25 ;  /* 0x000000ffff0c7224 */ /* 0x004fc400078e0019 */
[----:B------:R-:W4:Y:S01]  /*7a230*/  LDL.LU R25, [R1+0x48d0] ;  /* 0x0048d00001197983 */ /* 0x000f220000300800 */
[----:B------:R-:W-:-:S05]  /*7a240*/  IMAD.MOV.U32 R13, RZ, RZ, R28 ;  /* 0x000000ffff0d7224 */ /* 0x000fca00078e001c */
[----:B------:R3:W-:Y:S02]  /*7a250*/  STL.64 [R1+0x48a0], R12 ;  /* 0x0048a00c01007387 */ /* 0x0007e40000100a00 */
[----:B---3--:R-:W-:Y:S02]  /*7a260*/  IMAD.MOV.U32 R12, RZ, RZ, R27 ;  /* 0x000000ffff0c7224 */ /* 0x008fe400078e001b */
[----:B------:R-:W-:-:S05]  /*7a270*/  IMAD.MOV.U32 R13, RZ, RZ, R26 ;  /* 0x000000ffff0d7224 */ /* 0x000fca00078e001a */
[----:B------:R0:W-:Y:S04]  /*7a280*/  STL.64 [R1+0x48c0], R12 ;  /* 0x0048c00c01007387 */ /* 0x0001e80000100a00 */
[----:B0-----:R-:W2:Y:S01]  /*7a290*/  LDL.LU R12, [R1+0x210] ;  /* 0x00021000010c7983 */ /* 0x001ea20000300800 */
[----:B------:R-:W2:Y:S02]  /*7a2a0*/  LDL.LU R13, [R1+0x214] ;  /* 0x00021400010d7983 */ /* 0x000ea40000300800 */
[----:B------:R-:W2:Y:S02]  /*7a2b0*/  LDL.LU R14, [R1+0x218] ;  /* 0x00021800010e7983 */ /* 0x000ea40000300800 */
[----:B------:R-:W2:Y:S01]  /*7a2c0*/  LDL.LU R15, [R1+0x21c] ;  /* 0x00021c00010f7983 */ /* 0x000ea20000300800 */
[C---:B------:R-:W-:Y:S08]  /*7a2d0*/  HMMA.16816.F32 R8, R4.reuse, R20, R8 ;  /* 0x000000140408723c */ /* 0x040ff00000001808 */
[----:B----4-:R-:W-:Y:S01]  /*7a2e0*/  HMMA.16816.F32 R16, R4, R24, R16 ;  /* 0x000000180410723c */ /* 0x010fe20000001810 */
[----:B------:R0:W-:Y:S04]  /*7a2f0*/  STL.64 [R1+0x48a8], R24 ;  /* 0x0048a81801007387 */ /* 0x0001e80000100a00 */
[----:B0-----:R-:W3:Y:S11]  /*7a300*/  LDL.LU R24, [R1+0x200] ;  /* 0x0002000001187983 */ /* 0x001ef60000300800 */
[----:B------:R-:W-:Y:S07]  /*7a310*/  @!UPT UIADD3 URZ, URZ, URZ, URZ ;  /* 0x0000003f3f3ff290 */ /* 0x000fee000fffe03f */
[----:B------:R-:W-:Y:S01]  /*7a320*/  STL.64 [R1+0x2d0], R16 ;  /* 0x0002d01001007387 */ /* 0x000fe20000100a00 */
[----:B------:R-:W-:Y:S02]  /*7a330*/  STL.64 [R1+0x2d8], R18 ;  /* 0x0002d81201007387 */ /* 0x000fe40000100a00 */
[----:B------:R-:W0:Y:S04]  /*7a340*/  LDSM.16.MT88.4 R16, [R29+0x30180] ;  /* 0x030180001d10783b */ /* 0x000e280000004200 */
[----:B------:R-:W3:Y:S01]  /*7a350*/  LDL.LU R25, [R1+0x204] ;  /* 0x0002040001197983 */ /* 0x000ee20000300800 */
[----:B------:R-:W3:Y:S01]  /*7a360*/  LDL.LU R26, [R1+0x208] ;  /* 0x00020800011a7983 */ /* 0x000ee20000300800 */
[----:B------:R-:W3:Y:S03]  /*7a370*/  LDL.LU R27, [R1+0x20c] ;  /* 0x00020c00011b7983 */ /* 0x000ee60000300800 */
[----:B0-----:R-:W-:Y:S01]  /*7a380*/  STL.64 [R1+0x47c8], R18 ;  /* 0x0047c81201007387 */ /* 0x001fe20000100a00 */
[----:B------:R0:W-:Y:S03]  /*7a390*/  STL.64 [R1+0x47c0], R16 ;  /* 0x0047c01001007387 */ /* 0x0001e60000100a00 */
[----:B0-----:R-:W4:Y:S01]  /*7a3a0*/  LDL.64 R16, [R1+0x30] ;  /* 0x0000300001107983 */ /* 0x001f220000100a00 */
[----:B------:R0:W-:Y:S02]  /*7a3b0*/  STL.64 [R1+0x2c0], R8 ;  /* 0x0002c00801007387 */ /* 0x0001e40000100a00 */
[----:B------:R-:W-:Y:S01]  /*7a3c0*/  STL.64 [R1+0x2c8], R10 ;  /* 0x0002c80a01007387 */ /* 0x000fe20000100a00 */
        /* <DEDUP_REMOVED lines=11> */
[----:B------:R-:W3:Y:S06]  /*7a480*/  LDL.LU.64 R12, [R1+0x48c0] ;  /* 0x0048c000010c7983 */ /* 0x000eec0000300a00 */
[----:B------:R-:W-:-:S02]  /*7a490*/  IMAD.MOV.U32 R15, RZ, RZ, R8 ;  /* 0x000000ffff0f7224 */ /* 0x000fc400078e0008 */
[----:B------:R-:W-:Y:S11]  /*7a4a0*/  IMAD.MOV.U32 R14, RZ, RZ, R9 ;  /* 0x000000ffff0e7224 */ /* 0x000ff600078e0009 */
[----:B------:R-:W-:Y:S03]  /*7a4b0*/  @!UPT UIADD3 URZ, URZ, URZ, URZ ;  /* 0x0000003f3f3ff290 */ /* 0x000fe6000fffe03f */
[----:B------:R-:W-:Y:S01]  /*7a4c0*/  STL.64 [R1+0x210], R4 ;  /* 0x0002100401007387 */ /* 0x000fe20000100a00 */
[----:B------:R-:W-:Y:S02]  /*7a4d0*/  STL.64 [R1+0x218], R6 ;  /* 0x0002180601007387 */ /* 0x000fe40000100a00 */
[----:B------:R-:W3:Y:S02]  /*7a4e0*/  LDL.LU.64 R10, [R1+0x48b8] ;  /* 0x0048b800010a7983 */ /* 0x000ee40000300a00 */
[----:B------:R-:W3:Y:S01]  /*7a4f0*/  LDL.LU.64 R8, [R1+0x48b0] ;  /* 0x0048b00001087983 */ /* 0x000ee20000300a00 */
[----:B------:R-:W0:Y:S04]  /*7a500*/  LDSM.16.MT88.4 R4, [R29+0x30280] ;  /* 0x030280001d04783b */ /* 0x000e280000004200 */
[----:B0-----:R-:W-:Y:S01]  /*7a510*/  STL.64 [R1+0x46e0], R6 ;  /* 0x0046e00601007387 */ /* 0x001fe20000100a00 */
[----:B------:R0:W-:Y:S02]  /*7a520*/  STL.64 [R1+0x46d8], R4 ;  /* 0x0046d80401007387 */ /* 0x0001e40000100a00 */
[----:B0-----:R-:W-:-:S02]  /*7a530*/  IMAD.MOV.U32 R4, RZ, RZ, R15 ;  /* 0x000000ffff047224 */ /* 0x001fc400078e000f */
[----:B------:R-:W-:-:S05]  /*7a540*/  IMAD.MOV.U32 R5, RZ, RZ, R14 ;  /* 0x000000ffff057224 */ /* 0x000fca00078e000e */
[----:B------:R0:W-:Y:S04]  /*7a550*/  STL.64 [R1+0x4848], R4 ;  /* 0x0048480401007387 */ /* 0x0001e80000100a00 */
[----:B0-----:R-:W2:Y:S01]  /*7a560*/  LDL.LU R4, [R1+0x1f0] ;  /* 0x0001f00001047983 */ /* 0x001ea20000300800 */
[----:B------:R-:W2:Y:S02]  /*7a570*/  LDL.LU R5, [R1+0x1f4] ;  /* 0x0001f40001057983 */ /* 0x000ea40000300800 */
[----:B------:R-:W2:Y:S02]  /*7a580*/  LDL.LU R6, [R1+0x1f8] ;  /* 0x0001f80001067983 */ /* 0x000ea40000300800 */
[----:B------:R-:W2:Y:S01]  /*7a590*/  LDL.LU R7, [R1+0x1fc] ;  /* 0x0001fc0001077983 */ /* 0x000ea20000300800 */
[C---:B---3--:R-:W-:Y:S01]  /*7a5a0*/  HMMA.16816.F32 R12, R8.reuse, R12, R24 ;  /* 0x0000000c080c723c */ /* 0x048fe20000001818 */
[----:B------:R-:W3:Y:S11]  /*7a5b0*/  LDL.LU.64 R24, [R1+0x48a8] ;  /* 0x0048a80001187983 */ /* 0x000ef60000300a00 */
[----:B------:R-:W-:Y:S11]  /*7a5c0*/  @!UPT UIADD3 URZ, URZ, URZ, URZ ;  /* 0x0000003f3f3ff290 */ /* 0x000ff6000fffe03f */
[----:B------:R0:W-:Y:S01]  /*7a5d0*/  STL.64 [R1+0x200], R12 ;  /* 0x0002000c01007387 */ /* 0x0001e20000100a00 */
[----:B------:R-:W-:Y:S03]  /*7a5e0*/  STL.64 [R1+0x208], R14 ;  /* 0x0002080e01007387 */ /* 0x000fe60000100a00 */
[----:B0-----:R-:W3:Y:S01]  /*7a5f0*/  LDL.LU.64 R12, [R1+0x48a0] ;  /* 0x0048a000010c7983 */ /* 0x001ee20000300a00 */
[----:B----4-:R-:W-:Y:S01]  /*7a600*/  STL.64 [R1+0x4830], R16 ;  /* 0x0048301001007387 */ /* 0x010fe20000100a00 */
[C---:B--2---:R-:W-:Y:S11]  /*7a610*/  HMMA.16816.F32 R4, R8.reuse, R16, R4 ;  /* 0x000000100804723c */ /* 0x044ff60000001804 */
[----:B------:R-:W-:Y:S11]  /*7a620*/  @!UPT UIADD3 URZ, URZ, URZ, URZ ;  /* 0x0000003f3f3ff290 */ /* 0x000ff6000fffe03f */
[----:B------:R-:W-:Y:S01]  /*7a630*/  @!UPT UIADD3 URZ, URZ, URZ, URZ ;  /* 0x0000003f3f3ff290 */ /* 0x000fe2000fffe03f */
[----:B------:R-:W-:Y:S01]  /*7a640*/  STL.64 [R1+0x1f0], R4 ;  /* 0x0001f00401007387 */ /* 0x000fe20000100a00 */
[----:B------:R3:W-:Y:S02]  /*7a650*/  STL.64 [R1+0x1f8], R6 ;  /* 0x0001f80601007387 */ /* 0x0007e40000100a00 */
[----:B---3--:R-:W-:Y:S11]  /*7a660*/  HMMA.16816.F32 R4, R8, R12, R20 ;  /* 0x0000000c0804723c */ /* 0x008ff60000001814 */
[----:B------:R-:W-:Y:S11]  /*7a670*/  @!UPT UIADD3 URZ, URZ, URZ, URZ ;  /* 0x0000003f3f3ff290 */ /* 0x000ff6000fffe03f */
[----:B------:R-:W-:Y:S02]  /*7a680*/  @!UPT UIADD3 URZ, URZ, URZ, URZ ;  /* 0x0000003f3f3ff290 */ /* 0x000fe4000fffe03f */
[----:B------:R-:W-:Y:S02]  /*7a690*/  IMAD.MOV.U32 R26, RZ, RZ, R6 ;  /* 0x000000ffff1a7224 */ /* 0x000fe400078e0006 */
[----:B------:R-:W-:Y:S01]  /*7a6a0*/  IMAD.MOV.U32 R27, RZ, RZ, R7 ;  /* 0x000000ffff1b7224 */ /* 0x000fe200078e0007 */
[----:B------:R-:W-:Y:S04]  /*7a6b0*/  STL.64 [R1+0x1e0], R4 ;  /* 0x0001e00401007387 */ /* 0x000fe80000100a00 */
[----:B------:R-:W-:Y:S01]  /*7a6c0*/  STL.64 [R1+0x4870], R26 ;  /* 0x0048701a01007387 */ /* 0x000fe20000100a00 */
[----:B------:R0:W-:Y:S02]  /*7a6d0*/  STL.64 [R1+0x4868], R24 ;  /* 0x0048681801007387 */ /* 0x0001e40000100a00 */
[----:B------:R-:W2:Y:S02]  /*7a6e0*/  LDL.LU R20, [R1+0x520] ;  /* 0x0005200001147983 */ /* 0x000ea40000300800 */
[----:B------:R-:W2:Y:S01]  /*7a6f0*/  LDL.LU R21, [R1+0x524] ;  /* 0x0005240001157983 */ /* 0x000ea20000300800 */
[----:B------:R-:W3:Y:S01]  /*7a700*/  LDL.LU R22, [R1+0x528] ;  /* 0x0005280001167983 */ /* 0x000ee20000300800 */
[----:B------:R-:W3:Y:S02]  /*7a710*/  LDL.LU R23, [R1+0x52c] ;  /* 0x00052c0001177983 */ /* 0x000ee40000300800 */
[----:B------:R-:W4:Y:S02]  /*7a720*/  LDL.LU R12, [R1+0x100] ;  /* 0x00010000010c7983 */ /* 0x000f240000300800 */
[----:B------:R-:W4:Y:S01]  /*7a730*/  LDL.LU R13, [R1+0x104] ;  /* 0x00010400010d7983 */ /* 0x000f220000300800 */
[----:B------:R-:W2:Y:S01]  /*7a740*/  LDL.LU R14, [R1+0x108] ;  /* 0x00010800010e7983 */ /* 0x000ea20000300800 */
[----:B------:R-:W2:Y:S03]  /*7a750*/  LDL.LU R15, [R1+0x10c] ;  /* 0x00010c00010f7983 */ /* 0x000ea60000300800 */
[----:B0-----:R-:W2:Y:S01]  /*7a760*/  LDL.64 R24, [R1+0x20] ;  /* 0x0000200001187983 */ /* 0x001ea20000100a00 */
[----:B------:R-:W-:-:S02]  /*7a770*/  IMAD.MOV.U32 R4, RZ, RZ, R18 ;  /* 0x000000ffff047224 */ /* 0x000fc400078e0012 */
[----:B------:R-:W-:Y:S01]  /*7a780*/  IMAD.MOV.U32 R5, RZ, RZ, R0 ;  /* 0x000000ffff057224 */ /* 0x000fe200078e0000 */
[----:B--2---:R-:W-:Y:S01]  /*7a790*/  STL.64 [R1+0x4888], R24 ;  /* 0x0048881801007387 */ /* 0x004fe20000100a00 */
[----:B------:R-:W-:Y:S02]  /*7a7a0*/  STL.64 [R1+0x4858], R14 ;  /* 0x0048580e01007387 */ /* 0x000fe40000100a00 */
[----:B----4-:R-:W-:Y:S02]  /*7a7b0*/  STL.64 [R1+0x4850], R12 ;  /* 0x0048500c01007387 */ /* 0x010fe40000100a00 */
        /* <DEDUP_REMOVED lines=21> */
[----:B------:R-:W2:Y:S01]  /*7a910*/  LDL.LU R16, [R1+0xf0] ;  /* 0x0000f00001107983 */ /* 0x000ea20000300800 */
[----:B------:R-:W2:Y:S02]  /*7a920*/  LDL.LU R17, [R1+0xf4] ;  /* 0x0000f40001117983 */ /* 0x000ea40000300800 */
[----:B------:R-:W2:Y:S02]  /*7a930*/  LDL.LU R18, [R1+0xf8] ;  /* 0x0000f80001127983 */ /* 0x000ea40000300800 */
[----:B------:R-:W2:Y:S01]  /*7a940*/  LDL.LU R19, [R1+0xfc] ;  /* 0x0000fc0001137983 */ /* 0x000ea20000300800 */
[----:B---3--:R-:W-:Y:S01]  /*7a950*/  STL.64 [R1+0x4760], R22 ;  /* 0x0047601601007387 */ /* 0x008fe20000100a00 */
[----:B------:R0:W-:Y:S03]  /*7a960*/  STL.64 [R1+0x4758], R20 ;  /* 0x0047581401007387 */ /* 0x0001e60000100a00 */
[----:B0-----:R-:W3:Y:S01]  /*7a970*/  LDL.LU R20, [R1+0x530] ;  /* 0x0005300001147983 */ /* 0x001ee20000300800 */
[----:B------:R-:W3:Y:S02]  /*7a980*/  LDL.LU R21, [R1+0x534] ;  /* 0x0005340001157983 */ /* 0x000ee40000300800 */
[----:B------:R-:W2:Y:S02]  /*7a990*/  LDL.LU R22, [R1+0x538] ;  /* 0x0005380001167983 */ /* 0x000ea40000300800 */
[----:B------:R-:W2:Y:S02]  /*7a9a0*/  LDL.LU R23, [R1+0x53c] ;  /* 0x00053c0001177983 */ /* 0x000ea40000300800 */
[----:B------:R-:W-:-:S02]  /*7a9b0*/  IMAD.MOV.U32 R24, RZ, RZ, R3 ;  /* 0x000000ffff187224 */ /* 0x000fc400078e0003 */
[----:B------:R-:W-:Y:S01]  /*7a9c0*/  IMAD.MOV.U32 R25, RZ, RZ, R2 ;  /* 0x000000ffff197224 */ /* 0x000fe200078e0002 */
        /* <DEDUP_REMOVED lines=9> */
[----:B0-----:R-:W2:Y:S01]  /*7aa60*/  LDL.64 R20, [R1+0x10] ;  /* 0x0000100001147983 */ /* 0x001ea20000100a00 */
[----:B------:R-:W3:Y:S02]  /*7aa70*/  LDL.LU.64 R6, [R1+0x4898] ;  /* 0x0048980001067983 */ /* 0x000ee40000300a00 */
[----:B------:R-:W3:Y:S11]  /*7aa80*/  LDL.LU.64 R4, [R1+0x4890] ;  /* 0x0048900001047983 */ /* 0x000ef60000300a00 */
[----:B------:R-:W-:Y:S04]  /*7aa90*/  @!UPT UIADD3 URZ, URZ, URZ, URZ ;  /* 0x0000003f3f3ff290 */ /* 0x000fe8000fffe03f */
[----:B------:R0:W-:Y:S01]  /*7aaa0*/  STL.64 [R1+0x1d0], R24 ;  /* 0x0001d01801007387 */ /* 0x0001e20000100a00 */
[----:B------:R-:W-:Y:S04]  /*7aab0*/  STL.64 [R1+0x1d8], R26 ;  /* 0x0001d81a01007387 */ /* 0x000fe80000100a00 */
[----:B0-----:R-:W3:Y:S02]  /*7aac0*/  LDL.LU.64 R24, [R1+0x4888] ;  /* 0x0048880001187983 */ /* 0x001ee40000300a00 */
        /* <DEDUP_REMOVED lines=8> */
[----:B------:R-:W2:Y:S02]  /*7ab50*/  LDL.LU.64 R26, [R1+0x4870] ;  /* 0x00487000011a7983 */ /* 0x000ea40000300a00 */
[----:B------:R-:W3:Y:S02]  /*7ab60*/  LDL.LU.64 R24, [R1+0x4868] ;  /* 0x0048680001187983 */ /* 0x000ee40000300a00 */
[C---:B---3--:R-:W-:Y:S11]  /*7ab70*/  HMMA.16816.F32 R4, R8.reuse, R24, R4 ;  /* 0x000000180804723c */ /* 0x048ff60000001804 */
[----:B------:R-:W-:Y:S11]  /*7ab80*/  @!UPT UIADD3 URZ, URZ, URZ, URZ ;  /* 0x0000003f3f3ff290 */ /* 0x000ff6000fffe03f */
[----:B------:R-:W-:Y:S01]  /*7ab90*/  @!UPT UIADD3 URZ, URZ, URZ, URZ ;  /* 0x0000003f3f3ff290 */ /* 0x000fe2000fffe03f */
[----:B------:R0:W-:Y:S01]  /*7aba0*/  STL.64 [R1+0x1b0], R4 ;  /* 0x0001b00401007387 */ /* 0x0001e20000100a00 */
[----:B------:R-:W-:Y:S03]  /*7abb0*/  STL.64 [R1+0x1b8], R6 ;  /* 0x0001b80601007387 */ /* 0x000fe60000100a00 */
[----:B0-----:R-:W4:Y:S01]  /*7abc0*/  LDL.LU.64 R4, [R1+0x4860] ;  /* 0x0048600001047983 */ /* 0x001f220000300a00 */
[----:B--2---:R-:W-:Y:S02]  /*7abd0*/  STL.64 [R1+0x4800], R26 ;  /* 0x0048001a01007387 */ /* 0x004fe40000100a00 */
[----:B------:R0:W-:Y:S02]  /*7abe0*/  STL.64 [R1+0x47f8], R24 ;  /* 0x0047f81801007387 */ /* 0x0001e40000100a00 */
[----:B0-----:R-:W2:Y:S01]  /*7abf0*/  LDL.LU R24, [R1+0xe0] ;  /* 0x0000e00001187983 */ /* 0x001ea20000300800 */
[----:B------:R-:W2:Y:S02]  /*7ac00*/  LDL.LU R25, [R1+0xe4] ;  /* 0x0000e40001197983 */ /* 0x000ea40000300800 */
[----:B------:R-:W2:Y:S02]  /*7ac10*/  LDL.LU R26, [R1+0xe8] ;  /* 0x0000e800011a7983 */ /* 0x000ea40000300800 */
[----:B------:R-:W2:Y:S01]  /*7ac20*/  LDL.LU R27, [R1+0xec] ;  /* 0x0000ec00011b7983 */ /* 0x000ea20000300800 */
[C---:B----4-:R-:W-:Y:S01]  /*7ac30*/  HMMA.16816.F32 R4, R8.reuse, R4, R12 ;  /* 0x000000040804723c */ /* 0x050fe2000000180c */
[----:B------:R-:W3:Y:S01]  /*7ac40*/  LDL.LU.64 R14, [R1+0x4858] ;  /* 0x00485800010e7983 */ /* 0x000ee20000300a00 */
[----:B------:R-:W3:Y:S11]  /*7ac50*/  LDL.LU.64 R12, [R1+0x4850] ;  /* 0x00485000010c7983 */ /* 0x000ef60000300a00 */
[----:B------:R-:W-:Y:S10]  /*7ac60*/  @!UPT UIADD3 URZ, URZ, URZ, URZ ;  /* 0x0000003f3f3ff290 */ /* 0x000ff4000fffe03f */
[----:B------:R0:W-:Y:S01]  /*7ac70*/  STL.64 [R1+0x1a0], R4 ;  /* 0x0001a00401007387 */ /* 0x0001e20000100a00 */
[----:B------:R-:W-:Y:S03]  /*7ac80*/  STL.64 [R1+0x1a8], R6 ;  /* 0x0001a80601007387 */ /* 0x000fe60000100a00 */
[----:B0-----:R-:W3:Y:S02]  /*7ac90*/  LDL.LU.64 R4, [R1+0x4848] ;  /* 0x0048480001047983 */ /* 0x001ee40000300a00 */
[----:B---3--:R-:W-:Y:S02]  /*7aca0*/  HMMA.16816.F32 R8, R8, R4, R12 ;  /* 0x000000040808723c */ /* 0x008fe4000000180c */
[----:B------:R-:W3:Y:S01]  /*7acb0*/  LDL.LU.64 R14, [R1+0x4840] ;  /* 0x00484000010e7983 */ /* 0x000ee20000300a00 */
[----:B------:R-:W3:Y:S02]  /*7acc0*/  LDL.LU.64 R12, [R1+0x4838] ;  /* 0x00483800010c7983 */ /* 0x000ee40000300a00 */
[----:B------:R0:W-:Y:S02]  /*7acd0*/  STL.64 [R1+0x47e0], R4 ;  /* 0x0047e00401007387 */ /* 0x0001e40000100a00 */
[----:B0-----:R-:W3:Y:S11]  /*7ace0*/  LDL.64 R4, [R1+0x40] ;  /* 0x0000400001047983 */ /* 0x001ef60000100a00 */
[----:B------:R-:W-:Y:S05]  /*7acf0*/  @!UPT UIADD3 URZ, URZ, URZ, URZ ;  /* 0x0000003f3f3ff290 */ /* 0x000fea000fffe03f */
[----:B------:R0:W-:Y:S01]  /*7ad00*/  STL.64 [R1+0x100], R8 ;  /* 0x0001000801007387 */ /* 0x0001e20000100a00 */
[----:B------:R-:W-:Y:S03]  /*7ad10*/  STL.64 [R1+0x108], R10 ;  /* 0x0001080a01007387 */ /* 0x000fe60000100a00 */
[----:B0-----:R-:W4:Y:S01]  /*7ad20*/  LDL.64 R8, [R1] ;  /* 0x0000000001087983 */ /* 0x001f220000100a00 */
[C---:B---3--:R-:W-:Y:S11]  /*7ad30*/  HMMA.16816.F32 R16, R12.reuse, R4, R16 ;  /* 0x000000040c10723c */ /* 0x048ff60000001810 */
[----:B------:R-:W-:Y:S11]  /*7ad40*/  @!UPT UIADD3 URZ, URZ, URZ, URZ ;  /* 0x0000003f3f3ff290 */ /* 0x000ff6000fffe03f */
[----:B------:R-:W-:Y:S01]  /*7ad50*/  @!UPT UIADD3 URZ, URZ, URZ, URZ ;  /* 0x0000003f3f3ff290 */ /* 0x000fe2000fffe03f */
[----:B------:R0:W-:Y:S01]  /*7ad60*/  STL.64 [R1+0xf0], R16 ;  /* 0x0000f01001007387 */ /* 0x0001e20000100a00 */
[----:B------:R-:W-:Y:S03]  /*7ad70*/  STL.64 [R1+0xf8], R18 ;  /* 0x0000f81201007387 */ /* 0x000fe60000100a00 */
[----:B0-----:R-:W2:Y:S01]  /*7ad80*/  LDL.LU.64 R16, [R1+0x4830] ;  /* 0x0048300001107983 */ /* 0x001ea20000300a00 */
[----:B------:R-:W-:Y:S02]  /*7ad90*/  IMAD.MOV.U32 R2, RZ, RZ, R4 ;  /* 0x000000ffff027224 */ /* 0x000fe400078e0004 */
[----:B------:R-:W-:Y:S02]  /*7ada0*/  IMAD.MOV.U32 R0, RZ, RZ, R5 ;  /* 0x000000ffff007224 */ /* 0x000fe400078e0005 */
[----:B--2---:R-:W-:Y:S01]  /*7adb0*/  HMMA.16816.F32 R4, R12, R16, R24 ;  /* 0x000000100c04723c */ /* 0x004fe20000001818 */
[----:B------:R-:W-:-:S02]  /*7adc0*/  IMAD.MOV.U32 R10, RZ, RZ, R16 ;  /* 0x000000ffff0a7224 */ /* 0x000fc400078e0010 */
[----:B------:R-:W-:Y:S11]  /*7add0*/  IMAD.MOV.U32 R3, RZ, RZ, R17 ;  /* 0x000000ffff037224 */ /* 0x000ff600078e0011 */
[----:B------:R-:W-:Y:S09]  /*7ade0*/  @!UPT UIADD3 URZ, URZ, URZ, URZ ;  /* 0x0000003f3f3ff290 */ /* 0x000ff2000fffe03f */
[----:B------:R-:W-:Y:S01]  /*7adf0*/  STL.64 [R1+0xe0], R4 ;  /* 0x0000e00401007387 */ /* 0x000fe20000100a00 */
[----:B------:R-:W-:Y:S02]  /*7ae00*/  STL.64 [R1+0xe8], R6 ;  /* 0x0000e80601007387 */ /* 0x000fe40000100a00 */
[----:B------:R-:W-:Y:S02]  /*7ae10*/  STL [R1+0x4828], R10 ;  /* 0x0048280a01007387 */ /* 0x000fe40000100800 */
[----:B----4-:R0:W-:Y:S02]  /*7ae20*/  STL.64 [R1+0x4820], R8 ;  /* 0x0048200801007387 */ /* 0x0101e40000100a00 */
[----:B0-----:R-:W2:Y:S01]  /*7ae30*/  LDL.LU R8, [R1+0xd0] ;  /* 0x0000d00001087983 */ /* 0x001ea20000300800 */
[----:B------:R-:W2:Y:S02]  /*7ae40*/  LDL.LU R9, [R1+0xd4] ;  /* 0x0000d40001097983 */ /* 0x000ea40000300800 */
[----:B------:R-:W2:Y:S02]  /*7ae50*/  LDL.LU R10, [R1+0xd8] ;  /* 0x0000d800010a7983 */ /* 0x000ea40000300800 */
[----:B------:R-:W2:Y:S01]  /*7ae60*/  LDL.LU R11, [R1+0xdc] ;  /* 0x0000dc00010b7983 */ /* 0x000ea20000300800 */
[----:B------:R-:W3:Y:S01]  /*7ae70*/  LDL.LU R16, [R1+0x580] ;  /* 0x0005800001107983 */ /* 0x000ee20000300800 */
[----:B------:R-:W3:Y:S02]  /*7ae80*/  LDL.LU R17, [R1+0x584] ;  /* 0x0005840001117983 */ /* 0x000ee40000300800 */
[----:B------:R-:W4:Y:S02]  /*7ae90*/  LDL.LU R18, [R1+0x588] ;  /* 0x0005880001127983 */ /* 0x000f240000300800 */
[----:B------:R-:W4:Y:S01]  /*7aea0*/  LDL.LU R19, [R1+0x58c] ;  /* 0x00058c0001137983 */ /* 0x000f220000300800 */
[----:B------:R-:W2:Y:S01]  /*7aeb0*/  LDL.LU R4, [R1+0x590] ;  /* 0x0005900001047983 */ /* 0x000ea20000300800 */
[----:B------:R-:W2:Y:S02]  /*7aec0*/  LDL.LU R5, [R1+0x594] ;  /* 0x0005940001057983 */ /* 0x000ea40000300800 */
[----:B------:R-:W2:Y:S02]  /*7aed0*/  LDL.LU R6, [R1+0x598] ;  /* 0x0005980001067983 */ /* 0x000ea40000300800 */
[----:B------:R-:W2:Y:S02]  /*7aee0*/  LDL.LU R7, [R1+0x59c] ;  /* 0x00059c0001077983 */ /* 0x000ea40000300800 */
[----:B------:R-:W-:-:S02]  /*7aef0*/  IMAD.MOV.U32 R24, RZ, RZ, R23 ;  /* 0x000000ffff187224 */ /* 0x000fc400078e0017 */
[----:B------:R-:W-:-:S05]  /*7af00*/  IMAD.MOV.U32 R25, RZ, RZ, R22 ;  /* 0x000000ffff197224 */ /* 0x000fca00078e0016 */
[----:B------:R0:W-:Y:S04]  /*7af10*/  STL.64 [R1+0x4818], R24 ;  /* 0x0048181801007387 */ /* 0x0001e80000100a00 */
[----:B0-----:R-:W3:Y:S01]  /*7af20*/  LDL.LU R24, [R1+0xc0] ;  /* 0x0000c00001187983 */ /* 0x001ee20000300800 */
[----:B------:R-:W3:Y:S02]  /*7af30*/  LDL.LU R25, [R1+0xc4] ;  /* 0x0000c40001197983 */ /* 0x000ee40000300800 */
[----:B------:R-:W3:Y:S02]  /*7af40*/  LDL.LU R26, [R1+0xc8] ;  /* 0x0000c800011a7983 */ /* 0x000ee40000300800 */
[----:B------:R-:W3:Y:S01]  /*7af50*/  LDL.LU R27, [R1+0xcc] ;  /* 0x0000cc00011b7983 */ /* 0x000ee20000300800 */
        /* <DEDUP_REMOVED lines=12> */
[----:B------:R-:W2:Y:S01]  /*7b020*/  LDL.LU R7, [R1+0x19c] ;  /* 0x00019c0001077983 */ /* 0x000ea20000300800 */
[----:B----4-:R-:W-:Y:S01]  /*7b030*/  STL.64 [R1+0x47d8], R18 ;  /* 0x0047d81201007387 */ /* 0x010fe20000100a00 */
[----:B---3--:R0:W-:Y:S03]  /*7b040*/  STL.64 [R1+0x47d0], R16 ;  /* 0x0047d01001007387 */ /* 0x0081e60000100a00 */
[----:B0-----:R-:W3:Y:S08]  /*7b050*/  LDL.64 R16, [R1+0x70] ;  /* 0x0000700001107983 */ /* 0x001ef00000100a00 */
[----:B------:R-:W-:Y:S02]  /*7b060*/  STL.64 [R1+0xd0], R8 ;  /* 0x0000d00801007387 */ /* 0x000fe40000100a00 */
[----:B------:R0:W-:Y:S02]  /*7b070*/  STL.64 [R1+0xd8], R10 ;  /* 0x0000d80a01007387 */ /* 0x0001e40000100a00 */
[----:B0-----:R-:W4:Y:S01]  /*7b080*/  LDL.LU R10, [R1+0x4828] ;  /* 0x00482800010a7983 */ /* 0x001f220000300800 */
[----:B------:R-:W2:Y:S02]  /*7b090*/  LDL.LU.64 R8, [R1+0x4820] ;  /* 0x0048200001087983 */ /* 0x000ea40000300a00 */
[----:B------:R0:W-:Y:S02]  /*7b0a0*/  STL.64 [R1+0x4790], R20 ;  /* 0x0047901401007387 */ /* 0x0001e40000100a00 */
[----:B0-----:R-:W-:Y:S01]  /*7b0b0*/  IMAD.MOV.U32 R21, RZ, RZ, R3 ;  /* 0x000000ffff157224 */ /* 0x001fe200078e0003 */
[----:B--2---:R-:W-:Y:S01]  /*7b0c0*/  HMMA.16816.F32 R24, R12, R8, R24 ;  /* 0x000000080c18723c */ /* 0x004fe20000001818 */
[----:B----4-:R-:W-:-:S05]  /*7b0d0*/  IMAD.MOV.U32 R20, RZ, RZ, R10 ;  /* 0x000000ffff147224 */ /* 0x010fca00078e000a */
[----:B------:R-:W-:Y:S11]  /*7b0e0*/  STL.64 [R1+0x47a8], R20 ;  /* 0x0047a81401007387 */ /* 0x000ff60000100a00 */
[----:B------:R-:W-:Y:S06]  /*7b0f0*/  @!UPT UIADD3 URZ, URZ, URZ, URZ ;  /* 0x0000003f3f3ff290 */ /* 0x000fec000fffe03f */
[----:B------:R0:W-:Y:S01]  /*7b100*/  STL.64 [R1+0xc0], R24 ;  /* 0x0000c01801007387 */ /* 0x0001e20000100a00 */
[----:B------:R-:W-:Y:S03]  /*7b110*/  STL.64 [R1+0xc8], R26 ;  /* 0x0000c81a01007387 */ /* 0x000fe60000100a00 */
[----:B0-----:R-:W2:Y:S01]  /*7b120*/  LDL.LU.64 R24, [R1+0x4818] ;  /* 0x0048180001187983 */ /* 0x001ea20000300a00 */
[----:B------:R0:W-:Y:S03]  /*7b130*/  STL.64 [R1+0x4788], R8 ;  /* 0x0047880801007387 */ /* 0x0001e60000100a00 */
[----:B0-----:R-:W4:Y:S01]  /*7b140*/  LDL.LU R8, [R1+0x550] ;  /* 0x0005500001087983 */ /* 0x001f220000300800 */
        /* <DEDUP_REMOVED lines=9> */
[C---:B------:R-:W-:Y:S01]  /*7b1e0*/  HMMA.16816.F32 R24, R12.reuse, R24, R4 ;  /* 0x000000180c18723c */ /* 0x040fe20000001804 */
[----:B----4-:R-:W-:Y:S01]  /*7b1f0*/  STL.64 [R1+0x47b8], R10 ;  /* 0x0047b80a01007387 */ /* 0x010fe20000100a00 */
[----:B--2---:R0:W-:Y:S03]  /*7b200*/  STL.64 [R1+0x47b0], R8 ;  /* 0x0047b00801007387 */ /* 0x0041e60000100a00 */
[----:B0-----:R-:W2:Y:S01]  /*7b210*/  LDL.LU R8, [R1+0x570] ;  /* 0x0005700001087983 */ /* 0x001ea20000300800 */
[----:B------:R-:W2:Y:S02]  /*7b220*/  LDL.LU R9, [R1+0x574] ;  /* 0x0005740001097983 */ /* 0x000ea40000300800 */
[----:B------:R-:W2:Y:S02]  /*7b230*/  LDL.LU R10, [R1+0x578] ;  /* 0x00057800010a7983 */ /* 0x000ea40000300800 */
[----:B------:R-:W2:Y:S01]  /*7b240*/  LDL.LU R11, [R1+0x57c] ;  /* 0x00057c00010b7983 */ /* 0x000ea20000300800 */
[----:B------:R-:W4:Y:S01]  /*7b250*/  LDL.LU.64 R6, [R1+0x4810] ;  /* 0x0048100001067983 */ /* 0x000f220000300a00 */
[----:B------:R-:W4:Y:S11]  /*7b260*/  LDL.LU.64 R4, [R1+0x4808] ;  /* 0x0048080001047983 */ /* 0x000f360000300a00 */
[----:B------:R-:W-:Y:S02]  /*7b270*/  STL.64 [R1+0x190], R24 ;  /* 0x0001901801007387 */ /* 0x000fe40000100a00 */
[----:B------:R0:W-:Y:S02]  /*7b280*/  STL.64 [R1+0x198], R26 ;  /* 0x0001981a01007387 */ /* 0x0001e40000100a00 */
[----:B0-----:R-:W2:Y:S01]  /*7b290*/  LDL.LU.64 R26, [R1+0x4800] ;  /* 0x00480000011a7983 */ /* 0x001ea20000300a00 */
        /* <DEDUP_REMOVED lines=8> */
[----:B---3--:R-:W-:Y:S01]  /*7b320*/  IMAD.MOV.U32 R3, RZ, RZ, R17 ;  /* 0x000000ffff037224 */ /* 0x008fe200078e0011 */
[----:B----4-:R-:W-:Y:S11]  /*7b330*/  HMMA.16816.F32 R4, R12, R16, R4 ;  /* 0x000000100c04723c */ /* 0x010ff60000001804 */
[----:B------:R-:W-:Y:S11]  /*7b340*/  @!UPT UIADD3 URZ, URZ, URZ, URZ ;  /* 0x0000003f3f3ff290 */ /* 0x000ff6000fffe03f */
[----:B------:R-:W-:Y:S01]  /*7b350*/  @!UPT UIADD3 URZ, URZ, URZ, URZ ;  /* 0x0000003f3f3ff290 */ /* 0x000fe2000fffe03f */
[----:B------:R0:W-:Y:S01]  /*7b360*/  STL.64 [R1+0x3e0], R4 ;  /* 0x0003e00401007387 */ /* 0x0001e20000100a00 */
[----:B------:R1:W-:Y:S03]  /*7b370*/  STL.64 [R1+0x3e8], R6 ;  /* 0x0003e80601007387 */ /* 0x0003e60000100a00 */
[----:B0-----:R-:W3:Y:S01]  /*7b380*/  LDL.LU.64 R4, [R1+0x47e0] ;  /* 0x0047e00001047983 */ /* 0x001ee20000300a00 */
[----:B-1----:R-:W-:Y:S02]  /*7b390*/  IMAD.MOV.U32 R6, RZ, RZ, R16 ;  /* 0x000000ffff067224 */ /* 0x002fe400078e0010 */
[----:B------:R-:W3:Y:S02]  /*7b3a0*/  LDL.LU.64 R18, [R1+0x47d8] ;  /* 0x0047d80001127983 */ /* 0x000ee40000300a00 */
[----:B------:R-:W3:Y:S02]  /*7b3b0*/  LDL.LU.64 R16, [R1+0x47d0] ;  /* 0x0047d00001107983 */ /* 0x000ee40000300a00 */
[----:B------:R-:W-:-:S02]  /*7b3c0*/  IMAD.MOV.U32 R20, RZ, RZ, R2 ;  /* 0x000000ffff147224 */ /* 0x000fc400078e0002 */
[----:B------:R-:W-:Y:S01]  /*7b3d0*/  IMAD.MOV.U32 R21, RZ, RZ, R0 ;  /* 0x000000ffff157224 */ /* 0x000fe200078e0000 */
[----:B---3--:R-:W-:Y:S01]  /*7b3e0*/  HMMA.16816.F32 R12, R12, R4, R16 ;  /* 0x000000040c0c723c */ /* 0x008fe20000001810 */
[----:B------:R-:W2:Y:S01]  /*7b3f0*/  LDL.LU.64 R18, [R1+0x47c8] ;  /* 0x0047c80001127983 */ /* 0x000ea20000300a00 */
[----:B------:R-:W2:Y:S11]  /*7b400*/  LDL.LU.64 R16, [R1+0x47c0] ;  /* 0x0047c00001107983 */ /* 0x000eb60000300a00 */
[----:B------:R-:W-:Y:S10]  /*7b410*/  @!UPT UIADD3 URZ, URZ, URZ, URZ ;  /* 0x0000003f3f3ff290 */ /* 0x000ff4000fffe03f */
        /* <DEDUP_REMOVED lines=21> */
[----:B------:R0:W-:Y:S01]  /*7b570*/  STL.64 [R1+0x430], R8 ;  /* 0x0004300801007387 */ /* 0x0001e20000100a00 */
[----:B------:R-:W-:Y:S03]  /*7b580*/  STL.64 [R1+0x438], R10 ;  /* 0x0004380a01007387 */ /* 0x000fe60000100a00 */
        /* <DEDUP_REMOVED lines=9> */
[----:B------:R-:W3:Y:S02]  /*7b620*/  LDL.LU.64 R20, [R1+0x4768] ;  /* 0x0047680001147983 */ /* 0x000ee40000300a00 */
        /* <DEDUP_REMOVED lines=8> */
[----:B------:R-:W-:Y:S01]  /*7b6b0*/  STL.64 [R1+0x410], R20 ;  /* 0x0004101401007387 */ /* 0x000fe20000100a00 */
[----:B------:R0:W-:Y:S03]  /*7b6c0*/  STL.64 [R1+0x418], R22 ;  /* 0x0004181601007387 */ /* 0x0001e60000100a00 */
[----:B0-----:R-:W3:Y:S01]  /*7b6d0*/  LDL.LU.64 R22, [R1+0x4760] ;  /* 0x0047600001167983 */ /* 0x001ee20000300a00 */
[----:B------:R-:W3:Y:S02]  /*7b6e0*/  LDL.LU.64 R20, [R1+0x4758] ;  /* 0x0047580001147983 */ /* 0x000ee40000300a00 */
[----:B------:R-:W-:Y:S01]  /*7b6f0*/  STL.64 [R1+0x4720], R12 ;  /* 0x0047200c01007387 */ /* 0x000fe20000100a00 */
        /* <DEDUP_REMOVED lines=8> */
[----:B------:R0:W-:Y:S02]  /*7b780*/  STL.64 [R1+0x4710], R24 ;  /* 0x0047101801007387 */ /* 0x0001e40000100a00 */
[----:B0-----:R-:W4:Y:S01]  /*7b790*/  LDL.LU R24, [R1+0x3f0] ;  /* 0x0003f00001187983 */ /* 0x001f220000300800 */
[----:B------:R-:W4:Y:S02]  /*7b7a0*/  LDL.LU R25, [R1+0x3f4] ;  /* 0x0003f40001197983 */ /* 0x000f240000300800 */
[----:B------:R-:W4:Y:S02]  /*7b7b0*/  LDL.LU R26, [R1+0x3f8] ;  /* 0x0003f800011a7983 */ /* 0x000f240000300800 */
[----:B------:R-:W4:Y:S02]  /*7b7c0*/  LDL.LU R27, [R1+0x3fc] ;  /* 0x0003fc00011b7983 */ /* 0x000f240000300800 */
[----:B------:R-:W-:-:S02]  /*7b7d0*/  IMAD.MOV.U32 R12, RZ, RZ, R6 ;  /* 0x000000ffff0c7224 */ /* 0x000fc400078e0006 */
[----:B------:R-:W-:-:S07]  /*7b7e0*/  IMAD.MOV.U32 R13, RZ, RZ, R3 ;  /* 0x000000ffff0d7224 */ /* 0x000fce00078e0003 */
[C---:B----4-:R-:W-:Y:S08]  /*7b7f0*/  HMMA.16816.F32 R24, R16.reuse, R12, R24 ;  /* 0x0000000c1018723c */ /* 0x050ff00000001818 */
[----:B--2---:R-:W-:Y:S01]  /*7b800*/  HMMA.16816.F32 R12, R16, R4, R8 ;  /* 0x00000004100c723c */ /* 0x004fe20000001808 */
[----:B------:R-:W2:Y:S11]  /*7b810*/  LDL.64 R8, [R1+0x30] ;  /* 0x0000300001087983 */ /* 0x000eb60000100a00 */
[----:B------:R-:W-:Y:S03]  /*7b820*/  @!UPT UIADD3 URZ, URZ, URZ, URZ ;  /* 0x0000003f3f3ff290 */ /* 0x000fe6000fffe03f */
[----:B------:R-:W-:Y:S01]  /*7b830*/  STL.64 [R1+0x3f0], R24 ;  /* 0x0003f01801007387 */ /* 0x000fe20000100a00 */
[----:B------:R-:W-:Y:S03]  /*7b840*/  STL.64 [R1+0x3f8], R26 ;  /* 0x0003f81a01007387 */ /* 0x000fe60000100a00 */
[----:B--2---:R0:W-:Y:S04]  /*7b850*/  STL.64 [R1+0x4730], R8 ;  /* 0x0047300801007387 */ /* 0x0041e80000100a00 */
[----:B------:R-:W-:Y:S02]  /*7b860*/  STL.64 [R1+0x3c0], R12 ;  /* 0x0003c00c01007387 */ /* 0x000fe40000100a00 */
[----:B------:R-:W-:Y:S01]  /*7b870*/  STL.64 [R1+0x3c8], R14 ;  /* 0x0003c80e01007387 */ /* 0x000fe20000100a00 */
[----:B0-----:R-:W3:Y:S01]  /*7b880*/  LDL.64 R8, [R1+0x40] ;  /* 0x0000400001087983 */ /* 0x001ee20000100a00 */
[----:B------:R-:W2:Y:S02]  /*7b890*/  LDL.LU R24, [R1+0x4e0] ;  /* 0x0004e00001187983 */ /* 0x000ea40000300800 */
[----:B------:R-:W2:Y:S02]  /*7b8a0*/  LDL.LU R25, [R1+0x4e4] ;  /* 0x0004e40001197983 */ /* 0x000ea40000300800 */
[----:B------:R-:W4:Y:S01]  /*7b8b0*/  LDL.LU R26, [R1+0x4e8] ;  /* 0x0004e800011a7983 */ /* 0x000f220000300800 */
[----:B------:R-:W4:Y:S04]  /*7b8c0*/  LDL.LU R27, [R1+0x4ec] ;  /* 0x0004ec00011b7983 */ /* 0x000f280000300800 */
[----:B----4-:R-:W-:Y:S01]  /*7b8d0*/  STL.64 [R1+0x4740], R26 ;  /* 0x0047401a01007387 */ /* 0x010fe20000100a00 */
[----:B--2---:R0:W-:Y:S03]  /*7b8e0*/  STL.64 [R1+0x4738], R24 ;  /* 0x0047381801007387 */ /* 0x0041e60000100a00 */
        /* <DEDUP_REMOVED lines=19> */
[----:B---3--:R-:W-:Y:S01]  /*7ba20*/  HMMA.16816.F32 R24, R20, R8, R24 ;  /* 0x000000081418723c */ /* 0x008fe20000001818 */
[----:B----4-:R-:W-:Y:S01]  /*7ba30*/  STL.64 [R1+0x4688], R18 ;  /* 0x0046881201007387 */ /* 0x010fe20000100a00 */
[----:B--2---:R0:W-:Y:S03]  /*7ba40*/  STL.64 [R1+0x4680], R16 ;  /* 0x0046801001007387 */ /* 0x0041e60000100a00 */
[----:B0-----:R-:W2:Y:S01]  /*7ba50*/  LDL.LU R16, [R1+0x260] ;  /* 0x0002600001107983 */ /* 0x001ea20000300800 */
        /* <DEDUP_REMOVED lines=8> */
[----:B------:R-:W2:Y:S04]  /*7bae0*/  LDL.LU R15, [R1+0x4dc] ;  /* 0x0004dc00010f7983 */ /* 0x000ea80000300800 */
[----:B------:R-:W-:Y:S02]  /*7baf0*/  STL.64 [R1+0x3b0], R24 ;  /* 0x0003b01801007387 */ /* 0x000fe40000100a00 */
[----:B------:R1:W-:Y:S02]  /*7bb00*/  STL.64 [R1+0x3b8], R26 ;  /* 0x0003b81a01007387 */ /* 0x0003e40000100a00 */
[----:B0-----:R-:W-:-:S02]  /*7bb10*/  IMAD.MOV.U32 R16, RZ, RZ, R2 ;  /* 0x000000ffff107224 */ /* 0x001fc400078e0002 */
[----:B------:R-:W-:Y:S02]  /*7bb20*/  IMAD.MOV.U32 R17, RZ, RZ, R0 ;  /* 0x000000ffff117224 */ /* 0x000fe400078e0000 */
[----:B------:R-:W-:Y:S02]  /*7bb30*/  IMAD.MOV.U32 R2, RZ, RZ, R8 ;  /* 0x000000ffff027224 */ /* 0x000fe400078e0008 */
[----:B------:R-:W-:Y:S01]  /*7bb40*/  IMAD.MOV.U32 R0, RZ, RZ, R9 ;  /* 0x000000ffff007224 */ /* 0x000fe200078e0009 */
[----:B-1----:R-:W3:Y:S01]  /*7bb50*/  LDL.LU.64 R26, [R1+0x4740] ;  /* 0x00474000011a7983 */ /* 0x002ee20000300a00 */
[----:B------:R-:W3:Y:S02]  /*7bb60*/  LDL.LU.64 R24, [R1+0x4738] ;  /* 0x0047380001187983 */ /* 0x000ee40000300a00 */
[----:B------:R-:W4:Y:S02]  /*7bb70*/  LDL.LU.64 R8, [R1+0x4730] ;  /* 0x0047300001087983 */ /* 0x000f240000300a00 */
[C---:B----4-:R-:W-:Y:S01]  /*7bb80*/  HMMA.16816.F32 R4, R20.reuse, R8, R4 ;  /* 0x000000081404723c */ /* 0x050fe20000001804 */
[----:B------:R-:W-:Y:S11]  /*7bb90*/  IMAD.MOV.U32 R3, RZ, RZ, R9 ;  /* 0x000000ffff037224 */ /* 0x000ff600078e0009 */
[----:B------:R-:W-:Y:S11]  /*7bba0*/  @!UPT UIADD3 URZ, URZ, URZ, URZ ;  /* 0x0000003f3f3ff290 */ /* 0x000ff6000fffe03f */
[----:B------:R-:W-:Y:S01]  /*7bbb0*/  STL.64 [R1+0x3a0], R4 ;  /* 0x0003a00401007387 */ /* 0x000fe20000100a00 */
[----:B------:R0:W-:Y:S02]  /*7bbc0*/  STL.64 [R1+0x3a8], R6 ;  /* 0x0003a80601007387 */ /* 0x0001e40000100a00 */
[----:B0-----:R-:W-:Y:S02]  /*7bbd0*/  IMAD.MOV.U32 R6, RZ, RZ, R8 ;  /* 0x000000ffff067224 */ /* 0x001fe400078e0008 */
[----:B------:R-:W2:Y:S01]  /*7bbe0*/  LDL.LU.64 R8, [R1+0x4728] ;  /* 0x0047280001087983 */ /* 0x000ea20000300a00 */
[----:B------:R-:W4:Y:S01]  /*7bbf0*/  LDL.64 R4, [R1+0x70] ;  /* 0x0000700001047983 */ /* 0x000f220000100a00 */
[----:B---3--:R-:W-:Y:S02]  /*7bc00*/  HMMA.16816.F32 R24, R20, R16, R24 ;  /* 0x000000101418723c */ /* 0x008fe40000001818 */
[----:B----4-:R-:W-:Y:S11]  /*7bc10*/  STL.64 [R1+0x4708], R4 ;  /* 0x0047080401007387 */ /* 0x010ff60000100a00 */
[----:B------:R-:W-:Y:S10]  /*7bc20*/  @!UPT UIADD3 URZ, URZ, URZ, URZ ;  /* 0x0000003f3f3ff290 */ /* 0x000ff4000fffe03f */
        /* <DEDUP_REMOVED lines=59> */
[----:B------:R-:W-:Y:S03]  /*7bfe0*/  STL.64 [R1+0x368], R6 ;  /* 0x0003680601007387 */ /* 0x000fe60000100a00 */
[----:B0-----:R-:W4:Y:S02]  /*7bff0*/  LDL.LU.64 R4, [R1+0x4708] ;  /* 0x0047080001047983 */ /* 0x001f240000300a00 */
[C---:B----4-:R-:W-:Y:S01]  /*7c000*/  HMMA.16816.F32 R16, R20.reuse, R4, R16 ;  /* 0x000000041410723c */ /* 0x050fe20000001810 */
[----:B------:R-:W-:Y:S02]  /*7c010*/  IMAD.MOV.U32 R2, RZ, RZ, R4 ;  /* 0x000000ffff027224 */ /* 0x000fe400078e0004 */
[----:B------:R-:W-:Y:S11]  /*7c020*/  IMAD.MOV.U32 R0, RZ, RZ, R5 ;  /* 0x000000ffff007224 */ /* 0x000ff600078e0005 */
[----:B------:R-:W-:Y:S09]  /*7c030*/  @!UPT UIADD3 URZ, URZ, URZ, URZ ;  /* 0x0000003f3f3ff290 */ /* 0x000ff2000fffe03f */
[----:B------:R-:W-:Y:S01]  /*7c040*/  STL.64 [R1+0x350], R16 ;  /* 0x0003501001007387 */ /* 0x000fe20000100a00 */
[----:B------:R0:W-:Y:S03]  /*7c050*/  STL.64 [R1+0x358], R18 ;  /* 0x0003581201007387 */ /* 0x0001e60000100a00 */
[----:B0-----:R-:W4:Y:S01]  /*7c060*/  LDL.LU.64 R18, [R1+0x4700] ;  /* 0x0047000001127983 */ /* 0x001f220000300a00 */
[----:B------:R-:W4:Y:S02]  /*7c070*/  LDL.LU.64 R16, [R1+0x46f8] ;  /* 0x0046f80001107983 */ /* 0x000f240000300a00 */
[----:B------:R-:W4:Y:S02]  /*7c080*/  LDL.LU.64 R4, [R1+0x46f0] ;  /* 0x0046f00001047983 */ /* 0x000f240000300a00 */
[----:B----4-:R-:W-:Y:S01]  /*7c090*/  HMMA.16816.F32 R20, R20, R4, R16 ;  /* 0x000000041414723c */ /* 0x010fe20000001810 */
[----:B------:R-:W2:Y:S01]  /*7c0a0*/  LDL.LU.64 R16, [R1+0x46e8] ;  /* 0x0046e80001107983 */ /* 0x000ea20000300a00 */
[----:B------:R-:W2:Y:S02]  /*7c0b0*/  LDL.LU.64 R6, [R1+0x46e0] ;  /* 0x0046e00001067983 */ /* 0x000ea40000300a00 */
[----:B------:R-:W2:Y:S11]  /*7c0c0*/  LDL.LU.64 R4, [R1+0x46d8] ;  /* 0x0046d80001047983 */ /* 0x000eb60000300a00 */
[----:B------:R-:W-:Y:S08]  /*7c0d0*/  @!UPT UIADD3 URZ, URZ, URZ, URZ ;  /* 0x0000003f3f3ff290 */ /* 0x000ff0000fffe03f */
        /* <DEDUP_REMOVED lines=44> */
[----:B0-----:R-:W4:Y:S04]  /*7c3a0*/  LDL R12, [R1+0x80] ;  /* 0x00008000010c7983 */ /* 0x001f280000100800 */
[----:B------:R-:W4:Y:S01]  /*7c3b0*/  LDL R13, [R1+0x84] ;  /* 0x00008400010d7983 */ /* 0x000f220000100800 */
[----:B---3--:R-:W-:Y:S02]  /*7c3c0*/  STL.64 [R1+0x4620], R26 ;  /* 0x0046201a01007387 */ /* 0x008fe40000100a00 */
[----:B------:R0:W-:Y:S01]  /*7c3d0*/  STL.64 [R1+0x4618], R24 ;  /* 0x0046181801007387 */ /* 0x0001e20000100a00 */
[C---:B--2---:R-:W-:Y:S11]  /*7c3e0*/  HMMA.16816.F32 R16, R4.reuse, R24, R16 ;  /* 0x000000180410723c */ /* 0x044ff60000001810 */
[----:B------:R-:W-:Y:S11]  /*7c3f0*/  @!UPT UIADD3 URZ, URZ, URZ, URZ ;  /* 0x0000003f3f3ff290 */ /* 0x000ff6000fffe03f */
[----:B------:R-:W-:Y:S01]  /*7c400*/  @!UPT UIADD3 URZ, URZ, URZ, URZ ;  /* 0x0000003f3f3ff290 */ /* 0x000fe2000fffe03f */
[----:B------:R-:W-:Y:S01]  /*7c410*/  STL.64 [R1+0x240], R16 ;  /* 0x0002401001007387 */ /* 0x000fe20000100a00 */
[----:B------:R-:W-:Y:S02]  /*7c420*/  STL.64 [R1+0x248], R18 ;  /* 0x0002481201007387 */ /* 0x000fe40000100a00 */
[----:B------:R-:W1:Y:S04]  /*7c430*/  LDSM.16.MT88.4 R16, [R29+0x34000] ;  /* 0x034000001d10783b */ /* 0x000e680000004200 */
[----:B0-----:R-:W4:Y:S01]  /*7c440*/  LDL.LU R24, [R1+0x180] ;  /* 0x0001800001187983 */ /* 0x001f220000300800 */
[----:B------:R-:W4:Y:S01]  /*7c450*/  LDL.LU R25, [R1+0x184] ;  /* 0x0001840001197983 */ /* 0x000f220000300800 */
[----:B------:R-:W4:Y:S02]  /*7c460*/  LDL.LU R26, [R1+0x188] ;  /* 0x00018800011a7983 */ /* 0x000f240000300800 */
[----:B------:R-:W4:Y:S01]  /*7c470*/  LDL.LU R27, [R1+0x18c] ;  /* 0x00018c00011b7983 */ /* 0x000f220000300800 */
[----:B-1----:R-:W-:Y:S01]  /*7c480*/  STL.64 [R1+0x4548], R18 ;  /* 0x0045481201007387 */ /* 0x002fe20000100a00 */
[----:B------:R0:W-:Y:S03]  /*7c490*/  STL.64 [R1+0x4540], R16 ;  /* 0x0045401001007387 */ /* 0x0001e60000100a00 */
[----:B0-----:R-:W2:Y:S01]  /*7c4a0*/  LDL.LU R16, [R1+0x230] ;  /* 0x0002300001107983 */ /* 0x001ea20000300800 */
[----:B------:R-:W2:Y:S02]  /*7c4b0*/  LDL.LU R17, [R1+0x234] ;  /* 0x0002340001117983 */ /* 0x000ea40000300800 */
[----:B------:R-:W2:Y:S02]  /*7c4c0*/  LDL.LU R18, [R1+0x238] ;  /* 0x0002380001127983 */ /* 0x000ea40000300800 */
[----:B------:R-:W2:Y:S02]  /*7c4d0*/  LDL.LU R19, [R1+0x23c] ;  /* 0x00023c0001137983 */ /* 0x000ea40000300800 */
[C---:B--2---:R-:W-:Y:S01]  /*7c4e0*/  HMMA.16816.F32 R16, R4.reuse, R20, R16 ;  /* 0x000000140410723c */ /* 0x044fe20000001810 */
[----:B------:R-:W0:Y:S04]  /*7c4f0*/  LDSM.16.MT88.4 R20, [R29+0x34080] ;  /* 0x034080001d14783b */ /* 0x000e280000004200 */
[----:B0-----:R-:W-:Y:S11]  /*7c500*/  STL.64 [R1+0x44c8], R22 ;  /* 0x0044c81601007387 */ /* 0x001ff60000100a00 */
[----:B------:R-:W-:Y:S07]  /*7c510*/  @!UPT UIADD3 URZ, URZ, URZ, URZ ;  /* 0x0000003f3f3ff290 */ /* 0x000fee000fffe03f */
[----:B------:R-:W-:Y:S02]  /*7c520*/  STL.64 [R1+0x230], R16 ;  /* 0x0002301001007387 */ /* 0x000fe40000100a00 */
[----:B------:R-:W-:Y:S02]  /*7c530*/  STL.64 [R1+0x238], R18 ;  /* 0x0002381201007387 */ /* 0x000fe40000100a00 */
[----:B------:R0:W-:Y:S02]  /*7c540*/  STL.64 [R1+0x44c0], R20 ;  /* 0x0044c01401007387 */ /* 0x0001e40000100a00 */
[----:B0-----:R-:W2:Y:S01]  /*7c550*/  LDL.LU R20, [R1+0x30] ;  /* 0x0000300001147983 */ /* 0x001ea20000300800 */
[----:B------:R-:W2:Y:S02]  /*7c560*/  LDL.LU R21, [R1+0x34] ;  /* 0x0000340001157983 */ /* 0x000ea40000300800 */
[----:B------:R-:W3:Y:S02]  /*7c570*/  LDL R22, [R1+0x38] ;  /* 0x0000380001167983 */ /* 0x000ee40000100800 */
[----:B------:R-:W3:Y:S01]  /*7c580*/  LDL R23, [R1+0x3c] ;  /* 0x00003c0001177983 */ /* 0x000ee20000100800 */
[----:B----4-:R-:W-:Y:S01]  /*7c590*/  HMMA.16816.F32 R4, R4, R12, R24 ;  /* 0x0000000c0404723c */ /* 0x010fe20000001818 */
[----:B---3--:R-:W-:Y:S01]  /*7c5a0*/  STL.64 [R1+0x4660], R22 ;  /* 0x0046601601007387 */ /* 0x008fe20000100a00 */
[----:B--2---:R-:W-:Y:S02]  /*7c5b0*/  STL.64 [R1+0x4658], R20 ;  /* 0x0046581401007387 */ /* 0x004fe40000100a00 */
[----:B------:R-:W2:Y:S11]  /*7c5c0*/  LDL.LU R12, [R1+0x130] ;  /* 0x00013000010c7983 */ /* 0x000eb60000300800 */
[----:B------:R-:W-:Y:S08]  /*7c5d0*/  @!UPT UIADD3 URZ, URZ, URZ, URZ ;  /* 0x0000003f3f3ff290 */ /* 0x000ff0000fffe03f */
[----:B------:R-:W-:Y:S01]  /*7c5e0*/  STL.64 [R1+0x180], R4 ;  /* 0x0001800401007387 */ /* 0x000fe20000100a00 */
[----:B------:R-:W-:Y:S01]  /*7c5f0*/  STL.64 [R1+0x188], R6 ;  /* 0x0001880601007387 */ /* 0x000fe20000100a00 */
[----:B------:R-:W2:Y:S02]  /*7c600*/  LDL.LU R13, [R1+0x134] ;  /* 0x00013400010d7983 */ /* 0x000ea40000300800 */
[----:B------:R-:W3:Y:S02]  /*7c610*/  LDL.LU R14, [R1+0x138] ;  /* 0x00013800010e7983 */ /* 0x000ee40000300800 */
[----:B------:R-:W3:Y:S01]  /*7c620*/  LDL.LU R15, [R1+0x13c] ;  /* 0x00013c00010f7983 */ /* 0x000ee20000300800 */
[----:B------:R-:W0:Y:S04]  /*7c630*/  LDSM.16.MT88.4 R4, [R29+0x34100] ;  /* 0x034100001d04783b */ /* 0x000e280000004200 */
[----:B---3--:R-:W-:Y:S01]  /*7c640*/  STL.64 [R1+0x4630], R14 ;  /* 0x0046300e01007387 */ /* 0x008fe20000100a00 */
[----:B--2---:R1:W-:Y:S03]  /*7c650*/  STL.64 [R1+0x4628], R12 ;  /* 0x0046280c01007387 */ /* 0x0043e60000100a00 */
[----:B-1----:R-:W2:Y:S04]  /*7c660*/  LDL.LU.64 R12, [R1+0x10] ;  /* 0x00001000010c7983 */ /* 0x002ea80000300a00 */
[----:B--2---:R1:W-:Y:S01]  /*7c670*/  STL.64 [R1+0x4650], R12 ;  /* 0x0046500c01007387 */ /* 0x0043e20000100a00 */
[----:B------:R-:W2:Y:S02]  /*7c680*/  LDL.LU R24, [R1+0x140] ;  /* 0x0001400001187983 */ /* 0x000ea40000300800 */
[----:B------:R-:W2:Y:S02]  /*7c690*/  LDL.LU R25, [R1+0x144] ;  /* 0x0001440001197983 */ /* 0x000ea40000300800 */
[----:B------:R-:W3:Y:S01]  /*7c6a0*/  LDL.LU R26, [R1+0x148] ;  /* 0x00014800011a7983 */ /* 0x000ee20000300800 */
[----:B------:R-:W3:Y:S01]  /*7c6b0*/  LDL.LU R27, [R1+0x14c] ;  /* 0x00014c00011b7983 */ /* 0x000ee20000300800 */
[----:B------:R-:W4:Y:S03]  /*7c6c0*/  LDL.LU.64 R20, [R1+0x40] ;  /* 0x0000400001147983 */ /* 0x000f260000300a00 */
[----:B-1----:R-:W4:Y:S01]  /*7c6d0*/  LDL.LU R12, [R1+0x160] ;  /* 0x00016000010c7983 */ /* 0x002f220000300800 */
[----:B------:R-:W4:Y:S02]  /*7c6e0*/  LDL.LU R13, [R1+0x164] ;  /* 0x00016400010d7983 */ /* 0x000f240000300800 */
[----:B------:R-:W4:Y:S02]  /*7c6f0*/  LDL.LU R14, [R1+0x168] ;  /* 0x00016800010e7983 */ /* 0x000f240000300800 */
[----:B------:R-:W4:Y:S01]  /*7c700*/  LDL.LU R15, [R1+0x16c] ;  /* 0x00016c00010f7983 */ /* 0x000f220000300800 */
        /* <DEDUP_REMOVED lines=12> */
[----:B-1----:R-:W2:Y:S01]  /*7c7d0*/  LDL.LU R16, [R1+0x340] ;  /* 0x0003400001107983 */ /* 0x002ea20000300800 */
[----:B------:R-:W2:Y:S02]  /*7c7e0*/  LDL.LU R17, [R1+0x344] ;  /* 0x0003440001117983 */ /* 0x000ea40000300800 */
[----:B------:R-:W3:Y:S02]  /*7c7f0*/  LDL.LU R18, [R1+0x348] ;  /* 0x0003480001127983 */ /* 0x000ee40000300800 */
[----:B------:R-:W3:Y:S02]  /*7c800*/  LDL.LU R19, [R1+0x34c] ;  /* 0x00034c0001137983 */ /* 0x000ee40000300800 */
[----:B---3--:R-:W-:Y:S01]  /*7c810*/  STL.64 [R1+0x4568], R18 ;  /* 0x0045681201007387 */ /* 0x008fe20000100a00 */
[----:B--2---:R1:W-:Y:S02]  /*7c820*/  STL.64 [R1+0x4560], R16 ;  /* 0x0045601001007387 */ /* 0x0043e40000100a00 */
[----:B-1----:R-:W-:-:S02]  /*7c830*/  IMAD.MOV.U32 R16, RZ, RZ, R0 ;  /* 0x000000ffff107224 */ /* 0x002fc400078e0000 */
[----:B------:R-:W-:Y:S01]  /*7c840*/  IMAD.MOV.U32 R17, RZ, RZ, R2 ;  /* 0x000000ffff117224 */ /* 0x000fe200078e0002 */
[----:B------:R-:W2:Y:S01]  /*7c850*/  LDL.LU R0, [R1+0x466c] ;  /* 0x00466c0001007983 */ /* 0x000ea20000300800 */
[----:B------:R-:W3:Y:S02]  /*7c860*/  LDL.LU R2, [R1+0x4668] ;  /* 0x0046680001027983 */ /* 0x000ee40000300800 */
[----:B0-----:R-:W-:Y:S02]  /*7c870*/  STL.64 [R1+0x4458], R6 ;  /* 0x0044580601007387 */ /* 0x001fe40000100a00 */
[----:B------:R0:W-:Y:S02]  /*7c880*/  STL.64 [R1+0x4450], R4 ;  /* 0x0044500401007387 */ /* 0x0001e40000100a00 */
[----:B0-----:R-:W2:Y:S01]  /*7c890*/  LDL.LU.64 R4, [R1+0x80] ;  /* 0x0000800001047983 */ /* 0x001ea20000300a00 */
[----:B------:R-:W2:Y:S02]  /*7c8a0*/  LDL.64 R6, [R1+0x88] ;  /* 0x0000880001067983 */ /* 0x000ea40000100a00 */
[----:B------:R-:W-:-:S02]  /*7c8b0*/  IMAD.MOV.U32 R3, RZ, RZ, R8 ;  /* 0x000000ffff037224 */ /* 0x000fc400078e0008 */
[----:B------:R-:W-:Y:S02]  /*7c8c0*/  IMAD.MOV.U32 R28, RZ, RZ, R9 ;  /* 0x000000ffff1c7224 */ /* 0x000fe400078e0009 */
[----:B------:R-:W4:Y:S04]  /*7c8d0*/  LDSM.16.MT88.4 R8, [R29+0x30300] ;  /* 0x030300001d08783b */ /* 0x000f280000004200 */
[----:B--2---:R-:W-:Y:S01]  /*7c8e0*/  STL.64 [R1+0x45f0], R6 ;  /* 0x0045f00601007387 */ /* 0x004fe20000100a00 */
        /* <DEDUP_REMOVED lines=8> */
[----:B------:R0:W-:Y:S01]  /*7c970*/  STL.64 [R1+0x170], R4 ;  /* 0x0001700401007387 */ /* 0x0001e20000100a00 */
[----:B------:R-:W-:Y:S02]  /*7c980*/  STL.64 [R1+0x178], R6 ;  /* 0x0001780601007387 */ /* 0x000fe40000100a00 */
[----:B------:R-:W2:Y:S02]  /*7c990*/  LDL.LU.64 R22, [R1+0x4660] ;  /* 0x0046600001167983 */ /* 0x000ea40000300a00 */
[----:B0-----:R-:W-:Y:S02]  /*7c9a0*/  IMAD.MOV.U32 R5, RZ, RZ, R20 ;  /* 0x000000ffff057224 */ /* 0x001fe400078e0014 */
[----:B------:R-:W-:Y:S02]  /*7c9b0*/  IMAD.MOV.U32 R4, RZ, RZ, R21 ;  /* 0x000000ffff047224 */ /* 0x000fe400078e0015 */
[----:B------:R-:W4:Y:S02]  /*7c9c0*/  LDL.LU.64 R20, [R1+0x4658] ;  /* 0x0046580001147983 */ /* 0x000f240000300a00 */
        /* <DEDUP_REMOVED lines=8> */
[----:B0-----:R-:W-:Y:S02]  /*7ca50*/  IMAD.MOV.U32 R20, RZ, RZ, R3 ;  /* 0x000000ffff147224 */ /* 0x001fe400078e0003 */
[----:B------:R-:W-:Y:S01]  /*7ca60*/  IMAD.MOV.U32 R21, RZ, RZ, R28 ;  /* 0x000000ffff157224 */ /* 0x000fe200078e001c */
[----:B------:R-:W2:Y:S01]  /*7ca70*/  LDL.LU R3, [R1+0x464c] ;  /* 0x00464c0001037983 */ /* 0x000ea20000300800 */
[----:B------:R-:W2:Y:S01]  /*7ca80*/  LDL.LU R28, [R1+0x4648] ;  /* 0x00464800011c7983 */ /* 0x000ea20000300800 */
[----:B----4-:R-:W-:Y:S01]  /*7ca90*/  HMMA.16816.F32 R24, R8, R12, R24 ;  /* 0x0000000c0818723c */ /* 0x010fe20000001818 */
[----:B------:R-:W-:-:S02]  /*7caa0*/  IMAD.MOV.U32 R7, RZ, RZ, R12 ;  /* 0x000000ffff077224 */ /* 0x000fc400078e000c */
[----:B------:R-:W-:Y:S11]  /*7cab0*/  IMAD.MOV.U32 R6, RZ, RZ, R13 ;  /* 0x000000ffff067224 */ /* 0x000ff600078e000d */
[----:B------:R-:W-:Y:S09]  /*7cac0*/  @!UPT UIADD3 URZ, URZ, URZ, URZ ;  /* 0x0000003f3f3ff290 */ /* 0x000ff2000fffe03f */
[----:B------:R-:W-:Y:S01]  /*7cad0*/  STL.64 [R1+0x150], R24 ;  /* 0x0001501801007387 */ /* 0x000fe20000100a00 */
[----:B------:R0:W-:Y:S03]  /*7cae0*/  STL.64 [R1+0x158], R26 ;  /* 0x0001581a01007387 */ /* 0x0001e60000100a00 */
[----:B0-----:R-:W4:Y:S01]  /*7caf0*/  LDL.LU.64 R26, [R1+0x4640] ;  /* 0x00464000011a7983 */ /* 0x001f220000300a00 */
[----:B------:R-:W4:Y:S02]  /*7cb00*/  LDL.LU.64 R24, [R1+0x4638] ;  /* 0x0046380001187983 */ /* 0x000f240000300a00 */
[----:B------:R-:W2:Y:S02]  /*7cb10*/  LDL.LU.64 R14, [R1+0x4630] ;  /* 0x00463000010e7983 */ /* 0x000ea40000300a00 */
[----:B------:R-:W2:Y:S01]  /*7cb20*/  LDL.LU.64 R12, [R1+0x4628] ;  /* 0x00462800010c7983 */ /* 0x000ea20000300a00 */
[C---:B----4-:R-:W-:Y:S08]  /*7cb30*/  HMMA.16816.F32 R20, R8.reuse, R20, R24 ;  /* 0x000000140814723c */ /* 0x050ff00000001818 */
[----:B--2---:R-:W-:Y:S01]  /*7cb40*/  HMMA.16816.F32 R12, R8, R16, R12 ;  /* 0x00000010080c723c */ /* 0x004fe2000000180c */
[----:B------:R-:W2:Y:S01]  /*7cb50*/  LDL.LU.64 R26, [R1+0x4620] ;  /* 0x00462000011a7983 */ /* 0x000ea20000300a00 */
[----:B------:R-:W4:Y:S11]  /*7cb60*/  LDL.LU.64 R24, [R1+0x4618] ;  /* 0x0046180001187983 */ /* 0x000f360000300a00 */
[----:B------:R-:W-:Y:S02]  /*7cb70*/  @!UPT UIADD3 URZ, URZ, URZ, URZ ;  /* 0x0000003f3f3ff290 */ /* 0x000fe4000fffe03f */
[----:B------:R0:W-:Y:S01]  /*7cb80*/  STL.64 [R1+0x140], R20 ;  /* 0x0001401401007387 */ /* 0x0001e20000100a00 */
[----:B------:R-:W-:Y:S07]  /*7cb90*/  STL.64 [R1+0x148], R22 ;  /* 0x0001481601007387 */ /* 0x000fee0000100a00 */
[----:B------:R-:W-:Y:S02]  /*7cba0*/  STL.64 [R1+0x130], R12 ;  /* 0x0001300c01007387 */ /* 0x000fe40000100a00 */
[----:B------:R-:W-:Y:S02]  /*7cbb0*/  STL.64 [R1+0x138], R14 ;  /* 0x0001380e01007387 */ /* 0x000fe40000100a00 */
[----:B0-----:R-:W-:-:S02]  /*7cbc0*/  IMAD.MOV.U32 R20, RZ, RZ, R5 ;  /* 0x000000ffff147224 */ /* 0x001fc400078e0005 */
[----:B------:R-:W-:-:S05]  /*7cbd0*/  IMAD.MOV.U32 R21, RZ, RZ, R4 ;  /* 0x000000ffff157224 */ /* 0x000fca00078e0004 */
[----:B------:R-:W-:Y:S01]  /*7cbe0*/  STL.64 [R1+0x45f8], R20 ;  /* 0x0045f81401007387 */ /* 0x000fe20000100a00 */
[----:B------:R0:W-:Y:S03]  /*7cbf0*/  STL.64 [R1+0x4580], R16 ;  /* 0x0045801001007387 */ /* 0x0001e60000100a00 */
[----:B0-----:R-:W2:Y:S01]  /*7cc00*/  LDL.LU R16, [R1+0x470] ;  /* 0x0004700001107983 */ /* 0x001ea20000300800 */
        /* <DEDUP_REMOVED lines=13> */
[----:B------:R-:W2:Y:S01]  /*7cce0*/  LDL.LU.64 R4, [R1+0x70] ;  /* 0x0000700001047983 */ /* 0x000ea20000300a00 */
[----:B------:R-:W2:Y:S02]  /*7ccf0*/  LDL.LU R12, [R1+0xb0] ;  /* 0x0000b000010c7983 */ /* 0x000ea40000300800 */
[----:B------:R-:W2:Y:S02]  /*7cd00*/  LDL.LU R13, [R1+0xb4] ;  /* 0x0000b400010d7983 */ /* 0x000ea40000300800 */
[----:B------:R-:W2:Y:S01]  /*7cd10*/  LDL.LU R14, [R1+0xb8] ;  /* 0x0000b800010e7983 */ /* 0x000ea20000300800 */
[----:B------:R-:W2:Y:S01]  /*7cd20*/  LDL.LU R15, [R1+0xbc] ;  /* 0x0000bc00010f7983 */ /* 0x000ea20000300800 */
[----:B------:R-:W-:Y:S02]  /*7cd30*/  STL.64 [R1+0x4590], R18 ;  /* 0x0045901201007387 */ /* 0x000fe40000100a00 */
[----:B------:R-:W-:Y:S01]  /*7cd40*/  STL.64 [R1+0x4588], R16 ;  /* 0x0045881001007387 */ /* 0x000fe20000100a00 */
        /* <DEDUP_REMOVED lines=8> */
[----:B------:R1:W-:Y:S02]  /*7cdd0*/  STL.64 [R1+0x4570], R24 ;  /* 0x0045701801007387 */ /* 0x0003e40000100a00 */
[----:B0-----:R-:W-:Y:S01]  /*7cde0*/  IMAD.MOV.U32 R26, RZ, RZ, R28 ;  /* 0x000000ffff1a7224 */ /* 0x001fe200078e001c */
[----:B-1----:R-:W4:Y:S01]  /*7cdf0*/  LDL.LU R24, [R1+0x220] ;  /* 0x0002200001187983 */ /* 0x002f220000300800 */
        /* <DEDUP_REMOVED lines=8> */
[----:B------:R-:W-:-:S02]  /*7ce80*/  IMAD.MOV.U32 R27, RZ, RZ, R28 ;  /* 0x000000ffff1b7224 */ /* 0x000fc400078e001c */
[----:B------:R-:W3:Y:S01]  /*7ce90*/  LDL.LU R28, [R1+0x4600] ;  /* 0x00460000011c7983 */ /* 0x000ee20000300800 */
[----:B------:R-:W-:Y:S03]  /*7cea0*/  HMMA.16816.F32 R20, R8, R4, R20 ;  /* 0x000000040814723c */ /* 0x000fe60000001814 */
[----:B----4-:R-:W-:Y:S01]  /*7ceb0*/  STL.64 [R1+0x45b0], R26 ;  /* 0x0045b01a01007387 */ /* 0x010fe20000100a00 */
[----:B--2---:R0:W-:Y:S03]  /*7cec0*/  STL.64 [R1+0x45a8], R24 ;  /* 0x0045a81801007387 */ /* 0x0041e60000100a00 */
[----:B0-----:R-:W2:Y:S01]  /*7ced0*/  LDL.LU R24, [R1+0x90] ;  /* 0x0000900001187983 */ /* 0x001ea20000300800 */
[----:B------:R-:W2:Y:S02]  /*7cee0*/  LDL.LU R25, [R1+0x94] ;  /* 0x0000940001197983 */ /* 0x000ea40000300800 */
[----:B------:R-:W4:Y:S02]  /*7cef0*/  LDL.LU R26, [R1+0x98] ;  /* 0x00009800011a7983 */ /* 0x000f240000300800 */
[----:B------:R-:W4:Y:S02]  /*7cf00*/  LDL.LU R27, [R1+0x9c] ;  /* 0x00009c00011b7983 */ /* 0x000f240000300800 */
[----:B------:R-:W-:-:S02]  /*7cf10*/  IMAD.MOV.U32 R16, RZ, RZ, R7 ;  /* 0x000000ffff107224 */ /* 0x000fc400078e0007 */
[----:B------:R-:W-:Y:S02]  /*7cf20*/  IMAD.MOV.U32 R17, RZ, RZ, R6 ;  /* 0x000000ffff117224 */ /* 0x000fe400078e0006 */
[----:B------:R-:W-:Y:S02]  /*7cf30*/  IMAD.MOV.U32 R19, RZ, RZ, R4 ;  /* 0x000000ffff137224 */ /* 0x000fe400078e0004 */
[----:B------:R-:W-:Y:S01]  /*7cf40*/  IMAD.MOV.U32 R18, RZ, RZ, R5 ;  /* 0x000000ffff127224 */ /* 0x000fe200078e0005 */
[----:B----4-:R-:W-:Y:S01]  /*7cf50*/  STL.64 [R1+0x45d0], R26 ;  /* 0x0045d01a01007387 */ /* 0x010fe20000100a00 */
[----:B--2---:R0:W-:Y:S03]  /*7cf60*/  STL.64 [R1+0x45c8], R24 ;  /* 0x0045c81801007387 */ /* 0x0041e60000100a00 */
[----:B0-----:R-:W2:Y:S01]  /*7cf70*/  LDL.LU R24, [R1+0xa0] ;  /* 0x0000a00001187983 */ /* 0x001ea20000300800 */
[----:B------:R-:W2:Y:S02]  /*7cf80*/  LDL.LU R25, [R1+0xa4] ;  /* 0x0000a40001197983 */ /* 0x000ea40000300800 */
[----:B------:R-:W2:Y:S02]  /*7cf90*/  LDL.LU R26, [R1+0xa8] ;  /* 0x0000a800011a7983 */ /* 0x000ea40000300800 */
[----:B------:R0:W-:Y:S01]  /*7cfa0*/  STL.64 [R1+0x110], R20 ;  /* 0x0001101401007387 */ /* 0x0001e20000100a00 */
[----:B------:R-:W-:Y:S04]  /*7cfb0*/  STL.64 [R1+0x118], R22 ;  /* 0x0001181601007387 */ /* 0x000fe80000100a00 */
[----:B0-----:R-:W2:Y:S01]  /*7cfc0*/  LDL.LU.64 R20, [R1+0x45f8] ;  /* 0x0045f80001147983 */ /* 0x001ea20000300a00 */
[----:B------:R-:W4:Y:S02]  /*7cfd0*/  LDL.LU.64 R6, [R1+0x45f0] ;  /* 0x0045f00001067983 */ /* 0x000f240000300a00 */
[----:B------:R-:W2:Y:S02]  /*7cfe0*/  LDL.LU.64 R4, [R1+0x45e8] ;  /* 0x0045e80001047983 */ /* 0x000ea40000300a00 */
[----:B---3--:R-:W-:Y:S01]  /*7cff0*/  IMAD.MOV.U32 R27, RZ, RZ, R28 ;  /* 0x000000ffff1b7224 */ /* 0x008fe200078e001c */
[----:B--2---:R-:W-:Y:S01]  /*7d000*/  HMMA.16816.F32 R8, R8, R4, R12 ;  /* 0x000000040808723c */ /* 0x004fe2000000180c */
[----:B------:R-:W2:Y:S01]  /*7d010*/  LDL.LU.64 R14, [R1+0x45e0] ;  /* 0x0045e000010e7983 */ /* 0x000ea20000300a00 */
[----:B------:R-:W2:Y:S11]  /*7d020*/  LDL.LU.64 R12, [R1+0x45d8] ;  /* 0x0045d800010c7983 */ /* 0x000eb60000300a00 */
[----:B------:R-:W-:Y:S10]  /*7d030*/  @!UPT UIADD3 URZ, URZ, URZ, URZ ;  /* 0x0000003f3f3ff290 */ /* 0x000ff4000fffe03f */
[----:B------:R0:W-:Y:S01]  /*7d040*/  STL.64 [R1+0xb0], R8 ;  /* 0x0000b00801007387 */ /* 0x0001e20000100a00 */
[----:B------:R1:W-:Y:S03]  /*7d050*/  STL.64 [R1+0xb8], R10 ;  /* 0x0000b80a01007387 */ /* 0x0003e60000100a00 */
[----:B0-----:R-:W3:Y:S01]  /*7d060*/  LDL.LU.64 R8, [R1] ;  /* 0x0000000001087983 */ /* 0x001ee20000300a00 */
[----:B-1----:R-:W3:Y:S01]  /*7d070*/  LDL.64 R10, [R1+0x8] ;  /* 0x00000800010a7983 */ /* 0x002ee20000100a00 */
[C---:B--2---:R-:W-:Y:S02]  /*7d080*/  HMMA.16816.F32 R20, R12.reuse, R20, R24 ;  /* 0x000000140c14723c */ /* 0x044fe40000001818 */
[----:B------:R-:W2:Y:S01]  /*7d090*/  LDL.LU.64 R26, [R1+0x45d0] ;  /* 0x0045d000011a7983 */ /* 0x000ea20000300a00 */
[----:B------:R-:W2:Y:S11]  /*7d0a0*/  LDL.LU.64 R24, [R1+0x45c8] ;  /* 0x0045c80001187983 */ /* 0x000eb60000300a00 */
[----:B------:R-:W-:Y:S09]  /*7d0b0*/  @!UPT UIADD3 URZ, URZ, URZ, URZ ;  /* 0x0000003f3f3ff290 */ /* 0x000ff2000fffe03f */
[----:B------:R-:W-:Y:S01]  /*7d0c0*/  STL.64 [R1+0xa0], R20 ;  /* 0x0000a01401007387 */ /* 0x000fe20000100a00 */
[----:B------:R0:W-:Y:S02]  /*7d0d0*/  STL [R1+0xa8], R22 ;  /* 0x0000a81601007387 */ /* 0x0001e40000100800 */
[----:B------:R-:W-:Y:S02]  /*7d0e0*/  IMAD.MOV.U32 R28, RZ, RZ, R23 ;  /* 0x000000ffff1c7224 */ /* 0x000fe400078e0017 */
[----:B0-----:R-:W2:Y:S01]  /*7d0f0*/  LDL.LU.64 R22, [R1+0x45c0] ;  /* 0x0045c00001167983 */ /* 0x001ea20000300a00 */
[----:B------:R-:W2:Y:S02]  /*7d100*/  LDL.LU.64 R20, [R1+0x45b8] ;  /* 0x0045b80001147983 */ /* 0x000ea40000300a00 */
[----:B------:R-:W-:Y:S01]  /*7d110*/  STL [R1+0x420c], R28 ;  /* 0x00420c1c01007387 */ /* 0x000fe20000100800 */
        /* <DEDUP_REMOVED lines=9> */
[----:B------:R-:W-:Y:S01]  /*7d1b0*/  STL.64 [R1+0x4528], R22 ;  /* 0x0045281601007387 */ /* 0x000fe20000100a00 */
[C---:B--2---:R-:W-:Y:S03]  /*7d1c0*/  HMMA.16816.F32 R16, R12.reuse, R16, R24 ;  /* 0x000000100c10723c */ /* 0x044fe60000001818 */
[----:B------:R-:W2:Y:S01]  /*7d1d0*/  LDL.LU.64 R26, [R1+0x45a0] ;  /* 0x0045a000011a7983 */ /* 0x000ea20000300a00 */
[----:B------:R-:W2:Y:S11]  /*7d1e0*/  LDL.LU.64 R24, [R1+0x4598] ;  /* 0x0045980001187983 */ /* 0x000eb60000300a00 */
[----:B------:R-:W-:Y:S08]  /*7d1f0*/  @!UPT UIADD3 URZ, URZ, URZ, URZ ;  /* 0x0000003f3f3ff290 */ /* 0x000ff0000fffe03f */
[----:B------:R-:W-:Y:S01]  /*7d200*/  STL.64 [R1+0x60], R16 ;  /* 0x0000601001007387 */ /* 0x000fe20000100a00 */
[----:B------:R0:W-:Y:S02]  /*7d210*/  STL [R1+0x68], R18 ;  /* 0x0000681201007387 */ /* 0x0001e40000100800 */
[----:B------:R-:W-:Y:S02]  /*7d220*/  IMAD.MOV.U32 R28, RZ, RZ, R19 ;  /* 0x000000ffff1c7224 */ /* 0x000fe400078e0013 */
[----:B0-----:R-:W3:Y:S01]  /*7d230*/  LDL.LU.64 R18, [R1+0x4590] ;  /* 0x0045900001127983 */ /* 0x001ee20000300a00 */
[----:B------:R-:W3:Y:S02]  /*7d240*/  LDL.LU.64 R16, [R1+0x4588] ;  /* 0x0045880001107983 */ /* 0x000ee40000300a00 */
[----:B------:R-:W-:Y:S01]  /*7d250*/  STL [R1+0x4238], R28 ;  /* 0x0042381c01007387 */ /* 0x000fe20000100800 */
[C---:B---3--:R-:W-:Y:S11]  /*7d260*/  HMMA.16816.F32 R16, R12.reuse, R8, R16 ;  /* 0x000000080c10723c */ /* 0x048ff60000001810 */
[----:B------:R-:W-:Y:S11]  /*7d270*/  @!UPT UIADD3 URZ, URZ, URZ, URZ ;  /* 0x0000003f3f3ff290 */ /* 0x000ff6000fffe03f */
[----:B------:R-:W-:Y:S01]  /*7d280*/  @!UPT UIADD3 URZ, URZ, URZ, URZ ;  /* 0x0000003f3f3ff290 */ /* 0x000fe2000fffe03f */
[----:B------:R0:W-:Y:S01]  /*7d290*/  STL.64 [R1+0x50], R16 ;  /* 0x0000501001007387 */ /* 0x0001e20000100a00 */
[----:B------:R-:W-:Y:S03]  /*7d2a0*/  STL.64 [R1+0x58], R18 ;  /* 0x0000581201007387 */ /* 0x000fe60000100a00 */
[----:B0-----:R-:W2:Y:S01]  /*7d2b0*/  LDL.LU.64 R16, [R1+0x4580] ;  /* 0x0045800001107983 */ /* 0x001ea20000300a00 */
[----:B------:R0:W-:Y:S02]  /*7d2c0*/  STL.64 [R1+0x4530], R10 ;  /* 0x0045300a01007387 */ /* 0x0001e40000100a00 */
[----:B------:R-:W3:Y:S02]  /*7d2d0*/  LDL.LU R8, [R1+0x460] ;  /* 0x0004600001087983 */ /* 0x000ee40000300800 */
[----:B------:R-:W3:Y:S01]  /*7d2e0*/  LDL.LU R9, [R1+0x464] ;  /* 0x0004640001097983 */ /* 0x000ee20000300800 */
[----:B0-----:R-:W3:Y:S01]  /*7d2f0*/  LDL.LU R10, [R1+0x468] ;  /* 0x00046800010a7983 */ /* 0x001ee20000300800 */
[----:B------:R-:W3:Y:S01]  /*7d300*/  LDL.LU R11, [R1+0x46c] ;  /* 0x00046c00010b7983 */ /* 0x000ee20000300800 */
[C---:B--2---:R-:W-:Y:S02]  /*7d310*/  HMMA.16816.F32 R16, R12.reuse, R16, R24 ;  /* 0x000000100c10723c */ /* 0x044fe40000001818 */
[----:B------:R-:W2:Y:S01]  /*7d320*/  LDL.LU.64 R26, [R1+0x4578] ;  /* 0x00457800011a7983 */ /* 0x000ea20000300a00 */
[----:B------:R-:W2:Y:S11]  /*7d330*/  LDL.LU.64 R24, [R1+0x4570] ;  /* 0x0045700001187983 */ /* 0x000eb60000300a00 */
        /* <DEDUP_REMOVED lines=11> */
[----:B------:R-:W2:Y:S01]  /*7d3f0*/  LDL.LU.64 R16, [R1+0x4550] ;  /* 0x0045500001107983 */ /* 0x000ea20000300a00 */
[C---:B---3--:R-:W-:Y:S01]  /*7d400*/  HMMA.16816.F32 R20, R12.reuse, R20, R8 ;  /* 0x000000140c14723c */ /* 0x048fe20000001808 */
[----:B------:R-:W3:Y:S11]  /*7d410*/  LDL.LU R8, [R1+0x320] ;  /* 0x0003200001087983 */ /* 0x000ef60000300800 */
[----:B------:R-:W-:Y:S11]  /*7d420*/  @!UPT UIADD3 URZ, URZ, URZ, URZ ;  /* 0x0000003f3f3ff290 */ /* 0x000ff6000fffe03f */
[----:B------:R-:W-:Y:S01]  /*7d430*/  STL.64 [R1+0x460], R20 ;  /* 0x0004601401007387 */ /* 0x000fe20000100a00 */
[----:B------:R0:W-:Y:S02]  /*7d440*/  STL.64 [R1+0x468], R22 ;  /* 0x0004681601007387 */ /* 0x0001e40000100a00 */
[----:B------:R-:W3:Y:S01]  /*7d450*/  LDL.LU R9, [R1+0x324] ;  /* 0x0003240001097983 */ /* 0x000ee20000300800 */
[----:B0-----:R-:W3:Y:S01]  /*7d460*/  LDL.64 R22, [R1+0x48] ;  /* 0x0000480001167983 */ /* 0x001ee20000100a00 */
[----:B--2---:R-:W-:Y:S03]  /*7d470*/  HMMA.16816.F32 R12, R12, R4, R16 ;  /* 0x000000040c0c723c */ /* 0x004fe60000001810 */
[----:B------:R-:W3:Y:S01]  /*7d480*/  LDL.LU.64 R18, [R1+0x4548] ;  /* 0x0045480001127983 */ /* 0x000ee20000300a00 */
[----:B------:R-:W3:Y:S02]  /*7d490*/  LDL.LU.64 R16, [R1+0x4540] ;  /* 0x0045400001107983 */ /* 0x000ee40000300a00 */
[----:B------:R-:W-:Y:S11]  /*7d4a0*/  STL.64 [R1+0x44f8], R26 ;  /* 0x0044f81a01007387 */ /* 0x000ff60000100a00 */
[----:B------:R-:W-:Y:S07]  /*7d4b0*/  @!UPT UIADD3 URZ, URZ, URZ, URZ ;  /* 0x0000003f3f3ff290 */ /* 0x000fee000fffe03f */
[----:B------:R-:W-:Y:S02]  /*7d4c0*/  IMAD.MOV.U32 R25, RZ, RZ, R12 ;  /* 0x000000ffff197224 */ /* 0x000fe400078e000c */
[----:B------:R-:W-:-:S05]  /*7d4d0*/  IMAD.MOV.U32 R24, RZ, RZ, R13 ;  /* 0x000000ffff187224 */ /* 0x000fca00078e000d */
[----:B------:R0:W-:Y:S04]  /*7d4e0*/  STL.64 [R1+0x44f0], R24 ;  /* 0x0044f01801007387 */ /* 0x0001e80000100a00 */
[----:B0-----:R-:W2:Y:S01]  /*7d4f0*/  LDL.LU R24, [R1+0x2e0] ;  /* 0x0002e00001187983 */ /* 0x001ea20000300800 */
[----:B------:R-:W2:Y:S02]  /*7d500*/  LDL.LU R25, [R1+0x2e4] ;  /* 0x0002e40001197983 */ /* 0x000ea40000300800 */
[----:B------:R-:W2:Y:S02]  /*7d510*/  LDL.LU R26, [R1+0x2e8] ;  /* 0x0002e800011a7983 */ /* 0x000ea40000300800 */
[----:B------:R-:W-:Y:S02]  /*7d520*/  IMAD.MOV.U32 R27, RZ, RZ, R0 ;  /* 0x000000ffff1b7224 */ /* 0x000fe400078e0000 */
[----:B------:R-:W3:Y:S04]  /*7d530*/  LDL.LU R0, [R1+0x4538] ;  /* 0x0045380001007983 */ /* 0x000ee80000300800 */
[----:B--2---:R-:W-:Y:S01]  /*7d540*/  STL.64 [R1+0x4508], R26 ;  /* 0x0045081a01007387 */ /* 0x004fe20000100a00 */
[----:B------:R0:W-:Y:S03]  /*7d550*/  STL.64 [R1+0x4500], R24 ;  /* 0x0045001801007387 */ /* 0x0001e60000100a00 */
[----:B0-----:R-:W2:Y:S01]  /*7d560*/  LDL.LU R24, [R1+0x2f0] ;  /* 0x0002f00001187983 */ /* 0x001ea20000300800 */
[----:B------:R-:W2:Y:S02]  /*7d570*/  LDL.LU R25, [R1+0x2f4] ;  /* 0x0002f40001197983 */ /* 0x000ea40000300800 */
[----:B------:R-:W2:Y:S02]  /*7d580*/  LDL.LU R26, [R1+0x2f8] ;  /* 0x0002f800011a7983 */ /* 0x000ea40000300800 */
[----:B------:R-:W2:Y:S02]  /*7d590*/  LDL.LU R27, [R1+0x2fc] ;  /* 0x0002fc00011b7983 */ /* 0x000ea40000300800 */
[----:B------:R-:W-:-:S02]  /*7d5a0*/  IMAD.MOV.U32 R10, RZ, RZ, R3 ;  /* 0x000000ffff0a7224 */ /* 0x000fc400078e0003 */
[----:B------:R-:W-:Y:S02]  /*7d5b0*/  IMAD.MOV.U32 R11, RZ, RZ, R2 ;  /* 0x000000ffff0b7224 */ /* 0x000fe400078e0002 */
[----:B------:R-:W-:Y:S02]  /*7d5c0*/  IMAD.MOV.U32 R3, RZ, RZ, R14 ;  /* 0x000000ffff037224 */ /* 0x000fe400078e000e */
[----:B------:R-:W-:-:S03]  /*7d5d0*/  IMAD.MOV.U32 R2, RZ, RZ, R15 ;  /* 0x000000ffff027224 */ /* 0x000fc600078e000f */
[----:B---3--:R-:W-:Y:S01]  /*7d5e0*/  HMMA.16816.F32 R8, R16, R22, R8 ;  /* 0x000000161008723c */ /* 0x008fe20000001808 */
[----:B--2---:R0:W-:Y:S01]  /*7d5f0*/  STL.64 [R1+0x4518], R26 ;  /* 0x0045181a01007387 */ /* 0x0041e20000100a00 */
[----:B------:R-:W-:Y:S03]  /*7d600*/  STL.64 [R1+0x4510], R24 ;  /* 0x0045101801007387 */ /* 0x000fe60000100a00 */
[----:B0-----:R-:W2:Y:S04]  /*7d610*/  LDL R26, [R1+0x18] ;  /* 0x00001800011a7983 */ /* 0x001ea80000100800 */
[----:B------:R-:W2:Y:S01]  /*7d620*/  LDL R27, [R1+0x1c] ;  /* 0x00001c00011b7983 */ /* 0x000ea20000100800 */
[----:B----4-:R0:W-:Y:S02]  /*7d630*/  STL.64 [R1+0x44d0], R6 ;  /* 0x0044d00601007387 */ /* 0x0101e40000100a00 */
[----:B------:R-:W3:Y:S02]  /*7d640*/  LDL.LU R4, [R1+0x310] ;  /* 0x0003100001047983 */ /* 0x000ee40000300800 */
[----:B------:R-:W3:Y:S01]  /*7d650*/  LDL.LU R5, [R1+0x314] ;  /* 0x0003140001057983 */ /* 0x000ee20000300800 */
[----:B0-----:R-:W3:Y:S01]  /*7d660*/  LDL.LU R6, [R1+0x318] ;  /* 0x0003180001067983 */ /* 0x001ee20000300800 */
[----:B------:R-:W3:Y:S02]  /*7d670*/  LDL.LU R7, [R1+0x31c] ;  /* 0x00031c0001077983 */ /* 0x000ee40000300800 */
[----:B------:R-:W4:Y:S02]  /*7d680*/  LDL R14, [R1+0x28] ;  /* 0x00002800010e7983 */ /* 0x000f240000100800 */
[----:B------:R-:W4:Y:S02]  /*7d690*/  LDL R15, [R1+0x2c] ;  /* 0x00002c00010f7983 */ /* 0x000f240000100800 */
[----:B----4-:R0:W-:Y:S01]  /*7d6a0*/  STL.64 [R1+0x4520], R14 ;  /* 0x0045200e01007387 */ /* 0x0101e20000100a00 */
[----:B------:R-:W2:Y:S02]  /*7d6b0*/  LDL.LU R12, [R1+0x300] ;  /* 0x00030000010c7983 */ /* 0x000ea40000300800 */
[----:B------:R-:W2:Y:S01]  /*7d6c0*/  LDL.LU R13, [R1+0x304] ;  /* 0x00030400010d7983 */ /* 0x000ea20000300800 */
[----:B0-----:R-:W2:Y:S01]  /*7d6d0*/  LDL.LU R14, [R1+0x308] ;  /* 0x00030800010e7983 */ /* 0x001ea20000300800 */
[----:B------:R0:W-:Y:S02]  /*7d6e0*/  STL [R1+0x423c], R3 ;  /* 0x00423c0301007387 */ /* 0x0001e40000100800 */
[----:B------:R1:W-:Y:S02]  /*7d6f0*/  STL.64 [R1+0x320], R8 ;  /* 0x0003200801007387 */ /* 0x0003e40000100a00 */
[----:B------:R4:W-:Y:S02]  /*7d700*/  STL.64 [R1+0x328], R10 ;  /* 0x0003280a01007387 */ /* 0x0009e40000100a00 */
[----:B0-----:R-:W-:-:S02]  /*7d710*/  IMAD.MOV.U32 R3, RZ, RZ, R23 ;  /* 0x000000ffff037224 */ /* 0x001fc400078e0017 */
[----:B-1----:R-:W-:Y:S01]  /*7d720*/  IMAD.MOV.U32 R8, RZ, RZ, R22 ;  /* 0x000000ffff087224 */ /* 0x002fe200078e0016 */
[----:B----4-:R-:W4:Y:S01]  /*7d730*/  LDL.LU.64 R10, [R1+0x4530] ;  /* 0x00453000010a7983 */ /* 0x010f220000300a00 */
[----:B------:R-:W3:Y:S02]  /*7d740*/  LDL.LU.64 R22, [R1+0x4528] ;  /* 0x0045280001167983 */ /* 0x000ee40000300a00 */
[----:B------:R-:W-:Y:S01]  /*7d750*/  IMAD.MOV.U32 R15, RZ, RZ, R0 ;  /* 0x000000ffff0f7224 */ /* 0x000fe200078e0000 */
        /* <DEDUP_REMOVED lines=8> */
[----:B-1----:R-:W3:Y:S02]  /*7d7e0*/  LDL.LU R6, [R1+0x2c8] ;  /* 0x0002c80001067983 */ /* 0x002ee40000300800 */
        /* <DEDUP_REMOVED lines=12> */
[----:B------:R-:W-:Y:S01]  /*7d8b0*/  STL [R1+0x4158], R0 ;  /* 0x0041580001007387 */ /* 0x000fe20000100800 */
[----:B------:R-:W2:Y:S05]  /*7d8c0*/  LDL.LU.64 R14, [R1+0x4520] ;  /* 0x00452000010e7983 */ /* 0x000eaa0000300a00 */
[----:B------:R-:W-:Y:S02]  /*7d8d0*/  STL.64 [R1+0x300], R24 ;  /* 0x0003001801007387 */ /* 0x000fe40000100a00 */
[----:B------:R0:W-:Y:S02]  /*7d8e0*/  STL.64 [R1+0x308], R26 ;  /* 0x0003081a01007387 */ /* 0x0001e40000100a00 */
[----:B0-----:R-:W4:Y:S01]  /*7d8f0*/  LDL.LU.64 R26, [R1+0x4518] ;  /* 0x00451800011a7983 */ /* 0x001f220000300a00 */
[----:B------:R-:W4:Y:S02]  /*7d900*/  LDL.LU.64 R24, [R1+0x4510] ;  /* 0x0045100001187983 */ /* 0x000f240000300a00 */
[C---:B----4-:R-:W-:Y:S11]  /*7d910*/  HMMA.16816.F32 R24, R16.reuse, R10, R24 ;  /* 0x0000000a1018723c */ /* 0x050ff60000001818 */
[----:B------:R-:W-:Y:S11]  /*7d920*/  @!UPT UIADD3 URZ, URZ, URZ, URZ ;  /* 0x0000003f3f3ff290 */ /* 0x000ff6000fffe03f */
[----:B------:R-:W-:Y:S01]  /*7d930*/  @!UPT UIADD3 URZ, URZ, URZ, URZ ;  /* 0x0000003f3f3ff290 */ /* 0x000fe2000fffe03f */
[----:B------:R-:W-:Y:S01]  /*7d940*/  STL.64 [R1+0x2f0], R24 ;  /* 0x0002f01801007387 */ /* 0x000fe20000100a00 */
[----:B------:R0:W-:Y:S03]  /*7d950*/  STL.64 [R1+0x2f8], R26 ;  /* 0x0002f81a01007387 */ /* 0x0001e60000100a00 */
[----:B0-----:R-:W2:Y:S01]  /*7d960*/  LDL.LU.64 R26, [R1+0x4508] ;  /* 0x00450800011a7983 */ /* 0x001ea20000300a00 */
[----:B------:R-:W2:Y:S02]  /*7d970*/  LDL.LU.64 R24, [R1+0x4500] ;  /* 0x0045000001187983 */ /* 0x000ea40000300a00 */
[----:B------:R0:W-:Y:S02]  /*7d980*/  STL.64 [R1+0x4490], R10 ;  /* 0x0044900a01007387 */ /* 0x0001e40000100a00 */
[----:B0-----:R-:W4:Y:S04]  /*7d990*/  LDL.64 R10, [R1+0x18] ;  /* 0x00001800010a7983 */ /* 0x001f280000100a00 */
[----:B----4-:R0:W-:Y:S04]  /*7d9a0*/  STL.64 [R1+0x44a0], R10 ;  /* 0x0044a00a01007387 */ /* 0x0101e80000100a00 */
[----:B0-----:R-:W4:Y:S01]  /*7d9b0*/  LDL.64 R10, [R1+0x38] ;  /* 0x00003800010a7983 */ /* 0x001f220000100a00 */
[----:B--2---:R-:W-:Y:S11]  /*7d9c0*/  HMMA.16816.F32 R24, R16, R14, R24 ;  /* 0x0000000e1018723c */ /* 0x004ff60000001818 */
[----:B------:R-:W-:Y:S11]  /*7d9d0*/  @!UPT UIADD3 URZ, URZ, URZ, URZ ;  /* 0x0000003f3f3ff290 */ /* 0x000ff6000fffe03f */
[----:B------:R-:W-:Y:S02]  /*7d9e0*/  @!UPT UIADD3 URZ, URZ, URZ, URZ ;  /* 0x0000003f3f3ff290 */ /* 0x000fe4000fffe03f */
[----:B------:R-:W-:Y:S01]  /*7d9f0*/  IMAD.MOV.U32 R0, RZ, RZ, R27 ;  /* 0x000000ffff007224 */ /* 0x000fe200078e001b */
[----:B----4-:R-:W-:Y:S01]  /*7da00*/  STL.64 [R1+0x44a8], R10 ;  /* 0x0044a80a01007387 */ /* 0x010fe20000100a00 */
[----:B------:R-:W-:Y:S02]  /*7da10*/  STL.64 [R1+0x2e0], R24 ;  /* 0x0002e01801007387 */ /* 0x000fe40000100a00 */
[----:B------:R0:W-:Y:S02]  /*7da20*/  STL [R1+0x2e8], R26 ;  /* 0x0002e81a01007387 */ /* 0x0001e40000100800 */
[----:B0-----:R-:W2:Y:S01]  /*7da30*/  LDL.LU.64 R26, [R1+0x44f8] ;  /* 0x0044f800011a7983 */ /* 0x001ea20000300a00 */
[----:B------:R-:W4:Y:S02]  /*7da40*/  LDL.LU.64 R24, [R1+0x44f0] ;  /* 0x0044f00001187983 */ /* 0x000f240000300a00 */
[----:B------:R2:W-:Y:S02]  /*7da50*/  STL.64 [R1+0x4498], R14 ;  /* 0x0044980e01007387 */ /* 0x0005e40000100a00 */
[----:B------:R-:W3:Y:S01]  /*7da60*/  LDL.LU R12, [R1+0x1e0] ;  /* 0x0001e000010c7983 */ /* 0x000ee20000300800 */
[----:B------:R-:W3:Y:S01]  /*7da70*/  LDL.LU R13, [R1+0x1e4] ;  /* 0x0001e400010d7983 */ /* 0x000ee20000300800 */
        /* <DEDUP_REMOVED lines=17> */
[----:B------:R0:W-:Y:S02]  /*7db90*/  STL.64 [R1+0x4488], R26 ;  /* 0x0044881a01007387 */ /* 0x0001e40000100a00 */
[----:B----4-:R2:W-:Y:S01]  /*7dba0*/  STL.64 [R1+0x4480], R24 ;  /* 0x0044801801007387 */ /* 0x0105e20000100a00 */
[----:B0-----:R-:W2:Y:S04]  /*7dbb0*/  LDL R26, [R1+0x78] ;  /* 0x00007800011a7983 */ /* 0x001ea80000100800 */
[----:B------:R-:W2:Y:S02]  /*7dbc0*/  LDL R27, [R1+0x7c] ;  /* 0x00007c00011b7983 */ /* 0x000ea40000100800 */
[C---:B--2---:R-:W-:Y:S02]  /*7dbd0*/  HMMA.16816.F32 R24, R16.reuse, R26, R4 ;  /* 0x0000001a1018723c */ /* 0x044fe40000001804 */
        /* <DEDUP_REMOVED lines=8> */
[----:B--2---:R-:W-:Y:S01]  /*7dc60*/  HMMA.16816.F32 R16, R16, R6, R20 ;  /* 0x000000061010723c */ /* 0x004fe20000001814 */
[----:B------:R-:W3:Y:S01]  /*7dc70*/  LDL.LU.64 R22, [R1+0x44c8] ;  /* 0x0044c80001167983 */ /* 0x000ee20000300a00 */
[----:B------:R-:W3:Y:S02]  /*7dc80*/  LDL.LU.64 R20, [R1+0x44c0] ;  /* 0x0044c00001147983 */ /* 0x000ee40000300a00 */
[----:B------:R-:W-:-:S02]  /*7dc90*/  IMAD.MOV.U32 R10, RZ, RZ, R8 ;  /* 0x000000ffff0a7224 */ /* 0x000fc400078e0008 */
[----:B------:R-:W-:Y:S11]  /*7dca0*/  IMAD.MOV.U32 R11, RZ, RZ, R3 ;  /* 0x000000ffff0b7224 */ /* 0x000ff600078e0003 */
[----:B------:R-:W-:Y:S06]  /*7dcb0*/  @!UPT UIADD3 URZ, URZ, URZ, URZ ;  /* 0x0000003f3f3ff290 */ /* 0x000fec000fffe03f */
[----:B------:R0:W-:Y:S01]  /*7dcc0*/  STL.64 [R1+0x210], R16 ;  /* 0x0002101001007387 */ /* 0x0001e20000100a00 */
[----:B------:R1:W-:Y:S03]  /*7dcd0*/  STL.64 [R1+0x218], R18 ;  /* 0x0002181201007387 */ /* 0x0003e60000100a00 */
[----:B0-----:R-:W2:Y:S01]  /*7dce0*/  LDL.LU R16, [R1+0x1d0] ;  /* 0x0001d00001107983 */ /* 0x001ea20000300800 */
[----:B------:R-:W2:Y:S02]  /*7dcf0*/  LDL.LU R17, [R1+0x1d4] ;  /* 0x0001d40001117983 */ /* 0x000ea40000300800 */
[----:B-1----:R-:W2:Y:S02]  /*7dd00*/  LDL.LU R18, [R1+0x1d8] ;  /* 0x0001d80001127983 */ /* 0x002ea40000300800 */
[----:B------:R-:W2:Y:S01]  /*7dd10*/  LDL.LU R19, [R1+0x1dc] ;  /* 0x0001dc0001137983 */ /* 0x000ea20000300800 */
[----:B------:R0:W-:Y:S01]  /*7dd20*/  STL.64 [R1+0x4468], R6 ;  /* 0x0044680601007387 */ /* 0x0001e20000100a00 */
[----:B------:R-:W2:Y:S02]  /*7dd30*/  LDL.LU R4, [R1+0x1f0] ;  /* 0x0001f00001047983 */ /* 0x000ea40000300800 */
[----:B------:R-:W2:Y:S01]  /*7dd40*/  LDL.LU R5, [R1+0x1f4] ;  /* 0x0001f40001057983 */ /* 0x000ea20000300800 */
[----:B0-----:R-:W2:Y:S01]  /*7dd50*/  LDL.LU R6, [R1+0x1f8] ;  /* 0x0001f80001067983 */ /* 0x001ea20000300800 */
[----:B------:R-:W2:Y:S01]  /*7dd60*/  LDL.LU R7, [R1+0x1fc] ;  /* 0x0001fc0001077983 */ /* 0x000ea20000300800 */
[C---:B---3--:R-:W-:Y:S02]  /*7dd70*/  HMMA.16816.F32 R8, R20.reuse, R10, R12 ;  /* 0x0000000a1408723c */ /* 0x048fe4000000180c */
[----:B------:R-:W3:Y:S01]  /*7dd80*/  LDL.LU.64 R14, [R1+0x44b8] ;  /* 0x0044b800010e7983 */ /* 0x000ee20000300a00 */
[----:B------:R-:W3:Y:S11]  /*7dd90*/  LDL.LU.64 R12, [R1+0x44b0] ;  /* 0x0044b000010c7983 */ /* 0x000ef60000300a00 */
[----:B------:R-:W-:Y:S09]  /*7dda0*/  @!UPT UIADD3 URZ, URZ, URZ, URZ ;  /* 0x0000003f3f3ff290 */ /* 0x000ff2000fffe03f */
[----:B------:R-:W-:Y:S01]  /*7ddb0*/  STL.64 [R1+0x5c0], R8 ;  /* 0x0005c00801007387 */ /* 0x000fe20000100a00 */
[----:B------:R0:W-:Y:S03]  /*7ddc0*/  STL.64 [R1+0x5c8], R10 ;  /* 0x0005c80a01007387 */ /* 0x0001e60000100a00 */
[----:B0-----:R-:W2:Y:S02]  /*7ddd0*/  LDL.LU.64 R10, [R1+0x44a8] ;  /* 0x0044a800010a7983 */ /* 0x001ea40000300a00 */
[C---:B--2---:R-:W-:Y:S01]  /*7dde0*/  HMMA.16816.F32 R4, R20.reuse, R10, R4 ;  /* 0x0000000a1404723c */ /* 0x044fe20000001804 */
[----:B------:R-:W-:Y:S11]  /*7ddf0*/  IMAD.MOV.U32 R3, RZ, RZ, R11 ;  /* 0x000000ffff037224 */ /* 0x000ff600078e000b */
[----:B------:R-:W-:Y:S11]  /*7de00*/  @!UPT UIADD3 URZ, URZ, URZ, URZ ;  /* 0x0000003f3f3ff290 */ /* 0x000ff6000fffe03f */
[----:B------:R0:W-:Y:S01]  /*7de10*/  STL.64 [R1+0x5b0], R4 ;  /* 0x0005b00401007387 */ /* 0x0001e20000100a00 */
[----:B------:R1:W-:Y:S02]  /*7de20*/  STL.64 [R1+0x5b8], R6 ;  /* 0x0005b80601007387 */ /* 0x0003e40000100a00 */
[----:B0-----:R-:W-:Y:S02]  /*7de30*/  IMAD.MOV.U32 R4, RZ, RZ, R10 ;  /* 0x000000ffff047224 */ /* 0x001fe400078e000a */
[----:B------:R-:W3:Y:S02]  /*7de40*/  LDL.LU.64 R10, [R1+0x44a0] ;  /* 0x0044a000010a7983 */ /* 0x000ee40000300a00 */
[C---:B---3--:R-:W-:Y:S01]  /*7de50*/  HMMA.16816.F32 R12, R20.reuse, R10, R12 ;  /* 0x0000000a140c723c */ /* 0x048fe2000000180c */
[----:B-1----:R-:W-:Y:S02]  /*7de60*/  IMAD.MOV.U32 R6, RZ, RZ, R10 ;  /* 0x000000ffff067224 */ /* 0x002fe400078e000a */
[----:B------:R-:W-:Y:S11]  /*7de70*/  IMAD.MOV.U32 R5, RZ, RZ, R11 ;  /* 0x000000ffff057224 */ /* 0x000ff600078e000b */
[----:B------:R-:W-:Y:S09]  /*7de80*/  @!UPT UIADD3 URZ, URZ, URZ, URZ ;  /* 0x0000003f3f3ff290 */ /* 0x000ff2000fffe03f */
[----:B------:R-:W-:Y:S01]  /*7de90*/  STL.64 [R1+0x5a0], R12 ;  /* 0x0005a00c01007387 */ /* 0x000fe20000100a00 */
[----:B------:R0:W-:Y:S03]  /*7dea0*/  STL.64 [R1+0x5a8], R14 ;  /* 0x0005a80e01007387 */ /* 0x0001e60000100a00 */
[----:B0-----:R-:W4:Y:S01]  /*7deb0*/  LDL.LU.64 R14, [R1+0x4498] ;  /* 0x00449800010e7983 */ /* 0x001f220000300a00 */
[----:B------:R-:W2:Y:S02]  /*7dec0*/  LDL.LU.64 R10, [R1+0x4490] ;  /* 0x00449000010a7983 */ /* 0x000ea40000300a00 */
[----:B--2---:R-:W-:Y:S01]  /*7ded0*/  HMMA.16816.F32 R16, R20, R10, R16 ;  /* 0x0000000a1410723c */ /* 0x004fe20000001810 */
[----:B------:R0:W-:Y:S06]  /*7dee0*/  STL.64 [R1+0x4410], R10 ;  /* 0x0044100a01007387 */ /* 0x0001ec0000100a00 */
        /* <DEDUP_REMOVED lines=9> */
[----:B------:R-:W3:Y:S02]  /*7df80*/  LDL.LU R19, [R1+0x1ac] ;  /* 0x0001ac0001137983 */ /* 0x000ee40000300800 */
[----:B--2---:R-:W-:-:S02]  /*7df90*/  IMAD.MOV.U32 R10, RZ, RZ, R4 ;  /* 0x000000ffff0a7224 */ /* 0x004fc400078e0004 */
[----:B------:R-:W-:Y:S01]  /*7dfa0*/  IMAD.MOV.U32 R11, RZ, RZ, R3 ;  /* 0x000000ffff0b7224 */ /* 0x000fe200078e0003 */
[C---:B----4-:R-:W-:Y:S01]  /*7dfb0*/  HMMA.16816.F32 R24, R20.reuse, R14, R24 ;  /* 0x0000000e1418723c */ /* 0x050fe20000001818 */
[----:B---3--:R-:W-:Y:S01]  /*7dfc0*/  STL.64 [R1+0x4478], R18 ;  /* 0x0044781201007387 */ /* 0x008fe20000100a00 */
[----:B------:R0:W-:Y:S03]  /*7dfd0*/  STL.64 [R1+0x4470], R16 ;  /* 0x0044701001007387 */ /* 0x0001e60000100a00 */
[----:B0-----:R-:W2:Y:S01]  /*7dfe0*/  LDL.LU R16, [R1+0x1b0] ;  /* 0x0001b00001107983 */ /* 0x001ea20000300800 */
[----:B------:R-:W2:Y:S02]  /*7dff0*/  LDL.LU R17, [R1+0x1b4] ;  /* 0x0001b40001117983 */ /* 0x000ea40000300800 */
[----:B------:R-:W2:Y:S02]  /*7e000*/  LDL.LU R18, [R1+0x1b8] ;  /* 0x0001b80001127983 */ /* 0x000ea40000300800 */
[----:B------:R-:W2:Y:S01]  /*7e010*/  LDL.LU R19, [R1+0x1bc] ;  /* 0x0001bc0001137983 */ /* 0x000ea20000300800 */
[----:B------:R-:W3:Y:S01]  /*7e020*/  LDL.64 R6, [R1+0x78] ;  /* 0x0000780001067983 */ /* 0x000ee20000100a00 */
[----:B------:R0:W-:Y:S03]  /*7e030*/  STL.64 [R1+0x4438], R10 ;  /* 0x0044380a01007387 */ /* 0x0001e60000100a00 */
[----:B0-----:R-:W4:Y:S04]  /*7e040*/  LDL.64 R10, [R1+0x48] ;  /* 0x00004800010a7983 */ /* 0x001f280000100a00 */
[----:B----4-:R0:W-:Y:S01]  /*7e050*/  STL.64 [R1+0x4460], R10 ;  /* 0x0044600a01007387 */ /* 0x0101e20000100a00 */
[----:B------:R-:W4:Y:S02]  /*7e060*/  LDL.LU R8, [R1+0x100] ;  /* 0x0001000001087983 */ /* 0x000f240000300800 */
[----:B------:R-:W4:Y:S01]  /*7e070*/  LDL.LU R9, [R1+0x104] ;  /* 0x0001040001097983 */ /* 0x000f220000300800 */
[----:B0-----:R-:W4:Y:S01]  /*7e080*/  LDL.LU R10, [R1+0x108] ;  /* 0x00010800010a7983 */ /* 0x001f220000300800 */
[----:B------:R-:W4:Y:S02]  /*7e090*/  LDL.LU R11, [R1+0x10c] ;  /* 0x00010c00010b7983 */ /* 0x000f240000300800 */
[----:B------:R-:W-:Y:S02]  /*7e0a0*/  STL.64 [R1+0x200], R24 ;  /* 0x0002001801007387 */ /* 0x000fe40000100a00 */
[----:B------:R0:W-:Y:S02]  /*7e0b0*/  STL.64 [R1+0x208], R26 ;  /* 0x0002081a01007387 */ /* 0x0001e40000100a00 */
[----:B0-----:R-:W2:Y:S01]  /*7e0c0*/  LDL.LU.64 R26, [R1+0x4488] ;  /* 0x00448800011a7983 */ /* 0x001ea20000300a00 */
[----:B------:R-:W2:Y:S02]  /*7e0d0*/  LDL.LU.64 R24, [R1+0x4480] ;  /* 0x0044800001187983 */ /* 0x000ea40000300a00 */
        /* <DEDUP_REMOVED lines=32> */
[----:B------:R0:W-:Y:S01]  /*7e2e0*/  STL.64 [R1+0x1e0], R16 ;  /* 0x0001e01001007387 */ /* 0x0001e20000100a00 */
[----:B------:R1:W-:Y:S02]  /*7e2f0*/  STL.64 [R1+0x1e8], R18 ;  /* 0x0001e81201007387 */ /* 0x0003e40000100a00 */
[----:B0-----:R-:W-:Y:S02]  /*7e300*/  IMAD.MOV.U32 R17, RZ, RZ, R7 ;  /* 0x000000ffff117224 */ /* 0x001fe400078e0007 */
[----:B-1----:R-:W-:Y:S02]  /*7e310*/  IMAD.MOV.U32 R18, RZ, RZ, R6 ;  /* 0x000000ffff127224 */ /* 0x002fe400078e0006 */
[----:B------:R-:W4:Y:S02]  /*7e320*/  LDL.LU.64 R6, [R1+0x4468] ;  /* 0x0044680001067983 */ /* 0x000f240000300a00 */
[----:B----4-:R-:W-:Y:S02]  /*7e330*/  HMMA.16816.F32 R20, R20, R6, R8 ;  /* 0x000000061414723c */ /* 0x010fe40000001808 */
        /* <DEDUP_REMOVED lines=11> */
[----:B------:R-:W3:Y:S01]  /*7e3f0*/  LDL.LU R23, [R1+0xcc] ;  /* 0x0000cc0001177983 */ /* 0x000ee20000300800 */
        /* <DEDUP_REMOVED lines=17> */
[----:B------:R-:W2:Y:S11]  /*7e510*/  LDL.LU.64 R14, [R1+0x4418] ;  /* 0x00441800010e7983 */ /* 0x000eb60000300a00 */
[----:B------:R-:W-:Y:S10]  /*7e520*/  @!UPT UIADD3 URZ, URZ, URZ, URZ ;  /* 0x0000003f3f3ff290 */ /* 0x000ff4000fffe03f */
[----:B------:R-:W-:Y:S01]  /*7e530*/  STL.64 [R1+0x500], R8 ;  /* 0x0005000801007387 */ /* 0x000fe20000100a00 */
[----:B------:R0:W-:Y:S03]  /*7e540*/  STL.64 [R1+0x508], R10 ;  /* 0x0005080a01007387 */ /* 0x0001e60000100a00 */
[----:B0-----:R-:W3:Y:S02]  /*7e550*/  LDL.LU.64 R10, [R1+0x4410] ;  /* 0x00441000010a7983 */ /* 0x001ee40000300a00 */
[C---:B---3--:R-:W-:Y:S11]  /*7e560*/  HMMA.16816.F32 R20, R4.reuse, R10, R20 ;  /* 0x0000000a0414723c */ /* 0x048ff60000001814 */
[----:B------:R-:W-:Y:S11]  /*7e570*/  @!UPT UIADD3 URZ, URZ, URZ, URZ ;  /* 0x0000003f3f3ff290 */ /* 0x000ff6000fffe03f */
[----:B------:R-:W-:Y:S01]  /*7e580*/  @!UPT UIADD3 URZ, URZ, URZ, URZ ;  /* 0x0000003f3f3ff290 */ /* 0x000fe2000fffe03f */
[----:B------:R0:W-:Y:S02]  /*7e590*/  STL.64 [R1+0x100], R20 ;  /* 0x0001001401007387 */ /* 0x0001e40000100a00 */
[----:B0-----:R-:W-:Y:S02]  /*7e5a0*/  IMAD.MOV.U32 R21, RZ, RZ, R10 ;  /* 0x000000ffff157224 */ /* 0x001fe400078e000a */
[----:B------:R-:W-:Y:S02]  /*7e5b0*/  IMAD.MOV.U32 R20, RZ, RZ, R11 ;  /* 0x000000ffff147224 */ /* 0x000fe400078e000b */
[----:B------:R-:W0:Y:S04]  /*7e5c0*/  LDSM.16.MT88.4 R8, [R29+0x34180] ;  /* 0x034180001d08783b */ /* 0x000e280000004200 */
[----:B------:R-:W-:Y:S01]  /*7e5d0*/  STL.64 [R1+0x108], R22 ;  /* 0x0001081601007387 */ /* 0x000fe20000100a00 */
[C---:B--2---:R-:W-:Y:S03]  /*7e5e0*/  HMMA.16816.F32 R12, R4.reuse, R14, R24 ;  /* 0x0000000e040c723c */ /* 0x044fe60000001818 */
[----:B0-----:R-:W-:Y:S01]  /*7e5f0*/  STL.64 [R1+0x43e8], R10 ;  /* 0x0043e80a01007387 */ /* 0x001fe20000100a00 */
[----:B------:R0:W-:Y:S03]  /*7e600*/  STL.64 [R1+0x43e0], R8 ;  /* 0x0043e00801007387 */ /* 0x0001e60000100a00 */
[----:B0-----:R-:W2:Y:S01]  /*7e610*/  LDL.LU R8, [R1+0x2b0] ;  /* 0x0002b00001087983 */ /* 0x001ea20000300800 */
[----:B------:R-:W2:Y:S02]  /*7e620*/  LDL.LU R9, [R1+0x2b4] ;  /* 0x0002b40001097983 */ /* 0x000ea40000300800 */
[----:B------:R-:W2:Y:S02]  /*7e630*/  LDL.LU R10, [R1+0x2b8] ;  /* 0x0002b800010a7983 */ /* 0x000ea40000300800 */
[----:B------:R-:W2:Y:S01]  /*7e640*/  LDL.LU R11, [R1+0x2bc] ;  /* 0x0002bc00010b7983 */ /* 0x000ea20000300800 */
[----:B------:R-:W2:Y:S01]  /*7e650*/  LDL.LU.64 R26, [R1+0x4408] ;  /* 0x00440800011a7983 */ /* 0x000ea20000300a00 */
[----:B------:R-:W3:Y:S09]  /*7e660*/  LDL.LU.64 R24, [R1+0x4400] ;  /* 0x0044000001187983 */ /* 0x000ef20000300a00 */
[----:B------:R-:W-:Y:S02]  /*7e670*/  STL.64 [R1+0x1d0], R12 ;  /* 0x0001d00c01007387 */ /* 0x000fe40000100a00 */
[----:B------:R-:W-:Y:S02]  /*7e680*/  STL.64 [R1+0x1d8], R14 ;  /* 0x0001d80e01007387 */ /* 0x000fe40000100a00 */
[----:B------:R-:W0:Y:S04]  /*7e690*/  LDSM.16.MT88.4 R12, [R29+0x34200] ;  /* 0x034200001d0c783b */ /* 0x000e280000004200 */
[----:B0-----:R-:W-:Y:S01]  /*7e6a0*/  STL.64 [R1+0x4368], R14 ;  /* 0x0043680e01007387 */ /* 0x001fe20000100a00 */
[----:B------:R-:W-:Y:S01]  /*7e6b0*/  STL.64 [R1+0x4360], R12 ;  /* 0x0043600c01007387 */ /* 0x000fe20000100a00 */
[----:B--2---:R-:W-:Y:S02]  /*7e6c0*/  HMMA.16816.F32 R8, R4, R26, R8 ;  /* 0x0000001a0408723c */ /* 0x004fe40000001808 */
[----:B------:R-:W-:Y:S01]  /*7e6d0*/  STL.64 [R1+0x4390], R26 ;  /* 0x0043901a01007387 */ /* 0x000fe20000100a00 */
[----:B---3--:R0:W-:Y:S11]  /*7e6e0*/  STL.64 [R1+0x4388], R24 ;  /* 0x0043881801007387 */ /* 0x0081f60000100a00 */
[----:B------:R-:W-:Y:S09]  /*7e6f0*/  @!UPT UIADD3 URZ, URZ, URZ, URZ ;  /* 0x0000003f3f3ff290 */ /* 0x000ff2000fffe03f */
[----:B------:R-:W-:Y:S01]  /*7e700*/  STL.64 [R1+0x4f0], R8 ;  /* 0x0004f00801007387 */ /* 0x000fe20000100a00 */
[----:B------:R1:W-:Y:S02]  /*7e710*/  STL.64 [R1+0x4f8], R10 ;  /* 0x0004f80a01007387 */ /* 0x0003e40000100a00 */
[----:B0-----:R-:W2:Y:S02]  /*7e720*/  LDL.LU R24, [R1+0x410] ;  /* 0x0004100001187983 */ /* 0x001ea40000300800 */
[----:B------:R-:W2:Y:S01]  /*7e730*/  LDL.LU R25, [R1+0x414] ;  /* 0x0004140001197983 */ /* 0x000ea20000300800 */
[----:B------:R-:W3:Y:S01]  /*7e740*/  LDL.LU R26, [R1+0x418] ;  /* 0x00041800011a7983 */ /* 0x000ee20000300800 */
[----:B------:R-:W3:Y:S03]  /*7e750*/  LDL.LU R27, [R1+0x41c] ;  /* 0x00041c00011b7983 */ /* 0x000ee60000300800 */
[----:B---3--:R-:W-:Y:S01]  /*7e760*/  STL.64 [R1+0x43a0], R26 ;  /* 0x0043a01a01007387 */ /* 0x008fe20000100a00 */
[----:B--2---:R-:W-:Y:S02]  /*7e770*/  STL.64 [R1+0x4398], R24 ;  /* 0x0043981801007387 */ /* 0x004fe40000100a00 */
[----:B------:R-:W2:Y:S02]  /*7e780*/  LDL.LU R12, [R1+0x430] ;  /* 0x00043000010c7983 */ /* 0x000ea40000300800 */
[----:B------:R-:W2:Y:S01]  /*7e790*/  LDL.LU R13, [R1+0x434] ;  /* 0x00043400010d7983 */ /* 0x000ea20000300800 */
[----:B------:R-:W3:Y:S01]  /*7e7a0*/  LDL.LU R14, [R1+0x438] ;  /* 0x00043800010e7983 */ /* 0x000ee20000300800 */
[----:B------:R-:W3:Y:S02]  /*7e7b0*/  LDL.LU R15, [R1+0x43c] ;  /* 0x00043c00010f7983 */ /* 0x000ee40000300800 */
[----:B-1----:R-:W-:-:S02]  /*7e7c0*/  IMAD.MOV.U32 R10, RZ, RZ, R28 ;  /* 0x000000ffff0a7224 */ /* 0x002fc400078e001c */
[----:B------:R-:W-:-:S05]  /*7e7d0*/  IMAD.MOV.U32 R11, RZ, RZ, R19 ;  /* 0x000000ffff0b7224 */ /* 0x000fca00078e0013 */
[----:B------:R0:W-:Y:S01]  /*7e7e0*/  STL.64 [R1+0x43f8], R10 ;  /* 0x0043f80a01007387 */ /* 0x0001e20000100a00 */
[----:B------:R-:W4:Y:S02]  /*7e7f0*/  LDL.LU R8, [R1+0x3e0] ;  /* 0x0003e00001087983 */ /* 0x000f240000300800 */
[----:B------:R-:W4:Y:S01]  /*7e800*/  LDL.LU R9, [R1+0x3e4] ;  /* 0x0003e40001097983 */ /* 0x000f220000300800 */
[----:B0-----:R-:W4:Y:S01]  /*7e810*/  LDL.LU R10, [R1+0x3e8] ;  /* 0x0003e800010a7983 */ /* 0x001f220000300800 */
[----:B------:R-:W4:Y:S03]  /*7e820*/  LDL.LU R11, [R1+0x3ec] ;  /* 0x0003ec00010b7983 */ /* 0x000f260000300800 */
[----:B---3--:R0:W-:Y:S01]  /*7e830*/  STL.64 [R1+0x43c8], R14 ;  /* 0x0043c80e01007387 */ /* 0x0081e20000100a00 */
[----:B--2---:R-:W-:Y:S03]  /*7e840*/  STL.64 [R1+0x43c0], R12 ;  /* 0x0043c00c01007387 */ /* 0x004fe60000100a00 */
[----:B0-----:R-:W2:Y:S01]  /*7e850*/  LDL.64 R14, [R1+0x38] ;  /* 0x00003800010e7983 */ /* 0x001ea20000100a00 */
[----:B------:R-:W-:-:S02]  /*7e860*/  IMAD.MOV.U32 R26, RZ, RZ, R21 ;  /* 0x000000ffff1a7224 */ /* 0x000fc400078e0015 */
[----:B------:R-:W-:Y:S02]  /*7e870*/  IMAD.MOV.U32 R27, RZ, RZ, R20 ;  /* 0x000000ffff1b7224 */ /* 0x000fe400078e0014 */
[----:B------:R-:W-:Y:S02]  /*7e880*/  IMAD.MOV.U32 R22, RZ, RZ, R18 ;  /* 0x000000ffff167224 */ /* 0x000fe400078e0012 */
[----:B------:R-:W-:Y:S01]  /*7e890*/  IMAD.MOV.U32 R23, RZ, RZ, R17 ;  /* 0x000000ffff177224 */ /* 0x000fe200078e0011 */
[----:B--2---:R0:W-:Y:S02]  /*7e8a0*/  STL.64 [R1+0x43d0], R14 ;  /* 0x0043d00e01007387 */ /* 0x0041e40000100a00 */
[----:B0-----:R-:W-:Y:S02]  /*7e8b0*/  IMAD.MOV.U32 R14, RZ, RZ, R16 ;  /* 0x000000ffff0e7224 */ /* 0x001fe400078e0010 */
[----:B------:R-:W-:Y:S01]  /*7e8c0*/  IMAD.MOV.U32 R15, RZ, RZ, R3 ;  /* 0x000000ffff0f7224 */ /* 0x000fe200078e0003 */
[----:B------:R-:W0:Y:S04]  /*7e8d0*/  LDSM.16.MT88.4 R16, [R29+0x34280] ;  /* 0x034280001d10783b */ /* 0x000e280000004200 */
[----:B------:R1:W-:Y:S01]  /*7e8e0*/  STL.64 [R1+0x43f0], R14 ;  /* 0x0043f00e01007387 */ /* 0x0003e20000100a00 */
[----:B------:R-:W2:Y:S02]  /*7e8f0*/  LDL.LU R12, [R1+0x3d0] ;  /* 0x0003d000010c7983 */ /* 0x000ea40000300800 */
[----:B------:R-:W2:Y:S01]  /*7e900*/  LDL.LU R13, [R1+0x3d4] ;  /* 0x0003d400010d7983 */ /* 0x000ea20000300800 */
[----:B-1----:R-:W2:Y:S01]  /*7e910*/  LDL.LU R14, [R1+0x3d8] ;  /* 0x0003d800010e7983 */ /* 0x002ea20000300800 */
[----:B------:R-:W2:Y:S02]  /*7e920*/  LDL.LU R15, [R1+0x3dc] ;  /* 0x0003dc00010f7983 */ /* 0x000ea40000300800 */
[----:B------:R1:W-:Y:S02]  /*7e930*/  STL.64 [R1+0x43b8], R26 ;  /* 0x0043b81a01007387 */ /* 0x0003e40000100a00 */
[----:B-1----:R-:W3:Y:S04]  /*7e940*/  LDL.64 R26, [R1+0x18] ;  /* 0x00001800011a7983 */ /* 0x002ee80000100a00 */
[----:B---3--:R1:W-:Y:S01]  /*7e950*/  STL.64 [R1+0x43d8], R26 ;  /* 0x0043d81a01007387 */ /* 0x0083e20000100a00 */
[----:B------:R-:W3:Y:S02]  /*7e960*/  LDL.LU R24, [R1+0x450] ;  /* 0x0004500001187983 */ /* 0x000ee40000300800 */
[----:B------:R-:W3:Y:S01]  /*7e970*/  LDL.LU R25, [R1+0x454] ;  /* 0x0004540001197983 */ /* 0x000ee20000300800 */
[----:B-1----:R-:W3:Y:S01]  /*7e980*/  LDL.LU R26, [R1+0x458] ;  /* 0x00045800011a7983 */ /* 0x002ee20000300800 */
[----:B------:R-:W3:Y:S02]  /*7e990*/  LDL.LU R27, [R1+0x45c] ;  /* 0x00045c00011b7983 */ /* 0x000ee40000300800 */
[----:B0-----:R-:W-:Y:S02]  /*7e9a0*/  STL.64 [R1+0x42f0], R18 ;  /* 0x0042f01201007387 */ /* 0x001fe40000100a00 */
[----:B------:R0:W-:Y:S02]  /*7e9b0*/  STL.64 [R1+0x42e8], R16 ;  /* 0x0042e81001007387 */ /* 0x0001e40000100a00 */
        /* <DEDUP_REMOVED lines=10> */
[----:B------:R-:W2:Y:S01]  /*7ea60*/  LDL.LU R19, [R1+0x42c] ;  /* 0x00042c0001137983 */ /* 0x000ea20000300800 */
[----:B------:R-:W4:Y:S11]  /*7ea70*/  LDL.LU.64 R10, [R1+0x43f8] ;  /* 0x0043f800010a7983 */ /* 0x000f360000300a00 */
[----:B------:R-:W-:Y:S01]  /*7ea80*/  @!UPT UIADD3 URZ, URZ, URZ, URZ ;  /* 0x0000003f3f3ff290 */ /* 0x000fe2000fffe03f */
[----:B------:R-:W-:Y:S02]  /*7ea90*/  STL.64 [R1+0x4e0], R20 ;  /* 0x0004e01401007387 */ /* 0x000fe40000100a00 */
[----:B------:R-:W-:Y:S02]  /*7eaa0*/  STL.64 [R1+0x4e8], R22 ;  /* 0x0004e81601007387 */ /* 0x000fe40000100a00 */
[----:B------:R-:W0:Y:S04]  /*7eab0*/  LDSM.16.MT88.4 R20, [R29+0x34300] ;  /* 0x034300001d14783b */ /* 0x000e280000004200 */
[----:B0-----:R0:W-:Y:S01]  /*7eac0*/  STL.64 [R1+0x4248], R22 ;  /* 0x0042481601007387 */ /* 0x0011e20000100a00 */
[----:B------:R-:W-:Y:S03]  /*7ead0*/  STL.64 [R1+0x4240], R20 ;  /* 0x0042401401007387 */ /* 0x000fe60000100a00 */
[----:B0-----:R-:W2:Y:S01]  /*7eae0*/  LDL.64 R22, [R1+0x28] ;  /* 0x0000280001167983 */ /* 0x001ea20000100a00 */
[----:B----4-:R-:W-:Y:S03]  /*7eaf0*/  HMMA.16816.F32 R4, R4, R10, R12 ;  /* 0x0000000a0404723c */ /* 0x010fe6000000180c */
[----:B------:R-:W3:Y:S01]  /*7eb00*/  LDL.LU.64 R14, [R1+0x43f0] ;  /* 0x0043f000010e7983 */ /* 0x000ee20000300a00 */
[----:B------:R-:W3:Y:S02]  /*7eb10*/  LDL.LU.64 R10, [R1+0x43e8] ;  /* 0x0043e800010a7983 */ /* 0x000ee40000300a00 */
[----:B------:R-:W3:Y:S11]  /*7eb20*/  LDL.LU.64 R8, [R1+0x43e0] ;  /* 0x0043e00001087983 */ /* 0x000ef60000300a00 */
[----:B------:R-:W-:Y:S06]  /*7eb30*/  @!UPT UIADD3 URZ, URZ, URZ, URZ ;  /* 0x0000003f3f3ff290 */ /* 0x000fec000fffe03f */
[----:B------:R-:W-:Y:S01]  /*7eb40*/  STL.64 [R1+0x470], R4 ;  /* 0x0004700401007387 */ /* 0x000fe20000100a00 */
[----:B------:R-:W-:Y:S02]  /*7eb50*/  STL.64 [R1+0x478], R6 ;  /* 0x0004780601007387 */ /* 0x000fe40000100a00 */
[----:B------:R-:W0:Y:S02]  /*7eb60*/  LDSM.16.MT88.4 R4, [R29+0x34380] ;  /* 0x034380001d04783b */ /* 0x000e240000004200 */
[----:B0-----:R0:W-:Y:S02]  /*7eb70*/  STL.64 [R1+0x41e0], R6 ;  /* 0x0041e00601007387 */ /* 0x0011e40000100a00 */
[----:B------:R1:W-:Y:S02]  /*7eb80*/  STL.64 [R1+0x41d8], R4 ;  /* 0x0041d80401007387 */ /* 0x0003e40000100a00 */
[----:B0-----:R-:W4:Y:S01]  /*7eb90*/  LDL.LU.64 R6, [R1+0x88] ;  /* 0x0000880001067983 */ /* 0x001f220000300a00 */
[C---:B---3--:R-:W-:Y:S03]  /*7eba0*/  HMMA.16816.F32 R12, R8.reuse, R14, R24 ;  /* 0x0000000e080c723c */ /* 0x048fe60000001818 */
[----:B----4-:R0:W-:Y:S01]  /*7ebb0*/  STL.64 [R1+0x4370], R6 ;  /* 0x0043700601007387 */ /* 0x0101e20000100a00 */
[----:B-1----:R-:W3:Y:S02]  /*7ebc0*/  LDL.LU R4, [R1+0x440] ;  /* 0x0004400001047983 */ /* 0x002ee40000300800 */
[----:B------:R-:W3:Y:S01]  /*7ebd0*/  LDL.LU R5, [R1+0x444] ;  /* 0x0004440001057983 */ /* 0x000ee20000300800 */
[----:B0-----:R-:W3:Y:S01]  /*7ebe0*/  LDL.LU R6, [R1+0x448] ;  /* 0x0004480001067983 */ /* 0x001ee20000300800 */
[----:B------:R-:W3:Y:S02]  /*7ebf0*/  LDL.LU R7, [R1+0x44c] ;  /* 0x00044c0001077983 */ /* 0x000ee40000300800 */
[----:B------:R-:W4:Y:S11]  /*7ec00*/  LDL.LU.64 R26, [R1+0x43d8] ;  /* 0x0043d800011a7983 */ /* 0x000f360000300a00 */
[----:B------:R-:W-:Y:S02]  /*7ec10*/  @!UPT UIADD3 URZ, URZ, URZ, URZ ;  /* 0x0000003f3f3ff290 */ /* 0x000fe4000fffe03f */
[----:B------:R-:W-:Y:S01]  /*7ec20*/  STL.64 [R1+0x450], R12 ;  /* 0x0004500c01007387 */ /* 0x000fe20000100a00 */
[----:B------:R0:W-:Y:S04]  /*7ec30*/  STL.64 [R1+0x458], R14 ;  /* 0x0004580e01007387 */ /* 0x0001e80000100a00 */
[----:B0-----:R-:W3:Y:S02]  /*7ec40*/  LDL.LU.64 R14, [R1+0x43d0] ;  /* 0x0043d000010e7983 */ /* 0x001ee40000300a00 */
[C---:B---3--:R-:W-:Y:S11]  /*7ec50*/  HMMA.16816.F32 R4, R8.reuse, R14, R4 ;  /* 0x0000000e0804723c */ /* 0x048ff60000001804 */
[----:B------:R-:W-:Y:S11]  /*7ec60*/  @!UPT UIADD3 URZ, URZ, URZ, URZ ;  /* 0x0000003f3f3ff290 */ /* 0x000ff6000fffe03f */
[----:B------:R-:W-:Y:S01]  /*7ec70*/  @!UPT UIADD3 URZ, URZ, URZ, URZ ;  /* 0x0000003f3f3ff290 */ /* 0x000fe2000fffe03f */
[----:B------:R0:W-:Y:S01]  /*7ec80*/  STL.64 [R1+0x440], R4 ;  /* 0x0004400401007387 */ /* 0x0001e20000100a00 */
[----:B------:R1:W-:Y:S02]  /*7ec90*/  STL.64 [R1+0x448], R6 ;  /* 0x0004480601007387 */ /* 0x0003e40000100a00 */
[----:B0-----:R-:W-:Y:S02]  /*7eca0*/  IMAD.MOV.U32 R5, RZ, RZ, R15 ;  /* 0x000000ffff057224 */ /* 0x001fe400078e000f */
[----:B-1----:R-:W-:Y:S02]  /*7ecb0*/  IMAD.MOV.U32 R6, RZ, RZ, R14 ;  /* 0x000000ffff067224 */ /* 0x002fe400078e000e */
[----:B------:R-:W3:Y:S01]  /*7ecc0*/  LDL.LU.64 R14, [R1+0x43c8] ;  /* 0x0043c800010e7983 */ /* 0x000ee20000300a00 */
[----:B------:R-:W3:Y:S02]  /*7ecd0*/  LDL.LU.64 R12, [R1+0x43c0] ;  /* 0x0043c000010c7983 */ /* 0x000ee40000300a00 */
[----:B----4-:R-:W-:Y:S01]  /*7ece0*/  IMAD.MOV.U32 R7, RZ, RZ, R27 ;  /* 0x000000ffff077224 */ /* 0x010fe200078e001b */
[C---:B---3--:R-:W-:Y:S11]  /*7ecf0*/  HMMA.16816.F32 R12, R8.reuse, R26, R12 ;  /* 0x0000001a080c723c */ /* 0x048ff6000000180c */
[----:B------:R-:W-:Y:S11]  /*7ed00*/  @!UPT UIADD3 URZ, URZ, URZ, URZ ;  /* 0x0000003f3f3ff290 */ /* 0x000ff6000fffe03f */
[----:B------:R-:W-:Y:S01]  /*7ed10*/  @!UPT UIADD3 URZ, URZ, URZ, URZ ;  /* 0x0000003f3f3ff290 */ /* 0x000fe2000fffe03f */
[----:B------:R0:W-:Y:S01]  /*7ed20*/  STL.64 [R1+0x430], R12 ;  /* 0x0004300c01007387 */ /* 0x0001e20000100a00 */
[----:B------:R-:W-:Y:S02]  /*7ed30*/  STL.64 [R1+0x438], R14 ;  /* 0x0004380e01007387 */ /* 0x000fe40000100a00 */
[----:B0-----:R-:W-:Y:S02]  /*7ed40*/  IMAD.MOV.U32 R12, RZ, RZ, R26 ;  /* 0x000000ffff0c7224 */ /* 0x001fe400078e001a */
        /* <DEDUP_REMOVED lines=18> */
[----:B--2---:R-:W-:Y:S01]  /*7ee70*/  HMMA.16816.F32 R16, R8, R26, R16 ;  /* 0x0000001a0810723c */ /* 0x004fe20000001810 */
[----:B------:R-:W-:Y:S01]  /*7ee80*/  STL.64 [R1+0x4310], R26 ;  /* 0x0043101a01007387 */ /* 0x000fe20000100a00 */
[----:B---3--:R-:W-:Y:S11]  /*7ee90*/  STL.64 [R1+0x4308], R24 ;  /* 0x0043081801007387 */ /* 0x008ff60000100a00 */
[----:B------:R-:W-:Y:S10]  /*7eea0*/  @!UPT UIADD3 URZ, URZ, URZ, URZ ;  /* 0x0000003f3f3ff290 */ /* 0x000ff4000fffe03f */
[----:B------:R0:W-:Y:S01]  /*7eeb0*/  STL.64 [R1+0x3e0], R16 ;  /* 0x0003e01001007387 */ /* 0x0001e20000100a00 */
[----:B------:R1:W-:Y:S02]  /*7eec0*/  STL.64 [R1+0x3e8], R18 ;  /* 0x0003e81201007387 */ /* 0x0003e40000100a00 */
[----:B------:R-:W2:Y:S02]  /*7eed0*/  LDL.LU R20, [R1+0x180] ;  /* 0x0001800001147983 */ /* 0x000ea40000300800 */
[----:B------:R-:W2:Y:S01]  /*7eee0*/  LDL.LU R21, [R1+0x184] ;  /* 0x0001840001157983 */ /* 0x000ea20000300800 */
[----:B------:R-:W3:Y:S01]  /*7eef0*/  LDL.LU R22, [R1+0x188] ;  /* 0x0001880001167983 */ /* 0x000ee20000300800 */
[----:B------:R-:W3:Y:S03]  /*7ef00*/  LDL.LU R23, [R1+0x18c] ;  /* 0x00018c0001177983 */ /* 0x000ee60000300800 */
[----:B0-----:R-:W4:Y:S01]  /*7ef10*/  LDL.LU R16, [R1+0x370] ;  /* 0x0003700001107983 */ /* 0x001f220000300800 */
[----:B------:R-:W4:Y:S02]  /*7ef20*/  LDL.LU R17, [R1+0x374] ;  /* 0x0003740001117983 */ /* 0x000f240000300800 */
[----:B-1----:R-:W2:Y:S02]  /*7ef30*/  LDL.LU R18, [R1+0x378] ;  /* 0x0003780001127983 */ /* 0x002ea40000300800 */
[----:B------:R-:W2:Y:S02]  /*7ef40*/  LDL.LU R19, [R1+0x37c] ;  /* 0x00037c0001137983 */ /* 0x000ea40000300800 */
[----:B--2---:R0:W-:Y:S01]  /*7ef50*/  STL.64 [R1+0x4320], R18 ;  /* 0x0043201201007387 */ /* 0x0041e20000100a00 */
[----:B----4-:R-:W-:Y:S02]  /*7ef60*/  STL.64 [R1+0x4318], R16 ;  /* 0x0043181001007387 */ /* 0x010fe40000100a00 */
[----:B0-----:R-:W-:-:S02]  /*7ef70*/  IMAD.MOV.U32 R18, RZ, RZ, R12 ;  /* 0x000000ffff127224 */ /* 0x001fc400078e000c */
[----:B------:R-:W-:-:S05]  /*7ef80*/  IMAD.MOV.U32 R19, RZ, RZ, R7 ;  /* 0x000000ffff137224 */ /* 0x000fca00078e0007 */
[----:B------:R-:W-:Y:S01]  /*7ef90*/  STL.64 [R1+0x4330], R18 ;  /* 0x0043301201007387 */ /* 0x000fe20000100a00 */
[----:B------:R-:W2:Y:S03]  /*7efa0*/  LDL.64 R26, [R1+0x8] ;  /* 0x00000800011a7983 */ /* 0x000ea60000100a00 */
[----:B--2---:R0:W-:Y:S01]  /*7efb0*/  STL.64 [R1+0x4328], R26 ;  /* 0x0043281a01007387 */ /* 0x0041e20000100a00 */
[----:B------:R-:W2:Y:S02]  /*7efc0*/  LDL.LU R24, [R1+0x390] ;  /* 0x0003900001187983 */ /* 0x000ea40000300800 */
[----:B------:R-:W2:Y:S01]  /*7efd0*/  LDL.LU R25, [R1+0x394] ;  /* 0x0003940001197983 */ /* 0x000ea20000300800 */
[----:B0-----:R-:W4:Y:S01]  /*7efe0*/  LDL.LU R26, [R1+0x398] ;  /* 0x00039800011a7983 */ /* 0x001f220000300800 */
[----:B------:R-:W4:Y:S02]  /*7eff0*/  LDL.LU R27, [R1+0x39c] ;  /* 0x00039c00011b7983 */ /* 0x000f240000300800 */
[----:B------:R-:W-:Y:S01]  /*7f000*/  IMAD.MOV.U32 R18, RZ, RZ, R6 ;  /* 0x000000ffff127224 */ /* 0x000fe200078e0006 */
[----:B----4-:R-:W-:Y:S01]  /*7f010*/  STL.64 [R1+0x4340], R26 ;  /* 0x0043401a01007387 */ /* 0x010fe20000100a00 */
[----:B--2---:R-:W-:Y:S02]  /*7f020*/  STL.64 [R1+0x4338], R24 ;  /* 0x0043381801007387 */ /* 0x004fe40000100a00 */
[----:B------:R-:W2:Y:S02]  /*7f030*/  LDL.LU.64 R6, [R1+0x78] ;  /* 0x0000780001067983 */ /* 0x000ea40000300a00 */
[----:B------:R-:W4:Y:S01]  /*7f040*/  LDL.LU R12, [R1+0x3c0] ;  /* 0x0003c000010c7983 */ /* 0x000f220000300800 */
[----:B------:R-:W4:Y:S01]  /*7f050*/  LDL.LU R13, [R1+0x3c4] ;  /* 0x0003c400010d7983 */ /* 0x000f220000300800 */
[----:B------:R-:W2:Y:S02]  /*7f060*/  LDL.LU R14, [R1+0x3c8] ;  /* 0x0003c800010e7983 */ /* 0x000ea40000300800 */
[----:B------:R-:W2:Y:S02]  /*7f070*/  LDL.LU R15, [R1+0x3cc] ;  /* 0x0003cc00010f7983 */ /* 0x000ea40000300800 */
[----:B------:R-:W-:Y:S01]  /*7f080*/  IMAD.MOV.U32 R19, RZ, RZ, R5 ;  /* 0x000000ffff137224 */ /* 0x000fe200078e0005 */
[----:B--2---:R-:W-:Y:S01]  /*7f090*/  STL.64 [R1+0x4380], R14 ;  /* 0x0043800e01007387 */ /* 0x004fe20000100a00 */
[----:B----4-:R0:W-:Y:S03]  /*7f0a0*/  STL.64 [R1+0x4378], R12 ;  /* 0x0043780c01007387 */ /* 0x0101e60000100a00 */
[----:B0-----:R-:W2:Y:S01]  /*7f0b0*/  LDL.LU R12, [R1+0x3f0] ;  /* 0x0003f000010c7983 */ /* 0x001ea20000300800 */
[----:B------:R-:W2:Y:S02]  /*7f0c0*/  LDL.LU R13, [R1+0x3f4] ;  /* 0x0003f400010d7983 */ /* 0x000ea40000300800 */
[----:B------:R-:W2:Y:S02]  /*7f0d0*/  LDL.LU R14, [R1+0x3f8] ;  /* 0x0003f800010e7983 */ /* 0x000ea40000300800 */
[----:B------:R-:W2:Y:S01]  /*7f0e0*/  LDL.LU R15, [R1+0x3fc] ;  /* 0x0003fc00010f7983 */ /* 0x000ea20000300800 */
        /* <DEDUP_REMOVED lines=9> */
[----:B------:R-:W2:Y:S02]  /*7f180*/  LDL.LU R26, [R1+0x3b8] ;  /* 0x0003b800011a7983 */ /* 0x000ea40000300800 */
[----:B------:R-:W2:Y:S01]  /*7f190*/  LDL.LU R27, [R1+0x3bc] ;  /* 0x0003bc00011b7983 */ /* 0x000ea20000300800 */
[----:B------:R-:W4:Y:S01]  /*7f1a0*/  LDL.64 R18, [R1+0x48] ;  /* 0x0000480001127983 */ /* 0x000f220000100a00 */
[----:B---3--:R-:W-:Y:S02]  /*7f1b0*/  STL.64 [R1+0x4258], R22 ;  /* 0x0042581601007387 */ /* 0x008fe40000100a00 */
[----:B------:R0:W-:Y:S02]  /*7f1c0*/  STL.64 [R1+0x4250], R20 ;  /* 0x0042501401007387 */ /* 0x0001e40000100a00 */
[----:B0-----:R-:W3:Y:S01]  /*7f1d0*/  LDL.LU R20, [R1+0x230] ;  /* 0x0002300001147983 */ /* 0x001ee20000300800 */
[----:B------:R-:W3:Y:S02]  /*7f1e0*/  LDL.LU R21, [R1+0x234] ;  /* 0x0002340001157983 */ /* 0x000ee40000300800 */
[----:B------:R-:W2:Y:S02]  /*7f1f0*/  LDL.LU R22, [R1+0x238] ;  /* 0x0002380001167983 */ /* 0x000ea40000300800 */
[----:B------:R-:W2:Y:S01]  /*7f200*/  LDL.LU R23, [R1+0x23c] ;  /* 0x00023c0001177983 */ /* 0x000ea20000300800 */
[----:B------:R-:W-:Y:S01]  /*7f210*/  HMMA.16816.F32 R12, R8, R6, R12 ;  /* 0x00000006080c723c */ /* 0x000fe2000000180c */
[----:B--2---:R-:W-:Y:S01]  /*7f220*/  STL.64 [R1+0x4268], R22 ;  /* 0x0042681601007387 */ /* 0x004fe20000100a00 */
[----:B---3--:R0:W-:Y:S03]  /*7f230*/  STL.64 [R1+0x4260], R20 ;  /* 0x0042601401007387 */ /* 0x0081e60000100a00 */
[----:B0-----:R-:W2:Y:S01]  /*7f240*/  LDL.LU R20, [R1+0x240] ;  /* 0x0002400001147983 */ /* 0x001ea20000300800 */
[----:B------:R-:W2:Y:S02]  /*7f250*/  LDL.LU R21, [R1+0x244] ;  /* 0x0002440001157983 */ /* 0x000ea40000300800 */
[----:B------:R-:W3:Y:S02]  /*7f260*/  LDL.LU R22, [R1+0x248] ;  /* 0x0002480001167983 */ /* 0x000ee40000300800 */
[----:B------:R-:W3:Y:S02]  /*7f270*/  LDL.LU R23, [R1+0x24c] ;  /* 0x00024c0001177983 */ /* 0x000ee40000300800 */
[----:B------:R-:W-:Y:S01]  /*7f280*/  IMAD.MOV.U32 R16, RZ, RZ, R6 ;  /* 0x000000ffff107224 */ /* 0x000fe200078e0006 */
[----:B---3--:R0:W-:Y:S01]  /*7f290*/  STL.64 [R1+0x4278], R22 ;  /* 0x0042781601007387 */ /* 0x0081e20000100a00 */
[----:B--2---:R-:W-:Y:S09]  /*7f2a0*/  STL.64 [R1+0x4270], R20 ;  /* 0x0042701401007387 */ /* 0x004ff20000100a00 */
[----:B------:R-:W-:Y:S02]  /*7f2b0*/  STL.64 [R1+0x3d0], R12 ;  /* 0x0003d00c01007387 */ /* 0x000fe40000100a00 */
[----:B------:R1:W-:Y:S02]  /*7f2c0*/  STL.64 [R1+0x3d8], R14 ;  /* 0x0003d80e01007387 */ /* 0x0003e40000100a00 */
[----:B0-----:R-:W-:-:S02]  /*7f2d0*/  IMAD.MOV.U32 R23, RZ, RZ, R3 ;  /* 0x000000ffff177224 */ /* 0x001fc400078e0003 */
[----:B------:R-:W-:Y:S01]  /*7f2e0*/  IMAD.MOV.U32 R3, RZ, RZ, R7 ;  /* 0x000000ffff037224 */ /* 0x000fe200078e0007 */
[----:B-1----:R-:W2:Y:S01]  /*7f2f0*/  LDL.LU.64 R14, [R1+0x4380] ;  /* 0x00438000010e7983 */ /* 0x002ea20000300a00 */
[----:B------:R-:W2:Y:S02]  /*7f300*/  LDL.LU.64 R12, [R1+0x4378] ;  /* 0x00437800010c7983 */ /* 0x000ea40000300a00 */
[----:B------:R-:W2:Y:S02]  /*7f310*/  LDL.LU.64 R6, [R1+0x4370] ;  /* 0x0043700001067983 */ /* 0x000ea40000300a00 */
[----:B--2---:R-:W-:Y:S01]  /*7f320*/  HMMA.16816.F32 R8, R8, R6, R12 ;  /* 0x000000060808723c */ /* 0x004fe2000000180c */
[----:B------:R-:W2:Y:S01]  /*7f330*/  LDL.LU.64 R14, [R1+0x4368] ;  /* 0x00436800010e7983 */ /* 0x000ea20000300a00 */
[----:B------:R-:W2:Y:S02]  /*7f340*/  LDL.LU.64 R12, [R1+0x4360] ;  /* 0x00436000010c7983 */ /* 0x000ea40000300a00 */
[----:B------:R-:W-:-:S02]  /*7f350*/  IMAD.MOV.U32 R22, RZ, RZ, R4 ;  /* 0x000000ffff167224 */ /* 0x000fc400078e0004 */
[----:B------:R0:W-:Y:S01]  /*7f360*/  STL.64 [R1+0x42f8], R6 ;  /* 0x0042f80601007387 */ /* 0x0001e20000100a00 */
[----:B------:R-:W3:Y:S01]  /*7f370*/  LDL.LU R4, [R1+0x380] ;  /* 0x0003800001047983 */ /* 0x000ee20000300800 */
[----:B----4-:R-:W-:Y:S11]  /*7f380*/  IMAD.MOV.U32 R28, RZ, RZ, R18 ;  /* 0x000000ffff1c7224 */ /* 0x010ff600078e0012 */
[----:B------:R-:W-:Y:S04]  /*7f390*/  @!UPT UIADD3 URZ, URZ, URZ, URZ ;  /* 0x0000003f3f3ff290 */ /* 0x000fe8000fffe03f */
[----:B------:R-:W-:Y:S01]  /*7f3a0*/  STL.64 [R1+0x3c0], R8 ;  /* 0x0003c00801007387 */ /* 0x000fe20000100a00 */
[----:B------:R1:W-:Y:S02]  /*7f3b0*/  STL.64 [R1+0x3c8], R10 ;  /* 0x0003c80a01007387 */ /* 0x0003e40000100a00 */
[----:B------:R-:W3:Y:S02]  /*7f3c0*/  LDL.LU R5, [R1+0x384] ;  /* 0x0003840001057983 */ /* 0x000ee40000300800 */
[----:B0-----:R-:W3:Y:S01]  /*7f3d0*/  LDL.LU R6, [R1+0x388] ;  /* 0x0003880001067983 */ /* 0x001ee20000300800 */
[----:B------:R-:W3:Y:S01]  /*7f3e0*/  LDL.LU R7, [R1+0x38c] ;  /* 0x00038c0001077983 */ /* 0x000ee20000300800 */
[----:B-1----:R-:W-:Y:S02]  /*7f3f0*/  IMAD.MOV.U32 R10, RZ, RZ, R16 ;  /* 0x000000ffff0a7224 */ /* 0x002fe400078e0010 */
[----:B------:R-:W-:-:S05]  /*7f400*/  IMAD.MOV.U32 R11, RZ, RZ, R3 ;  /* 0x000000ffff0b7224 */ /* 0x000fca00078e0003 */
[----:B------:R0:W-:Y:S01]  /*7f410*/  STL.64 [R1+0x4300], R10 ;  /* 0x0043000a01007387 */ /* 0x0001e20000100a00 */
[----:B------:R-:W4:Y:S02]  /*7f420*/  LDL.LU R8, [R1+0x360] ;  /* 0x0003600001087983 */ /* 0x000f240000300800 */
[----:B------:R-:W4:Y:S02]  /*7f430*/  LDL.LU R9, [R1+0x364] ;  /* 0x0003640001097983 */ /* 0x000f240000300800 */
[----:B------:R-:W-:Y:S01]  /*7f440*/  IMAD.MOV.U32 R3, RZ, RZ, R19 ;  /* 0x000000ffff037224 */ /* 0x000fe200078e0013 */
[----:B0-----:R-:W4:Y:S01]  /*7f450*/  LDL.LU R10, [R1+0x368] ;  /* 0x00036800010a7983 */ /* 0x001f220000300800 */
        /* <DEDUP_REMOVED lines=23> */
[C---:B---3--:R-:W-:Y:S08]  /*7f5d0*/  HMMA.16816.F32 R4, R12.reuse, R26, R4 ;  /* 0x0000001a0c04723c */ /* 0x048ff00000001804 */
[----:B--2---:R-:W-:Y:S11]  /*7f5e0*/  HMMA.16816.F32 R16, R12, R22, R16 ;  /* 0x000000160c10723c */ /* 0x004ff60000001810 */
[----:B------:R-:W-:Y:S04]  /*7f5f0*/  @!UPT UIADD3 URZ, URZ, URZ, URZ ;  /* 0x0000003f3f3ff290 */ /* 0x000fe8000fffe03f */
[----:B------:R0:W-:Y:S01]  /*7f600*/  STL.64 [R1+0x2d0], R4 ;  /* 0x0002d00401007387 */ /* 0x0001e20000100a00 */
[----:B------:R-:W-:Y:S02]  /*7f610*/  STL.64 [R1+0x2d8], R6 ;  /* 0x0002d80601007387 */ /* 0x000fe40000100a00 */
[----:B0-----:R-:W-:Y:S02]  /*7f620*/  IMAD.MOV.U32 R5, RZ, RZ, R26 ;  /* 0x000000ffff057224 */ /* 0x001fe400078e001a */
[----:B------:R-:W-:Y:S02]  /*7f630*/  IMAD.MOV.U32 R4, RZ, RZ, R27 ;  /* 0x000000ffff047224 */ /* 0x000fe400078e001b */
[----:B------:R-:W4:Y:S01]  /*7f640*/  LDL.LU.64 R26, [R1+0x4310] ;  /* 0x00431000011a7983 */ /* 0x000f220000300a00 */
[----:B------:R-:W2:Y:S02]  /*7f650*/  LDL.LU.64 R24, [R1+0x4308] ;  /* 0x0043080001187983 */ /* 0x000ea40000300a00 */
[----:B------:R0:W-:Y:S01]  /*7f660*/  STL.64 [R1+0x4290], R22 ;  /* 0x0042901601007387 */ /* 0x0001e20000100a00 */
[----:B------:R-:W-:Y:S01]  /*7f670*/  STL.64 [R1+0x2c0], R16 ;  /* 0x0002c01001007387 */ /* 0x000fe20000100a00 */
[----:B------:R-:W-:Y:S02]  /*7f680*/  STL.64 [R1+0x2c8], R18 ;  /* 0x0002c81201007387 */ /* 0x000fe40000100a00 */
[----:B0-----:R-:W-:-:S02]  /*7f690*/  IMAD.MOV.U32 R22, RZ, RZ, R5 ;  /* 0x000000ffff167224 */ /* 0x001fc400078e0005 */
[----:B------:R-:W-:-:S05]  /*7f6a0*/  IMAD.MOV.U32 R23, RZ, RZ, R4 ;  /* 0x000000ffff177224 */ /* 0x000fca00078e0004 */
[----:B------:R0:W-:Y:S04]  /*7f6b0*/  STL.64 [R1+0x42a8], R22 ;  /* 0x0042a81601007387 */ /* 0x0001e80000100a00 */
[----:B0-----:R-:W3:Y:S04]  /*7f6c0*/  LDL.LU.64 R22, [R1+0x18] ;  /* 0x0000180001167983 */ /* 0x001ee80000300a00 */
[----:B---3--:R0:W-:Y:S01]  /*7f6d0*/  STL.64 [R1+0x42c0], R22 ;  /* 0x0042c01601007387 */ /* 0x0081e20000100a00 */
[----:B------:R-:W3:Y:S02]  /*7f6e0*/  LDL.LU R20, [R1+0x280] ;  /* 0x0002800001147983 */ /* 0x000ee40000300800 */
[----:B------:R-:W3:Y:S01]  /*7f6f0*/  LDL.LU R21, [R1+0x284] ;  /* 0x0002840001157983 */ /* 0x000ee20000300800 */
[----:B0-----:R-:W2:Y:S01]  /*7f700*/  LDL.LU R22, [R1+0x288] ;  /* 0x0002880001167983 */ /* 0x001ea20000300800 */
[----:B------:R-:W2:Y:S01]  /*7f710*/  LDL.LU R23, [R1+0x28c] ;  /* 0x00028c0001177983 */ /* 0x000ea20000300800 */
[C---:B----4-:R-:W-:Y:S01]  /*7f720*/  HMMA.16816.F32 R8, R12.reuse, R26, R8 ;  /* 0x0000001a0c08723c */ /* 0x050fe20000001808 */
        /* <DEDUP_REMOVED lines=8> */
[----:B--2---:R-:W-:Y:S01]  /*7f7b0*/  STL.64 [R1+0x42d0], R22 ;  /* 0x0042d01601007387 */ /* 0x004fe20000100a00 */
[----:B---3--:R-:W-:Y:S10]  /*7f7c0*/  STL.64 [R1+0x42c8], R20 ;  /* 0x0042c81401007387 */ /* 0x008ff40000100a00 */
[----:B------:R-:W-:Y:S02]  /*7f7d0*/  STL.64 [R1+0x2b0], R8 ;  /* 0x0002b00801007387 */ /* 0x000fe40000100a00 */
[----:B------:R0:W-:Y:S02]  /*7f7e0*/  STL.64 [R1+0x2b8], R10 ;  /* 0x0002b80a01007387 */ /* 0x0001e40000100a00 */
[----:B0-----:R-:W4:Y:S01]  /*7f7f0*/  LDL.LU.64 R10, [R1+0x4300] ;  /* 0x00430000010a7983 */ /* 0x001f220000300a00 */
[----:B------:R-:W-:Y:S02]  /*7f800*/  STL.64 [R1+0x4288], R26 ;  /* 0x0042881a01007387 */ /* 0x000fe40000100a00 */
[----:B------:R0:W-:Y:S02]  /*7f810*/  STL.64 [R1+0x4280], R24 ;  /* 0x0042801801007387 */ /* 0x0001e40000100a00 */
        /* <DEDUP_REMOVED lines=10> */
[----:B----4-:R-:W-:Y:S01]  /*7f8c0*/  HMMA.16816.F32 R4, R12, R10, R4 ;  /* 0x0000000a0c04723c */ /* 0x010fe20000001804 */
        /* <DEDUP_REMOVED lines=15> */
[----:B------:R-:W-:-:S02]  /*7f9c0*/  IMAD.MOV.U32 R22, RZ, RZ, R28 ;  /* 0x000000ffff167224 */ /* 0x000fc400078e001c */
[----:B------:R-:W-:Y:S01]  /*7f9d0*/  IMAD.MOV.U32 R23, RZ, RZ, R3 ;  /* 0x000000ffff177224 */ /* 0x000fe200078e0003 */
[----:B---3--:R-:W-:Y:S01]  /*7f9e0*/  HMMA.16816.F32 R12, R12, R6, R16 ;  /* 0x000000060c0c723c */ /* 0x008fe20000001810 */
[----:B------:R-:W2:Y:S01]  /*7f9f0*/  LDL.LU.64 R18, [R1+0x42f0] ;  /* 0x0042f00001127983 */ /* 0x000ea20000300a00 */
[----:B------:R-:W2:Y:S11]  /*7fa00*/  LDL.LU.64 R16, [R1+0x42e8] ;  /* 0x0042e80001107983 */ /* 0x000eb60000300a00 */
[----:B------:R-:W-:Y:S10]  /*7fa10*/  @!UPT UIADD3 URZ, URZ, URZ, URZ ;  /* 0x0000003f3f3ff290 */ /* 0x000ff4000fffe03f */
[----:B------:R-:W-:Y:S01]  /*7fa20*/  STL.64 [R1+0x1a0], R12 ;  /* 0x0001a00c01007387 */ /* 0x000fe20000100a00 */
[----:B------:R0:W-:Y:S03]  /*7fa30*/  STL.64 [R1+0x1a8], R14 ;  /* 0x0001a80e01007387 */ /* 0x0001e60000100a00 */
[----:B0-----:R-:W3:Y:S01]  /*7fa40*/  LDL.LU.64 R14, [R1+0x38] ;  /* 0x00003800010e7983 */ /* 0x001ee20000300a00 */
[C---:B--2---:R-:W-:Y:S03]  /*7fa50*/  HMMA.16816.F32 R20, R16.reuse, R22, R24 ;  /* 0x000000161014723c */ /* 0x044fe60000001818 */
[----:B------:R-:W2:Y:S01]  /*7fa60*/  LDL.LU.64 R26, [R1+0x42e0] ;  /* 0x0042e000011a7983 */ /* 0x000ea20000300a00 */
[----:B------:R-:W2:Y:S11]  /*7fa70*/  LDL.LU.64 R24, [R1+0x42d8] ;  /* 0x0042d80001187983 */ /* 0x000eb60000300a00 */
[----:B------:R-:W-:Y:S08]  /*7fa80*/  @!UPT UIADD3 URZ, URZ, URZ, URZ ;  /* 0x0000003f3f3ff290 */ /* 0x000ff0000fffe03f */
        /* <DEDUP_REMOVED lines=41> */
[----:B------:R-:W-:Y:S02]  /*7fd20*/  STL.64 [R1+0x4218], R26 ;  /* 0x0042181a01007387 */ /* 0x000fe40000100a00 */
[----:B---3--:R0:W-:Y:S02]  /*7fd30*/  STL.64 [R1+0x4210], R24 ;  /* 0x0042101801007387 */ /* 0x0081e40000100a00 */
        /* <DEDUP_REMOVED lines=12> */
[----:B0-----:R-:W4:Y:S01]  /*7fe00*/  LDL.LU.64 R10, [R1+0x48] ;  /* 0x00004800010a7983 */ /* 0x001f220000300a00 */
[----:B--2---:R-:W-:Y:S03]  /*7fe10*/  HMMA.16816.F32 R16, R16, R6, R20 ;  /* 0x000000061010723c */ /* 0x004fe60000001814 */
[----:B------:R-:W2:Y:S01]  /*7fe20*/  LDL.LU.64 R22, [R1+0x4248] ;  /* 0x0042480001167983 */ /* 0x000ea20000300a00 */
[----:B------:R-:W2:Y:S11]  /*7fe30*/  LDL.LU.64 R20, [R1+0x4240] ;  /* 0x0042400001147983 */ /* 0x000eb60000300a00 */
[----:B------:R-:W-:Y:S08]  /*7fe40*/  @!UPT UIADD3 URZ, URZ, URZ, URZ ;  /* 0x0000003f3f3ff290 */ /* 0x000ff0000fffe03f */
[----:B------:R0:W-:Y:S01]  /*7fe50*/  STL.64 [R1+0x180], R16 ;  /* 0x0001801001007387 */ /* 0x0001e20000100a00 */
[----:B------:R1:W-:Y:S03]  /*7fe60*/  STL.64 [R1+0x188], R18 ;  /* 0x0001881201007387 */ /* 0x0003e60000100a00 */
[----:B0-----:R-:W2:Y:S01]  /*7fe70*/  LDL.LU R16, [R1+0x170] ;  /* 0x0001700001107983 */ /* 0x001ea20000300800 */
[----:B------:R-:W2:Y:S02]  /*7fe80*/  LDL.LU R17, [R1+0x174] ;  /* 0x0001740001117983 */ /* 0x000ea40000300800 */
[----:B-1----:R-:W2:Y:S02]  /*7fe90*/  LDL.LU R18, [R1+0x178] ;  /* 0x0001780001127983 */ /* 0x002ea40000300800 */
[----:B------:R-:W2:Y:S02]  /*7fea0*/  LDL.LU R19, [R1+0x17c] ;  /* 0x00017c0001137983 */ /* 0x000ea40000300800 */
[----:B----4-:R-:W-:-:S02]  /*7feb0*/  IMAD.MOV.U32 R5, RZ, RZ, R10 ;  /* 0x000000ffff057224 */ /* 0x010fc400078e000a */
[----:B------:R-:W-:Y:S01]  /*7fec0*/  IMAD.MOV.U32 R4, RZ, RZ, R11 ;  /* 0x000000ffff047224 */ /* 0x000fe200078e000b */
[----:B------:R0:W-:Y:S02]  /*7fed0*/  STL.64 [R1+0x41f8], R6 ;  /* 0x0041f80601007387 */ /* 0x0001e40000100a00 */
[----:B0-----:R-:W-:Y:S02]  /*7fee0*/  IMAD.MOV.U32 R7, RZ, RZ, R14 ;  /* 0x000000ffff077224 */ /* 0x001fe400078e000e */
[----:B------:R-:W-:Y:S01]  /*7fef0*/  IMAD.MOV.U32 R6, RZ, RZ, R15 ;  /* 0x000000ffff067224 */ /* 0x000fe200078e000f */
[C---:B--2---:R-:W-:Y:S08]  /*7ff00*/  HMMA.16816.F32 R16, R20.reuse, R10, R16 ;  /* 0x0000000a1410723c */ /* 0x044ff00000001810 */
[----:B---3--:R-:W-:Y:S11]  /*7ff10*/  HMMA.16816.F32 R8, R20, R14, R24 ;  /* 0x0000000e1408723c */ /* 0x008ff60000001818 */
[----:B------:R-:W-:Y:S04]  /*7ff20*/  @!UPT UIADD3 URZ, URZ, URZ, URZ ;  /* 0x0000003f3f3ff290 */ /* 0x000fe8000fffe03f */
[----:B------:R-:W-:Y:S01]  /*7ff30*/  STL.64 [R1+0x580], R16 ;  /* 0x0005801001007387 */ /* 0x000fe20000100a00 */
[----:B------:R-:W-:Y:S07]  /*7ff40*/  STL.64 [R1+0x588], R18 ;  /* 0x0005881201007387 */ /* 0x000fee0000100a00 */
[----:B------:R0:W-:Y:S02]  /*7ff50*/  STL.64 [R1+0x570], R8 ;  /* 0x0005700801007387 */ /* 0x0001e40000100a00 */
[----:B------:R1:W-:Y:S01]  /*7ff60*/  STL.64 [R1+0x578], R10 ;  /* 0x0005780a01007387 */ /* 0x0003e20000100a00 */
[----:B------:R-:W2:Y:S01]  /*7ff70*/  LDL.LU R12, [R1+0x460] ;  /* 0x00046000010c7983 */ /* 0x000ea20000300800 */
[----:B------:R-:W2:Y:S02]  /*7ff80*/  LDL.LU R13, [R1+0x464] ;  /* 0x00046400010d7983 */ /* 0x000ea40000300800 */
[----:B------:R-:W3:Y:S02]  /*7ff90*/  LDL.LU R14, [R1+0x468] ;  /* 0x00046800010e7983 */ /* 0x000ee40000300800 */
[----:B------:R-:W3:Y:S01]  /*7ffa0*/  LDL.LU R15, [R1+0x46c] ;  /* 0x00046c00010f7983 */ /* 0x000ee20000300800 */
[----:B0-----:R-:W4:Y:S01]  /*7ffb0*/  LDL.LU R8, [R1+0x150] ;  /* 0x0001500001087983 */ /* 0x001f220000300800 */
[----:B------:R-:W4:Y:S02]  /*7ffc0*/  LDL.LU R9, [R1+0x154] ;  /* 0x0001540001097983 */ /* 0x000f240000300800 */
[----:B-1----:R-:W4:Y:S02]  /*7ffd0*/  LDL.LU R10, [R1+0x158] ;  /* 0x00015800010a7983 */ /* 0x002f240000300800 */
[----:B------:R-:W4:Y:S01]  /*7ffe0*/  LDL.LU R11, [R1+0x15c] ;  /* 0x00015c00010b7983 */ /* 0x000f220000300800 */
        /* <DEDUP_REMOVED lines=16> */
[----:B--2---:R0:W-:Y:S01]  /*800f0*/  STL.64 [R1+0x4228], R18 ;  /* 0x0042281201007387 */ /* 0x0041e20000100a00 */
[----:B------:R-:W-:Y:S03]  /*80100*/  STL.64 [R1+0x4220], R16 ;  /* 0x0042201001007387 */ /* 0x000fe60000100a00 */
[----:B0-----:R-:W2:Y:S01]  /*80110*/  LDL.LU.64 R18, [R1+0x8] ;  /* 0x0000080001127983 */ /* 0x001ea20000300a00 */
[----:B------:R-:W2:Y:S03]  /*80120*/  LDL.LU.64 R26, [R1+0x28] ;  /* 0x00002800011a7983 */ /* 0x000ea60000300a00 */
[----:B--2---:R0:W-:Y:S01]  /*80130*/  STL.64 [R1+0x4230], R26 ;  /* 0x0042301a01007387 */ /* 0x0041e20000100a00 */
        /* <DEDUP_REMOVED lines=10> */
[----:B--2---:R0:W-:Y:S02]  /*801e0*/  STL.64 [R1+0x4198], R14 ;  /* 0x0041980e01007387 */ /* 0x0041e40000100a00 */
[----:B0-----:R-:W-:-:S02]  /*801f0*/  IMAD.MOV.U32 R14, RZ, RZ, R3 ;  /* 0x000000ffff0e7224 */ /* 0x001fc400078e0003 */
[----:B------:R-:W-:-:S07]  /*80200*/  IMAD.MOV.U32 R15, RZ, RZ, R28 ;  /* 0x000000ffff0f7224 */ /* 0x000fce00078e001c */
[C---:B----4-:R-:W-:Y:S08]  /*80210*/  HMMA.16816.F32 R8, R20.reuse, R14, R8 ;  /* 0x0000000e1408723c */ /* 0x050ff00000001808 */
[----:B------:R-:W-:Y:S01]  /*80220*/  HMMA.16816.F32 R24, R20, R18, R24 ;  /* 0x000000121418723c */ /* 0x000fe20000001818 */
[----:B---3--:R-:W-:Y:S01]  /*80230*/  STL.64 [R1+0x4190], R12 ;  /* 0x0041900c01007387 */ /* 0x008fe20000100a00 */
[----:B------:R-:W2:Y:S02]  /*80240*/  LDL.LU R3, [R1+0x423c] ;  /* 0x00423c0001037983 */ /* 0x000ea40000300800 */
[----:B------:R-:W3:Y:S02]  /*80250*/  LDL.LU R28, [R1+0x4238] ;  /* 0x00423800011c7983 */ /* 0x000ee40000300800 */
[----:B------:R0:W-:Y:S02]  /*80260*/  STL.64 [R1+0x41a8], R14 ;  /* 0x0041a80e01007387 */ /* 0x0001e40000100a00 */
[----:B0-----:R-:W-:-:S02]  /*80270*/  IMAD.MOV.U32 R14, RZ, RZ, R7 ;  /* 0x000000ffff0e7224 */ /* 0x001fc400078e0007 */
[----:B------:R-:W-:-:S05]  /*80280*/  IMAD.MOV.U32 R15, RZ, RZ, R6 ;  /* 0x000000ffff0f7224 */ /* 0x000fca00078e0006 */
[----:B------:R0:W-:Y:S01]  /*80290*/  STL.64 [R1+0x560], R8 ;  /* 0x0005600801007387 */ /* 0x0001e20000100a00 */
[----:B------:R1:W-:Y:S02]  /*802a0*/  STL.64 [R1+0x568], R10 ;  /* 0x0005680a01007387 */ /* 0x0003e40000100a00 */
[----:B------:R4:W-:Y:S01]  /*802b0*/  STL.64 [R1+0x41c0], R14 ;  /* 0x0041c00e01007387 */ /* 0x0009e20000100a00 */
[----:B0-----:R-:W2:Y:S01]  /*802c0*/  LDL.LU R8, [R1+0x120] ;  /* 0x0001200001087983 */ /* 0x001ea20000300800 */
[----:B------:R-:W2:Y:S02]  /*802d0*/  LDL.LU R9, [R1+0x124] ;  /* 0x0001240001097983 */ /* 0x000ea40000300800 */
[----:B-1----:R-:W2:Y:S02]  /*802e0*/  LDL.LU R10, [R1+0x128] ;  /* 0x00012800010a7983 */ /* 0x002ea40000300800 */
[----:B----4-:R-:W-:Y:S01]  /*802f0*/  IMAD.MOV.U32 R15, RZ, RZ, R4 ;  /* 0x000000ffff0f7224 */ /* 0x010fe200078e0004 */
[----:B------:R-:W2:Y:S01]  /*80300*/  LDL.LU R11, [R1+0x12c] ;  /* 0x00012c00010b7983 */ /* 0x000ea20000300800 */
[----:B------:R-:W-:-:S02]  /*80310*/  IMAD.MOV.U32 R14, RZ, RZ, R5 ;  /* 0x000000ffff0e7224 */ /* 0x000fc400078e0005 */
[----:B------:R-:W4:Y:S02]  /*80320*/  LDL.LU R4, [R1+0x110] ;  /* 0x0001100001047983 */ /* 0x000f240000300800 */
[----:B------:R-:W4:Y:S01]  /*80330*/  LDL.LU R5, [R1+0x114] ;  /* 0x0001140001057983 */ /* 0x000f220000300800 */
[----:B------:R-:W4:Y:S01]  /*80340*/  LDL.LU R6, [R1+0x118] ;  /* 0x0001180001067983 */ /* 0x000f220000300800 */
[----:B------:R-:W4:Y:S02]  /*80350*/  LDL.LU R7, [R1+0x11c] ;  /* 0x00011c0001077983 */ /* 0x000f240000300800 */
[----:B------:R-:W-:Y:S02]  /*80360*/  STL.64 [R1+0x550], R24 ;  /* 0x0005501801007387 */ /* 0x000fe40000100a00 */
[----:B------:R0:W-:Y:S02]  /*80370*/  STL.64 [R1+0x558], R26 ;  /* 0x0005581a01007387 */ /* 0x0001e40000100a00 */
[----:B------:R-:W-:-:S02]  /*80380*/  IMAD.MOV.U32 R13, RZ, RZ, R18 ;  /* 0x000000ffff0d7224 */ /* 0x000fc400078e0012 */
[----:B------:R-:W-:Y:S01]  /*80390*/  IMAD.MOV.U32 R12, RZ, RZ, R19 ;  /* 0x000000ffff0c7224 */ /* 0x000fe200078e0013 */
[----:B0-----:R-:W2:Y:S01]  /*803a0*/  LDL.LU.64 R26, [R1+0x4230] ;  /* 0x00423000011a7983 */ /* 0x001ea20000300a00 */
[----:B------:R-:W2:Y:S02]  /*803b0*/  LDL.LU.64 R18, [R1+0x4228] ;  /* 0x0042280001127983 */ /* 0x000ea40000300a00 */
[----:B------:R-:W2:Y:S02]  /*803c0*/  LDL.LU.64 R16, [R1+0x4220] ;  /* 0x0042200001107983 */ /* 0x000ea40000300a00 */
[----:B------:R-:W-:Y:S01]  /*803d0*/  STL.64 [R1+0x41f0], R14 ;  /* 0x0041f00e01007387 */ /* 0x000fe20000100a00 */
[----:B------:R0:W-:Y:S04]  /*803e0*/  STL.64 [R1+0x41e8], R12 ;  /* 0x0041e80c01007387 */ /* 0x0001e80000100a00 */
[----:B0-----:R-:W3:Y:S01]  /*803f0*/  LDL.LU R12, [R1+0xb0] ;  /* 0x0000b000010c7983 */ /* 0x001ee20000300800 */
[----:B------:R-:W3:Y:S02]  /*80400*/  LDL.LU R13, [R1+0xb4] ;  /* 0x0000b400010d7983 */ /* 0x000ee40000300800 */
[----:B------:R-:W3:Y:S02]  /*80410*/  LDL.LU R14, [R1+0xb8] ;  /* 0x0000b800010e7983 */ /* 0x000ee40000300800 */
[----:B------:R-:W3:Y:S01]  /*80420*/  LDL.LU R15, [R1+0xbc] ;  /* 0x0000bc00010f7983 */ /* 0x000ee20000300800 */
[----:B--2---:R-:W-:Y:S11]  /*80430*/  HMMA.16816.F32 R16, R20, R26, R16 ;  /* 0x0000001a1410723c */ /* 0x004ff60000001810 */
        /* <DEDUP_REMOVED lines=8> */
[----:B------:R0:W-:Y:S02]  /*804c0*/  STL.64 [R1+0x41a0], R16 ;  /* 0x0041a01001007387 */ /* 0x0001e40000100a00 */
[----:B0-----:R-:W2:Y:S01]  /*804d0*/  LDL.LU R16, [R1+0x60] ;  /* 0x0000600001107983 */ /* 0x001ea20000300800 */
[----:B------:R-:W2:Y:S02]  /*804e0*/  LDL.LU R17, [R1+0x64] ;  /* 0x0000640001117983 */ /* 0x000ea40000300800 */
[----:B------:R-:W2:Y:S02]  /*804f0*/  LDL.LU R18, [R1+0x68] ;  /* 0x0000680001127983 */ /* 0x000ea40000300800 */
[----:B---3--:R-:W-:-:S02]  /*80500*/  IMAD.MOV.U32 R19, RZ, RZ, R28 ;  /* 0x000000ffff137224 */ /* 0x008fc400078e001c */
[----:B------:R-:W3:Y:S04]  /*80510*/  LDL.LU R28, [R1+0x420c] ;  /* 0x00420c00011c7983 */ /* 0x000ee80000300800 */
        /* <DEDUP_REMOVED lines=12> */
[----:B---3--:R-:W-:-:S02]  /*805e0*/  IMAD.MOV.U32 R19, RZ, RZ, R28 ;  /* 0x000000ffff137224 */ /* 0x008fc400078e001c */
[----:B------:R-:W3:Y:S11]  /*805f0*/  LDL.LU R28, [R1+0x4208] ;  /* 0x00420800011c7983 */ /* 0x000ef60000300800 */
[----:B------:R-:W-:Y:S02]  /*80600*/  STL.64 [R1+0x160], R8 ;  /* 0x0001600801007387 */ /* 0x000fe40000100a00 */
[----:B------:R0:W-:Y:S02]  /*80610*/  STL.64 [R1+0x168], R10 ;  /* 0x0001680a01007387 */ /* 0x0001e40000100a00 */
[----:B0-----:R-:W4:Y:S02]  /*80620*/  LDL.LU.64 R10, [R1+0x4200] ;  /* 0x00420000010a7983 */ /* 0x001f240000300a00 */
[C---:B----4-:R-:W-:Y:S11]  /*80630*/  HMMA.16816.F32 R4, R20.reuse, R10, R4 ;  /* 0x0000000a1404723c */ /* 0x050ff60000001804 */
[----:B------:R-:W-:Y:S11]  /*80640*/  @!UPT UIADD3 URZ, URZ, URZ, URZ ;  /* 0x0000003f3f3ff290 */ /* 0x000ff6000fffe03f */
[----:B------:R-:W-:Y:S01]  /*80650*/  @!UPT UIADD3 URZ, URZ, URZ, URZ ;  /* 0x0000003f3f3ff290 */ /* 0x000fe2000fffe03f */
[----:B------:R-:W-:Y:S01]  /*80660*/  STL.64 [R1+0x150], R4 ;  /* 0x0001500401007387 */ /* 0x000fe20000100a00 */
[----:B------:R0:W-:Y:S03]  /*80670*/  STL.64 [R1+0x158], R6 ;  /* 0x0001580601007387 */ /* 0x0001e60000100a00 */
[----:B0-----:R-:W4:Y:S02]  /*80680*/  LDL.LU.64 R6, [R1+0x41f8] ;  /* 0x0041f80001067983 */ /* 0x001f240000300a00 */
[----:B----4-:R-:W-:Y:S02]  /*80690*/  HMMA.16816.F32 R20, R20, R6, R12 ;  /* 0x000000061414723c */ /* 0x010fe4000000180c */
[----:B------:R-:W2:Y:S01]  /*806a0*/  LDL.LU.64 R14, [R1+0x41f0] ;  /* 0x0041f000010e7983 */ /* 0x000ea20000300a00 */
[----:B------:R-:W4:Y:S02]  /*806b0*/  LDL.LU.64 R12, [R1+0x41e8] ;  /* 0x0041e800010c7983 */ /* 0x000f240000300a00 */
[----:B------:R-:W-:-:S02]  /*806c0*/  IMAD.MOV.U32 R9, RZ, RZ, R6 ;  /* 0x000000ffff097224 */ /* 0x000fc400078e0006 */
[----:B------:R-:W-:Y:S11]  /*806d0*/  IMAD.MOV.U32 R8, RZ, RZ, R7 ;  /* 0x000000ffff087224 */ /* 0x000ff600078e0007 */
[----:B------:R-:W-:Y:S05]  /*806e0*/  @!UPT UIADD3 URZ, URZ, URZ, URZ ;  /* 0x0000003f3f3ff290 */ /* 0x000fea000fffe03f */
[----:B------:R-:W-:Y:S01]  /*806f0*/  STL.64 [R1+0x4c0], R20 ;  /* 0x0004c01401007387 */ /* 0x000fe20000100a00 */
[----:B------:R4:W-:Y:S02]  /*80700*/  STL.64 [R1+0x4c8], R22 ;  /* 0x0004c81601007387 */ /* 0x0009e40000100a00 */
[----:B------:R-:W2:Y:S02]  /*80710*/  LDL.LU.64 R6, [R1+0x41e0] ;  /* 0x0041e00001067983 */ /* 0x000ea40000300a00 */
[----:B------:R-:W2:Y:S02]  /*80720*/  LDL.LU.64 R4, [R1+0x41d8] ;  /* 0x0041d80001047983 */ /* 0x000ea40000300a00 */
[----:B----4-:R-:W-:Y:S02]  /*80730*/  IMAD.MOV.U32 R22, RZ, RZ, R13 ;  /* 0x000000ffff167224 */ /* 0x010fe400078e000d */
[----:B------:R-:W-:Y:S02]  /*80740*/  IMAD.MOV.U32 R23, RZ, RZ, R12 ;  /* 0x000000ffff177224 */ /* 0x000fe400078e000c */
        /* <DEDUP_REMOVED lines=19> */
[----:B0-----:R-:W4:Y:S01]  /*80880*/  LDL.LU.64 R14, [R1+0x4198] ;  /* 0x00419800010e7983 */ /* 0x001f220000300a00 */
[----:B------:R-:W4:Y:S02]  /*80890*/  LDL.LU.64 R12, [R1+0x4190] ;  /* 0x00419000010c7983 */ /* 0x000f240000300a00 */
[----:B----4-:R-:W-:Y:S01]  /*808a0*/  HMMA.16816.F32 R20, R4, R22, R12 ;  /* 0x000000160414723c */ /* 0x010fe2000000180c */
[----:B------:R-:W4:Y:S01]  /*808b0*/  LDL.LU.64 R14, [R1+0x4188] ;  /* 0x00418800010e7983 */ /* 0x000f220000300a00 */
[----:B------:R-:W4:Y:S11]  /*808c0*/  LDL.LU.64 R12, [R1+0x4180] ;  /* 0x00418000010c7983 */ /* 0x000f360000300a00 */
[----:B------:R-:W-:Y:S10]  /*808d0*/  @!UPT UIADD3 URZ, URZ, URZ, URZ ;  /* 0x0000003f3f3ff290 */ /* 0x000ff4000fffe03f */
[----:B------:R-:W-:Y:S01]  /*808e0*/  STL.64 [R1+0xb0], R20 ;  /* 0x0000b01401007387 */ /* 0x000fe20000100a00 */
[----:B------:R-:W-:Y:S02]  /*808f0*/  STL.64 [R1+0xb8], R22 ;  /* 0x0000b81601007387 */ /* 0x000fe40000100a00 */
[----:B------:R-:W0:Y:S02]  /*80900*/  LDSM.16.MT88.4 R20, [R29+0x38000] ;  /* 0x038000001d14783b */ /* 0x000e240000004200 */
[----:B0-----:R2:W-:Y:S02]  /*80910*/  STL.64 [R1+0x4148], R22 ;  /* 0x0041481601007387 */ /* 0x0015e40000100a00 */
[----:B------:R4:W-:Y:S02]  /*80920*/  STL.64 [R1+0x4140], R20 ;  /* 0x0041401401007387 */ /* 0x0009e40000100a00 */
[----:B--2---:R-:W-:Y:S02]  /*80930*/  IMAD.MOV.U32 R22, RZ, RZ, R17 ;  /* 0x000000ffff167224 */ /* 0x004fe400078e0011 */
[----:B------:R-:W-:-:S02]  /*80940*/  IMAD.MOV.U32 R23, RZ, RZ, R16 ;  /* 0x000000ffff177224 */ /* 0x000fc400078e0010 */
[----:B---3--:R-:W-:Y:S05]  /*80950*/  LDSM.16.M88.4 R16, [R28+0x40180] ;  /* 0x040180001c10783b */ /* 0x008fea0000000200 */
[C---:B----4-:R-:W-:Y:S01]  /*80960*/  HMMA.16816.F32 R20, R4.reuse, R22, R12 ;  /* 0x000000160414723c */ /* 0x050fe2000000180c */
[----:B------:R-:W2:Y:S01]  /*80970*/  LDL.LU.64 R14, [R1+0x4178] ;  /* 0x00417800010e7983 */ /* 0x000ea20000300a00 */
[----:B------:R-:W2:Y:S11]  /*80980*/  LDL.LU.64 R12, [R1+0x4170] ;  /* 0x00417000010c7983 */ /* 0x000eb60000300a00 */
[----:B------:R-:W-:Y:S10]  /*80990*/  @!UPT UIADD3 URZ, URZ, URZ, URZ ;  /* 0x0000003f3f3ff290 */ /* 0x000ff4000fffe03f */
[----:B------:R-:W-:Y:S01]  /*809a0*/  STL.64 [R1+0xa0], R20 ;  /* 0x0000a01401007387 */ /* 0x000fe20000100a00 */
[----:B------:R-:W-:Y:S02]  /*809b0*/  STL.64 [R1+0xa8], R22 ;  /* 0x0000a81601007387 */ /* 0x000fe40000100a00 */
[----:B------:R-:W0:Y:S02]  /*809c0*/  LDSM.16.M88.4 R20, [R28+0x41180] ;  /* 0x041180001c14783b */ /* 0x000e240000000200 */
        /* <DEDUP_REMOVED lines=10> */
[----:B------:R-:W-:Y:S01]  /*80a70*/  STL.64 [R1+0x68], R18 ;  /* 0x0000681201007387 */ /* 0x000fe20000100a00 */
[----:B------:R0:W-:Y:S02]  /*80a80*/  STL.64 [R1+0x4150], R16 ;  /* 0x0041501001007387 */ /* 0x0001e40000100a00 */
[----:B0-----:R-:W-:-:S02]  /*80a90*/  IMAD.MOV.U32 R16, RZ, RZ, R25 ;  /* 0x000000ffff107224 */ /* 0x001fc400078e0019 */
[----:B------:R-:W-:Y:S02]  /*80aa0*/  IMAD.MOV.U32 R17, RZ, RZ, R24 ;  /* 0x000000ffff117224 */ /* 0x000fe400078e0018 */
[----:B------:R-:W0:Y:S01]  /*80ab0*/  LDSM.16.M88.4 R24, [R28+0x42180] ;  /* 0x042180001c18783b */ /* 0x000e220000000200 */
[----:B------:R-:W-:Y:S02]  /*80ac0*/  IMAD.MOV.U32 R22, RZ, RZ, R9 ;  /* 0x000000ffff167224 */ /* 0x000fe400078e0009 */
[----:B------:R-:W-:Y:S01]  /*80ad0*/  IMAD.MOV.U32 R23, RZ, RZ, R8 ;  /* 0x000000ffff177224 */ /* 0x000fe200078e0008 */
[----:B0-----:R-:W-:Y:S01]  /*80ae0*/  STL.64 [R1+0x40], R24 ;  /* 0x0000401801007387 */ /* 0x001fe20000100a00 */
[----:B------:R-:W-:Y:S02]  /*80af0*/  IMAD.MOV.U32 R21, RZ, RZ, R24 ;  /* 0x000000ffff157224 */ /* 0x000fe400078e0018 */
[----:B------:R-:W-:Y:S02]  /*80b00*/  STL.64 [R1+0x48], R26 ;  /* 0x0000481a01007387 */ /* 0x000fe40000100a00 */
[----:B------:R-:W-:-:S02]  /*80b10*/  IMAD.MOV.U32 R20, RZ, RZ, R25 ;  /* 0x000000ffff147224 */ /* 0x000fc400078e0019 */
[----:B------:R-:W0:Y:S01]  /*80b20*/  LDSM.16.M88.4 R24, [R28+0x43180] ;  /* 0x043180001c18783b */ /* 0x000e220000000200 */
[----:B------:R-:W-:-:S03]  /*80b30*/  IMAD.MOV.U32 R18, RZ, RZ, R3 ;  /* 0x000000ffff127224 */ /* 0x000fc600078e0003 */
[----:B0-----:R0:W-:Y:S01]  /*80b40*/  STL.64 [R1+0x30], R24 ;  /* 0x0000301801007387 */ /* 0x0011e20000100a00 */
[----:B------:R-:W-:Y:S03]  /*80b50*/  STL.64 [R1+0x38], R26 ;  /* 0x0000381a01007387 */ /* 0x000fe60000100a00 */
[----:B0-----:R-:W3:Y:S01]  /*80b60*/  LDL.64 R24, [R1+0x50] ;  /* 0x0000500001187983 */ /* 0x001ee20000100a00 */
[----:B--2---:R-:W-:Y:S03]  /*80b70*/  HMMA.16816.F32 R12, R4, R10, R12 ;  /* 0x0000000a040c723c */ /* 0x004fe6000000180c */
[----:B------:R-:W0:Y:S11]  /*80b80*/  LDSM.16.M88.4 R8, [R28+0x44180] ;  /* 0x044180001c08783b */ /* 0x000e360000000200 */
[----:B------:R-:W-:Y:S09]  /*80b90*/  @!UPT UIADD3 URZ, URZ, URZ, URZ ;  /* 0x0000003f3f3ff290 */ /* 0x000ff2000fffe03f */
[----:B------:R1:W-:Y:S01]  /*80ba0*/  STL.64 [R1+0x360], R12 ;  /* 0x0003600c01007387 */ /* 0x0003e20000100a00 */
[----:B------:R2:W-:Y:S03]  /*80bb0*/  STL.64 [R1+0x368], R14 ;  /* 0x0003680e01007387 */ /* 0x0005e60000100a00 */
[----:B0-----:R0:W-:Y:S01]  /*80bc0*/  STL.64 [R1+0x20], R8 ;  /* 0x0000200801007387 */ /* 0x0011e20000100a00 */
[----:B------:R4:W-:Y:S02]  /*80bd0*/  STL.64 [R1+0x28], R10 ;  /* 0x0000280a01007387 */ /* 0x0009e40000100a00 */
[----:B-1----:R-:W3:Y:S02]  /*80be0*/  LDL.LU R12, [R1+0x320] ;  /* 0x00032000010c7983 */ /* 0x002ee40000300800 */
[----:B------:R-:W3:Y:S01]  /*80bf0*/  LDL.LU R13, [R1+0x324] ;  /* 0x00032400010d7983 */ /* 0x000ee20000300800 */
[----:B--2---:R-:W3:Y:S01]  /*80c00*/  LDL.LU R14, [R1+0x328] ;  /* 0x00032800010e7983 */ /* 0x004ee20000300800 */
[----:B------:R-:W3:Y:S02]  /*80c10*/  LDL.LU R15, [R1+0x32c] ;  /* 0x00032c00010f7983 */ /* 0x000ee40000300800 */
[----:B------:R-:W-:Y:S01]  /*80c20*/  IMAD.MOV.U32 R3, RZ, RZ, R10 ;  /* 0x000000ffff037224 */ /* 0x000fe200078e000a */
[----:B0-----:R-:W2:Y:S01]  /*80c30*/  LDL.LU R8, [R1+0x2e0] ;  /* 0x0002e00001087983 */ /* 0x001ea20000300800 */
[----:B------:R-:W2:Y:S02]  /*80c40*/  LDL.LU R9, [R1+0x2e4] ;  /* 0x0002e40001097983 */ /* 0x000ea40000300800 */
[----:B----4-:R-:W4:Y:S02]  /*80c50*/  LDL.LU R10, [R1+0x2e8] ;  /* 0x0002e800010a7983 */ /* 0x010f240000300800 */
[----:B------:R-:W-:-:S02]  /*80c60*/  IMAD.MOV.U32 R19, RZ, RZ, R2 ;  /* 0x000000ffff137224 */ /* 0x000fc400078e0002 */
[----:B------:R-:W-:Y:S02]  /*80c70*/  IMAD.MOV.U32 R2, RZ, RZ, R11 ;  /* 0x000000ffff027224 */ /* 0x000fe400078e000b */
[----:B------:R-:W-:Y:S02]  /*80c80*/  IMAD.MOV.U32 R11, RZ, RZ, R0 ;  /* 0x000000ffff0b7224 */ /* 0x000fe400078e0000 */
[----:B------:R-:W3:Y:S01]  /*80c90*/  LDL.LU R0, [R1+0x4158] ;  /* 0x0041580001007983 */ /* 0x000ee20000300800 */
[----:B------:R-:W-:Y:S03]  /*80ca0*/  HMMA.16816.F32 R4, R4, R22, R16 ;  /* 0x000000160404723c */ /* 0x000fe60000001810 */
[----:B----4-:R-:W-:Y:S01]  /*80cb0*/  STL.64 [R1+0x4118], R10 ;  /* 0x0041180a01007387 */ /* 0x010fe20000100a00 */
[----:B--2---:R0:W-:Y:S03]  /*80cc0*/  STL.64 [R1+0x4110], R8 ;  /* 0x0041100801007387 */ /* 0x0041e60000100a00 */
[----:B0-----:R-:W2:Y:S01]  /*80cd0*/  LDL.64 R8, [R1+0x30] ;  /* 0x0000300001087983 */ /* 0x001ea20000100a00 */
[----:B---3--:R-:W-:Y:S11]  /*80ce0*/  IMAD.MOV.U32 R11, RZ, RZ, R0 ;  /* 0x000000ffff0b7224 */ /* 0x008ff600078e0000 */
[----:B------:R-:W-:Y:S05]  /*80cf0*/  @!UPT UIADD3 URZ, URZ, URZ, URZ ;  /* 0x0000003f3f3ff290 */ /* 0x000fea000fffe03f */
[----:B------:R-:W-:Y:S01]  /*80d00*/  IMAD.MOV.U32 R0, RZ, RZ, R7 ;  /* 0x000000ffff007224 */ /* 0x000fe200078e0007 */
[----:B--2---:R0:W-:Y:S02]  /*80d10*/  STL.64 [R1+0x4120], R8 ;  /* 0x0041200801007387 */ /* 0x0041e40000100a00 */
[----:B0-----:R-:W-:Y:S02]  /*80d20*/  IMAD.MOV.U32 R8, RZ, RZ, R21 ;  /* 0x000000ffff087224 */ /* 0x001fe400078e0015 */
[----:B------:R-:W-:Y:S02]  /*80d30*/  IMAD.MOV.U32 R9, RZ, RZ, R20 ;  /* 0x000000ffff097224 */ /* 0x000fe400078e0014 */
[----:B------:R-:W0:Y:S04]  /*80d40*/  LDSM.16.M88.4 R20, [R28+0x45180] ;  /* 0x045180001c14783b */ /* 0x000e280000000200 */
[----:B------:R1:W-:Y:S04]  /*80d50*/  STL.64 [R1+0x4138], R8 ;  /* 0x0041380801007387 */ /* 0x0003e80000100a00 */
[----:B-1----:R-:W2:Y:S01]  /*80d60*/  LDL.LU R8, [R1+0x310] ;  /* 0x0003100001087983 */ /* 0x002ea20000300800 */
[----:B------:R-:W2:Y:S02]  /*80d70*/  LDL.LU R9, [R1+0x314] ;  /* 0x0003140001097983 */ /* 0x000ea40000300800 */
[----:B------:R-:W2:Y:S02]  /*80d80*/  LDL.LU R10, [R1+0x318] ;  /* 0x00031800010a7983 */ /* 0x000ea40000300800 */
[----:B------:R-:W-:Y:S01]  /*80d90*/  STL [R1+0x40e8], R3 ;  /* 0x0040e80301007387 */ /* 0x000fe20000100800 */
[----:B------:R-:W3:Y:S01]  /*80da0*/  LDL.LU.64 R16, [R1+0x4150] ;  /* 0x0041500001107983 */ /* 0x000ee20000300a00 */
[----:B------:R1:W-:Y:S02]  /*80db0*/  STL.64 [R1+0x70], R4 ;  /* 0x0000700401007387 */ /* 0x0003e40000100a00 */
[----:B------:R4:W-:Y:S01]  /*80dc0*/  STL [R1+0x78], R6 ;  /* 0x0000780601007387 */ /* 0x0009e20000100800 */
[----:B-1----:R-:W2:Y:S01]  /*80dd0*/  LDL.LU R4, [R1+0x2f0] ;  /* 0x0002f00001047983 */ /* 0x002ea20000300800 */
[----:B------:R-:W2:Y:S02]  /*80de0*/  LDL.LU R5, [R1+0x2f4] ;  /* 0x0002f40001057983 */ /* 0x000ea40000300800 */
[----:B----4-:R-:W4:Y:S02]  /*80df0*/  LDL.LU R6, [R1+0x2f8] ;  /* 0x0002f80001067983 */ /* 0x010f240000300800 */
[----:B------:R-:W4:Y:S02]  /*80e00*/  LDL.LU R7, [R1+0x2fc] ;  /* 0x0002fc0001077983 */ /* 0x000f240000300800 */
[----:B----4-:R-:W-:Y:S01]  /*80e10*/  STL.64 [R1+0x4130], R6 ;  /* 0x0041300601007387 */ /* 0x010fe20000100a00 */
[----:B--2---:R1:W-:Y:S03]  /*80e20*/  STL.64 [R1+0x4128], R4 ;  /* 0x0041280401007387 */ /* 0x0043e60000100a00 */
[----:B-1----:R-:W2:Y:S01]  /*80e30*/  LDL.LU R4, [R1+0x300] ;  /* 0x0003000001047983 */ /* 0x002ea20000300800 */
[----:B------:R-:W2:Y:S02]  /*80e40*/  LDL.LU R5, [R1+0x304] ;  /* 0x0003040001057983 */ /* 0x000ea40000300800 */
[----:B------:R-:W2:Y:S02]  /*80e50*/  LDL.LU R6, [R1+0x308] ;  /* 0x0003080001067983 */ /* 0x000ea40000300800 */
[----:B------:R-:W2:Y:S01]  /*80e60*/  LDL.LU R7, [R1+0x30c] ;  /* 0x00030c0001077983 */ /* 0x000ea20000300800 */
[----:B------:R-:W-:Y:S01]  /*80e70*/  STL [R1+0x3e40], R0 ;  /* 0x003e400001007387 */ /* 0x000fe20000100800 */
[----:B0-----:R-:W-:Y:S02]  /*80e80*/  STL.64 [R1+0x10], R20 ;  /* 0x0000101401007387 */ /* 0x001fe40000100a00 */
[----:B------:R0:W-:Y:S02]  /*80e90*/  STL.64 [R1+0x18], R22 ;  /* 0x0000181601007387 */ /* 0x0001e40000100a00 */
[----:B0-----:R-:W3:Y:S01]  /*80ea0*/  LDL.LU.64 R22, [R1+0x4148] ;  /* 0x0041480001167983 */ /* 0x001ee20000300a00 */
[----:B------:R-:W3:Y:S02]  /*80eb0*/  LDL.LU.64 R20, [R1+0x4140] ;  /* 0x0041400001147983 */ /* 0x000ee40000300a00 */
[C---:B---3--:R-:W-:Y:S08]  /*80ec0*/  HMMA.16816.F32 R12, R20.reuse, R16, R12 ;  /* 0x00000010140c723c */ /* 0x048ff0000000180c */
[----:B------:R-:W-:Y:S11]  /*80ed0*/  HMMA.16816.F32 R8, R20, R24, R8 ;  /* 0x000000181408723c */ /* 0x000ff60000001808 */
[----:B------:R-:W-:Y:S04]  /*80ee0*/  @!UPT UIADD3 URZ, URZ, URZ, URZ ;  /* 0x0000003f3f3ff290 */ /* 0x000fe8000fffe03f */
[----:B------:R-:W-:Y:S01]  /*80ef0*/  STL.64 [R1+0x350], R12 ;  /* 0x0003500c01007387 */ /* 0x000fe20000100a00 */
[----:B------:R-:W-:Y:S07]  /*80f00*/  STL.64 [R1+0x358], R14 ;  /* 0x0003580e01007387 */ /* 0x000fee0000100a00 */
[----:B------:R0:W-:Y:S02]  /*80f10*/  STL.64 [R1+0x340], R8 ;  /* 0x0003400801007387 */ /* 0x0001e40000100a00 */
[----:B------:R-:W-:Y:S01]  /*80f20*/  STL.64 [R1+0x348], R10 ;  /* 0x0003480a01007387 */ /* 0x000fe20000100a00 */
[----:B0-----:R-:W2:Y:S01]  /*80f30*/  LDL.LU.64 R8, [R1+0x4138] ;  /* 0x0041380001087983 */ /* 0x001ea20000300a00 */
[----:B------:R-:W-:-:S02]  /*80f40*/  IMAD.MOV.U32 R15, RZ, RZ, R24 ;  /* 0x000000ffff0f7224 */ /* 0x000fc400078e0018 */
[----:B------:R-:W-:Y:S02]  /*80f50*/  IMAD.MOV.U32 R14, RZ, RZ, R25 ;  /* 0x000000ffff0e7224 */ /* 0x000fe400078e0019 */
[----:B------:R-:W-:Y:S02]  /*80f60*/  IMAD.MOV.U32 R13, RZ, RZ, R16 ;  /* 0x000000ffff0d7224 */ /* 0x000fe400078e0010 */
[----:B------:R-:W-:Y:S01]  /*80f70*/  IMAD.MOV.U32 R12, RZ, RZ, R17 ;  /* 0x000000ffff0c7224 */ /* 0x000fe200078e0011 */
[----:B------:R-:W0:Y:S04]  /*80f80*/  LDSM.16.M88.4 R24, [R28+0x47180] ;  /* 0x047180001c18783b */ /* 0x000e280000000200 */
[----:B------:R-:W1:Y:S04]  /*80f90*/  LDSM.16.M88.4 R16, [R28+0x46180] ;  /* 0x046180001c10783b */ /* 0x000e680000000200 */
[----:B------:R-:W-:Y:S01]  /*80fa0*/  STL.64 [R1+0x4108], R14 ;  /* 0x0041080e01007387 */ /* 0x000fe20000100a00 */
[----:B------:R3:W-:Y:S03]  /*80fb0*/  STL.64 [R1+0x4100], R12 ;  /* 0x0041000c01007387 */ /* 0x0007e60000100a00 */
[----:B---3--:R-:W3:Y:S04]  /*80fc0*/  LDL.64 R12, [R1+0x20] ;  /* 0x00002000010c7983 */ /* 0x008ee80000100a00 */
[----:B0-----:R-:W-:Y:S01]  /*80fd0*/  STL [R1+0x3d64], R26 ;  /* 0x003d641a01007387 */ /* 0x001fe20000100800 */
[----:B-1----:R-:W-:Y:S02]  /*80fe0*/  STL.64 [R1], R16 ;  /* 0x0000001001007387 */ /* 0x002fe40000100a00 */
[----:B------:R-:W-:Y:S02]  /*80ff0*/  STL.64 [R1+0x8], R18 ;  /* 0x0000081201007387 */ /* 0x000fe40000100a00 */
[----:B------:R-:W-:Y:S01]  /*81000*/  STL [R1+0x3d60], R27 ;  /* 0x003d601b01007387 */ /* 0x000fe20000100800 */
[C---:B--2---:R-:W-:Y:S01]  /*81010*/  HMMA.16816.F32 R8, R20.reuse, R8, R4 ;  /* 0x000000081408723c */ /* 0x044fe20000001804 */
[----:B------:R-:W2:Y:S01]  /*81020*/  LDL.LU.64 R6, [R1+0x4130] ;  /* 0x0041300001067983 */ /* 0x000ea20000300a00 */
[----:B------:R-:W2:Y:S11]  /*81030*/  LDL.LU.64 R4, [R1+0x4128] ;  /* 0x0041280001047983 */ /* 0x000eb60000300a00 */
[----:B------:R-:W-:Y:S10]  /*81040*/  @!UPT UIADD3 URZ, URZ, URZ, URZ ;  /* 0x0000003f3f3ff290 */ /* 0x000ff4000fffe03f */
[----:B------:R0:W-:Y:S01]  /*81050*/  STL.64 [R1+0x330], R8 ;  /* 0x0003300801007387 */ /* 0x0001e20000100a00 */
[----:B------:R1:W-:Y:S03]  /*81060*/  STL.64 [R1+0x338], R10 ;  /* 0x0003380a01007387 */ /* 0x0003e60000100a00 */
[----:B0-----:R-:W2:Y:S01]  /*81070*/  LDL.LU.64 R8, [R1+0x4120] ;  /* 0x0041200001087983 */ /* 0x001ea20000300a00 */
[----:B-1----:R-:W4:Y:S01]  /*81080*/  LDL.LU.64 R10, [R1+0x4118] ;  /* 0x00411800010a7983 */ /* 0x002f220000300a00 */
[C---:B--2---:R-:W-:Y:S01]  /*81090*/  HMMA.16816.F32 R4, R20.reuse, R8, R4 ;  /* 0x000000081404723c */ /* 0x044fe20000001804 */
[----:B------:R-:W-:Y:S02]  /*810a0*/  IMAD.MOV.U32 R19, RZ, RZ, R8 ;  /* 0x000000ffff137224 */ /* 0x000fe400078e0008 */
[----:B------:R-:W-:Y:S02]  /*810b0*/  IMAD.MOV.U32 R18, RZ, RZ, R9 ;  /* 0x000000ffff127224 */ /* 0x000fe400078e0009 */
[----:B------:R-:W4:Y:S11]  /*810c0*/  LDL.LU.64 R8, [R1+0x4110] ;  /* 0x0041100001087983 */ /* 0x000f360000300a00 */
[----:B------:R-:W-:Y:S07]  /*810d0*/  @!UPT UIADD3 URZ, URZ, URZ, URZ ;  /* 0x0000003f3f3ff290 */ /* 0x000fee000fffe03f */
[----:B------:R-:W-:Y:S01]  /*810e0*/  STL.64 [R1+0x320], R4 ;  /* 0x0003200401007387 */ /* 0x000fe20000100a00 */
[----:B------:R-:W-:Y:S02]  /*810f0*/  IMAD.MOV.U32 R26, RZ, RZ, R6 ;  /* 0x000000ffff1a7224 */ /* 0x000fe400078e0006 */
[----:B------:R-:W-:Y:S02]  /*81100*/  IMAD.MOV.U32 R27, RZ, RZ, R7 ;  /* 0x000000ffff1b7224 */ /* 0x000fe400078e0007 */
[----:B------:R-:W0:Y:S01]  /*81110*/  LDSM.16.MT88.4 R4, [R29+0x38080] ;  /* 0x038080001d04783b */ /* 0x000e220000004200 */
[----:B---3--:R-:W-:Y:S02]  /*81120*/  IMAD.MOV.U32 R3, RZ, RZ, R12 ;  /* 0x000000ffff037224 */ /* 0x008fe400078e000c */
[----:B------:R-:W-:Y:S01]  /*81130*/  IMAD.MOV.U32 R0, RZ, RZ, R13 ;  /* 0x000000ffff007224 */ /* 0x000fe200078e000d */
[----:B0-----:R-:W-:Y:S01]  /*81140*/  STL.64 [R1+0x40f8], R6 ;  /* 0x0040f80601007387 */ /* 0x001fe20000100a00 */
[----:B------:R0:W-:Y:S03]  /*81150*/  STL.64 [R1+0x40f0], R4 ;  /* 0x0040f00401007387 */ /* 0x0001e60000100a00 */
[----:B0-----:R-:W2:Y:S01]  /*81160*/  LDL.64 R4, [R1+0x10] ;  /* 0x0000100001047983 */ /* 0x001ea20000100a00 */
[----:B------:R-:W3:Y:S01]  /*81170*/  LDL.LU.64 R14, [R1+0x4108] ;  /* 0x00410800010e7983 */ /* 0x000ee20000300a00 */
[----:B----4-:R-:W-:Y:S02]  /*81180*/  HMMA.16816.F32 R8, R20, R12, R8 ;  /* 0x0000000c1408723c */ /* 0x010fe40000001808 */
[----:B------:R-:W4:Y:S11]  /*81190*/  LDL.LU.64 R12, [R1+0x4100] ;  /* 0x00410000010c7983 */ /* 0x000f360000300a00 */
[----:B------:R-:W-:Y:S11]  /*811a0*/  @!UPT UIADD3 URZ, URZ, URZ, URZ ;  /* 0x0000003f3f3ff290 */ /* 0x000ff6000fffe03f */
[----:B------:R-:W-:Y:S01]  /*811b0*/  IMAD.MOV.U32 R28, RZ, RZ, R11 ;  /* 0x000000ffff1c7224 */ /* 0x000fe200078e000b */
[----:B------:R-:W-:Y:S04]  /*811c0*/  STL.64 [R1+0x310], R8 ;  /* 0x0003100801007387 */ /* 0x000fe80000100a00 */
[----:B------:R0:W-:Y:S04]  /*811d0*/  STL [R1+0x3e48], R28 ;  /* 0x003e481c01007387 */ /* 0x0001e80000100800 */
[----:B0-----:R-:W2:Y:S01]  /*811e0*/  LDL R28, [R1+0x494] ;  /* 0x00049400011c7983 */ /* 0x001ea20000100800 */
[----:B------:R-:W-:-:S05]  /*811f0*/  IMAD.MOV.U32 R29, RZ, RZ, R10 ;  /* 0x000000ffff1d7224 */ /* 0x000fca00078e000a */
[----:B------:R-:W-:Y:S04]  /*81200*/  STL [R1+0x3e44], R29 ;  /* 0x003e441d01007387 */ /* 0x000fe80000100800 */
[----:B--2---:R-:W0:Y:S04]  /*81210*/  LDSM.16.MT88.4 R8, [R28+0x38100] ;  /* 0x038100001c08783b */ /* 0x004e280000004200 */
[----:B0-----:R-:W-:Y:S01]  /*81220*/  STL.64 [R1+0x4068], R10 ;  /* 0x0040680a01007387 */ /* 0x001fe20000100a00 */
[----:B------:R0:W-:Y:S03]  /*81230*/  STL.64 [R1+0x4060], R8 ;  /* 0x0040600801007387 */ /* 0x0001e60000100a00 */
[----:B0-----:R-:W2:Y:S01]  /*81240*/  LDL.LU R8, [R1+0x4b0] ;  /* 0x0004b00001087983 */ /* 0x001ea20000300800 */
[----:B------:R-:W2:Y:S02]  /*81250*/  LDL.LU R9, [R1+0x4b4] ;  /* 0x0004b40001097983 */ /* 0x000ea40000300800 */
[----:B------:R-:W2:Y:S02]  /*81260*/  LDL.LU R10, [R1+0x4b8] ;  /* 0x0004b800010a7983 */ /* 0x000ea40000300800 */
[----:B------:R-:W2:Y:S02]  /*81270*/  LDL.LU R11, [R1+0x4bc] ;  /* 0x0004bc00010b7983 */ /* 0x000ea40000300800 */
[----:B--2---:R-:W-:Y:S11]  /*81280*/  HMMA.16816.F32 R8, R20, R4, R8 ;  /* 0x000000041408723c */ /* 0x004ff60000001808 */
[----:B------:R-:W-:Y:S11]  /*81290*/  @!UPT UIADD3 URZ, URZ, URZ, URZ ;  /* 0x0000003f3f3ff290 */ /* 0x000ff6000fffe03f */
[----:B------:R-:W-:Y:S01]  /*812a0*/  @!UPT UIADD3 URZ, URZ, URZ, URZ ;  /* 0x0000003f3f3ff290 */ /* 0x000fe2000fffe03f */
[----:B------:R0:W-:Y:S01]  /*812b0*/  STL.64 [R1+0x300], R8 ;  /* 0x0003000801007387 */ /* 0x0001e20000100a00 */
[----:B------:R-:W-:Y:S02]  /*812c0*/  STL.64 [R1+0x308], R10 ;  /* 0x0003080a01007387 */ /* 0x000fe40000100a00 */
[----:B0-----:R-:W-:Y:S02]  /*812d0*/  IMAD.MOV.U32 R8, RZ, RZ, R19 ;  /* 0x000000ffff087224 */ /* 0x001fe400078e0013 */
[----:B------:R-:W-:-:S05]  /*812e0*/  IMAD.MOV.U32 R9, RZ, RZ, R18 ;  /* 0x000000ffff097224 */ /* 0x000fca00078e0012 */
[----:B------:R0:W-:Y:S04]  /*812f0*/  STL.64 [R1+0x40a8], R8 ;  /* 0x0040a80801007387 */ /* 0x0001e80000100a00 */
[----:B0-----:R-:W2:Y:S01]  /*81300*/  LDL.64 R8, [R1+0x40] ;  /* 0x0000400001087983 */ /* 0x001ea20000100a00 */
[----:B------:R-:W-:Y:S02]  /*81310*/  IMAD.MOV.U32 R11, RZ, RZ, R4 ;  /* 0x000000ffff0b7224 */ /* 0x000fe400078e0004 */
[----:B------:R-:W-:Y:S01]  /*81320*/  IMAD.MOV.U32 R10, RZ, RZ, R5 ;  /* 0x000000ffff0a7224 */ /* 0x000fe200078e0005 */
[----:B--2---:R3:W-:Y:S01]  /*81330*/  STL.64 [R1+0x40b8], R8 ;  /* 0x0040b80801007387 */ /* 0x0047e20000100a00 */
[----:B------:R-:W2:Y:S02]  /*81340*/  LDL.LU R4, [R1+0x210] ;  /* 0x0002100001047983 */ /* 0x000ea40000300800 */
[----:B------:R-:W2:Y:S02]  /*81350*/  LDL.LU R5, [R1+0x214] ;  /* 0x0002140001057983 */ /* 0x000ea40000300800 */
[----:B------:R-:W2:Y:S01]  /*81360*/  LDL.LU R6, [R1+0x218] ;  /* 0x0002180001067983 */ /* 0x000ea20000300800 */
[----:B------:R-:W2:Y:S01]  /*81370*/  LDL.LU R7, [R1+0x21c] ;  /* 0x00021c0001077983 */ /* 0x000ea20000300800 */
[----:B---3--:R-:W-:-:S02]  /*81380*/  IMAD.MOV.U32 R8, RZ, RZ, R15 ;  /* 0x000000ffff087224 */ /* 0x008fc400078e000f */
[----:B------:R-:W-:-:S05]  /*81390*/  IMAD.MOV.U32 R9, RZ, RZ, R14 ;  /* 0x000000ffff097224 */ /* 0x000fca00078e000e */
[----:B------:R4:W-:Y:S02]  /*813a0*/  STL.64 [R1+0x40d0], R8 ;  /* 0x0040d00801007387 */ /* 0x0009e40000100a00 */
[----:B----4-:R-:W-:Y:S02]  /*813b0*/  IMAD.MOV.U32 R8, RZ, RZ, R13 ;  /* 0x000000ffff087224 */ /* 0x010fe400078e000d */
[----:B------:R-:W-:Y:S02]  /*813c0*/  IMAD.MOV.U32 R9, RZ, RZ, R12 ;  /* 0x000000ffff097224 */ /* 0x000fe400078e000c */
[----:B------:R-:W0:Y:S04]  /*813d0*/  LDSM.16.MT88.4 R12, [R28+0x38180] ;  /* 0x038180001c0c783b */ /* 0x000e280000004200 */
[----:B0-----:R-:W-:Y:S01]  /*813e0*/  STL.64 [R1+0x4008], R14 ;  /* 0x0040080e01007387 */ /* 0x001fe20000100a00 */
[----:B------:R0:W-:Y:S03]  /*813f0*/  STL.64 [R1+0x4000], R12 ;  /* 0x0040000c01007387 */ /* 0x0001e60000100a00 */
        /* <DEDUP_REMOVED lines=8> */
[----:B------:R-:W-:Y:S02]  /*81480*/  STL.64 [R1+0x2f8], R14 ;  /* 0x0002f80e01007387 */ /* 0x000fe40000100a00 */
[----:B0-----:R-:W-:Y:S02]  /*81490*/  IMAD.MOV.U32 R13, RZ, RZ, R16 ;  /* 0x000000ffff0d7224 */ /* 0x001fe400078e0010 */
[----:B------:R-:W-:Y:S02]  /*814a0*/  IMAD.MOV.U32 R12, RZ, RZ, R17 ;  /* 0x000000ffff0c7224 */ /* 0x000fe400078e0011 */
[----:B------:R-:W0:Y:S04]  /*814b0*/  LDSM.16.MT88.4 R16, [R28+0x38200] ;  /* 0x038200001c10783b */ /* 0x000e280000004200 */
[----:B------:R1:W-:Y:S04]  /*814c0*/  STL.64 [R1+0x40b0], R12 ;  /* 0x0040b00c01007387 */ /* 0x0003e80000100a00 */
[----:B-1----:R-:W3:Y:S01]  /*814d0*/  LDL.LU R12, [R1+0x5a0] ;  /* 0x0005a000010c7983 */ /* 0x002ee20000300800 */
[----:B------:R-:W3:Y:S02]  /*814e0*/  LDL.LU R13, [R1+0x5a4] ;  /* 0x0005a400010d7983 */ /* 0x000ee40000300800 */
[----:B------:R-:W4:Y:S02]  /*814f0*/  LDL.LU R14, [R1+0x5a8] ;  /* 0x0005a800010e7983 */ /* 0x000f240000300800 */
[----:B------:R-:W4:Y:S02]  /*81500*/  LDL.LU R15, [R1+0x5ac] ;  /* 0x0005ac00010f7983 */ /* 0x000f240000300800 */
[----:B----4-:R-:W-:Y:S01]  /*81510*/  STL.64 [R1+0x40c8], R14 ;  /* 0x0040c80e01007387 */ /* 0x010fe20000100a00 */
[----:B---3--:R1:W-:Y:S03]  /*81520*/  STL.64 [R1+0x40c0], R12 ;  /* 0x0040c00c01007387 */ /* 0x0083e60000100a00 */
[----:B-1----:R-:W3:Y:S01]  /*81530*/  LDL.LU R12, [R1+0x5b0] ;  /* 0x0005b000010c7983 */ /* 0x002ee20000300800 */
[----:B------:R-:W3:Y:S02]  /*81540*/  LDL.LU R13, [R1+0x5b4] ;  /* 0x0005b400010d7983 */ /* 0x000ee40000300800 */
[----:B------:R-:W4:Y:S02]  /*81550*/  LDL.LU R14, [R1+0x5b8] ;  /* 0x0005b800010e7983 */ /* 0x000f240000300800 */
[----:B------:R-:W4:Y:S01]  /*81560*/  LDL.LU R15, [R1+0x5bc] ;  /* 0x0005bc00010f7983 */ /* 0x000f220000300800 */
[----:B--2---:R-:W-:Y:S01]  /*81570*/  HMMA.16816.F32 R20, R20, R24, R4 ;  /* 0x000000181414723c */ /* 0x004fe20000001804 */
[----:B----4-:R-:W-:Y:S01]  /*81580*/  STL.64 [R1+0x40e0], R14 ;  /* 0x0040e00e01007387 */ /* 0x010fe20000100a00 */
[----:B---3--:R1:W-:Y:S03]  /*81590*/  STL.64 [R1+0x40d8], R12 ;  /* 0x0040d80c01007387 */ /* 0x0083e60000100a00 */
[----:B-1----:R-:W2:Y:S01]  /*815a0*/  LDL.LU R12, [R1+0x5c0] ;  /* 0x0005c000010c7983 */ /* 0x002ea20000300800 */
[----:B------:R-:W2:Y:S02]  /*815b0*/  LDL.LU R13, [R1+0x5c4] ;  /* 0x0005c400010d7983 */ /* 0x000ea40000300800 */
[----:B------:R-:W2:Y:S02]  /*815c0*/  LDL.LU R14, [R1+0x5c8] ;  /* 0x0005c800010e7983 */ /* 0x000ea40000300800 */
[----:B------:R-:W2:Y:S01]  /*815d0*/  LDL.LU R15, [R1+0x5cc] ;  /* 0x0005cc00010f7983 */ /* 0x000ea20000300800 */
[----:B0-----:R-:W-:Y:S01]  /*815e0*/  STL.64 [R1+0x3f70], R18 ;  /* 0x003f701201007387 */ /* 0x001fe20000100a00 */
[----:B------:R0:W-:Y:S02]  /*815f0*/  STL.64 [R1+0x3f68], R16 ;  /* 0x003f681001007387 */ /* 0x0001e40000100a00 */
[----:B------:R-:W2:Y:S02]  /*81600*/  LDL.LU.64 R6, [R1+0x40f8] ;  /* 0x0040f80001067983 */ /* 0x000ea40000300a00 */
[----:B------:R-:W2:Y:S01]  /*81610*/  LDL.LU.64 R4, [R1+0x40f0] ;  /* 0x0040f00001047983 */ /* 0x000ea20000300a00 */
[----:B------:R-:W-:Y:S01]  /*81620*/  STL.64 [R1+0x4078], R26 ;  /* 0x0040781a01007387 */ /* 0x000fe20000100a00 */
[----:B------:R1:W-:Y:S05]  /*81630*/  STL.64 [R1+0x4070], R24 ;  /* 0x0040701801007387 */ /* 0x0003ea0000100a00 */
[----:B------:R-:W-:Y:S02]  /*81640*/  STL.64 [R1+0x250], R20 ;  /* 0x0002501401007387 */ /* 0x000fe40000100a00 */
[----:B------:R-:W-:Y:S02]  /*81650*/  STL.64 [R1+0x258], R22 ;  /* 0x0002581601007387 */ /* 0x000fe40000100a00 */
[----:B------:R-:W3:Y:S01]  /*81660*/  LDSM.16.MT88.4 R20, [R28+0x38280] ;  /* 0x038280001c14783b */ /* 0x000ee20000004200 */
[----:B0-----:R-:W-:-:S02]  /*81670*/  IMAD.MOV.U32 R16, RZ, RZ, R11 ;  /* 0x000000ffff107224 */ /* 0x001fc400078e000b */
[----:B------:R-:W-:Y:S01]  /*81680*/  IMAD.MOV.U32 R17, RZ, RZ, R10 ;  /* 0x000000ffff117224 */ /* 0x000fe200078e000a */
[----:B-1----:R-:W4:Y:S01]  /*81690*/  LDL.LU R24, [R1+0x590] ;  /* 0x0005900001187983 */ /* 0x002f220000300800 */
[----:B------:R-:W4:Y:S02]  /*816a0*/  LDL.LU R25, [R1+0x594] ;  /* 0x0005940001197983 */ /* 0x000f240000300800 */
[----:B------:R-:W4:Y:S02]  /*816b0*/  LDL.LU R26, [R1+0x598] ;  /* 0x00059800011a7983 */ /* 0x000f240000300800 */
[----:B------:R-:W4:Y:S01]  /*816c0*/  LDL.LU R27, [R1+0x59c] ;  /* 0x00059c00011b7983 */ /* 0x000f220000300800 */
[----:B---3--:R-:W-:Y:S01]  /*816d0*/  STL.64 [R1+0x3ee8], R22 ;  /* 0x003ee81601007387 */ /* 0x008fe20000100a00 */
[----:B------:R0:W-:Y:S02]  /*816e0*/  STL.64 [R1+0x3ee0], R20 ;  /* 0x003ee01401007387 */ /* 0x0001e40000100a00 */
[----:B0-----:R-:W-:-:S02]  /*816f0*/  IMAD.MOV.U32 R20, RZ, RZ, R3 ;  /* 0x000000ffff147224 */ /* 0x001fc400078e0003 */
[----:B------:R-:W3:Y:S01]  /*81700*/  LDL.LU R3, [R1+0x40e8] ;  /* 0x0040e80001037983 */ /* 0x000ee20000300800 */
        /* <DEDUP_REMOVED lines=19> */
[----:B------:R0:W-:Y:S01]  /*81840*/  STL.64 [R1+0x220], R12 ;  /* 0x0002200c01007387 */ /* 0x0001e20000100a00 */
[----:B------:R-:W-:Y:S03]  /*81850*/  STL.64 [R1+0x228], R14 ;  /* 0x0002280e01007387 */ /* 0x000fe60000100a00 */
[----:B0-----:R-:W2:Y:S01]  /*81860*/  LDL.LU.64 R12, [R1+0x40b0] ;  /* 0x0040b000010c7983 */ /* 0x001ea20000300a00 */
[----:B------:R-:W4:Y:S02]  /*81870*/  LDL.LU.64 R8, [R1+0x40a8] ;  /* 0x0040a80001087983 */ /* 0x000f240000300a00 */
[----:B------:R-:W-:Y:S02]  /*81880*/  STL [R1+0x40a0], R18 ;  /* 0x0040a01201007387 */ /* 0x000fe40000100800 */
[----:B------:R0:W-:Y:S02]  /*81890*/  STL.64 [R1+0x4098], R16 ;  /* 0x0040981001007387 */ /* 0x0001e40000100a00 */
[----:B0-----:R-:W2:Y:S01]  /*818a0*/  LDL.LU R16, [R1+0x200] ;  /* 0x0002000001107983 */ /* 0x001ea20000300800 */
[----:B------:R-:W2:Y:S02]  /*818b0*/  LDL.LU R17, [R1+0x204] ;  /* 0x0002040001117983 */ /* 0x000ea40000300800 */
[----:B------:R-:W2:Y:S02]  /*818c0*/  LDL.LU R18, [R1+0x208] ;  /* 0x0002080001127983 */ /* 0x000ea40000300800 */
[----:B------:R-:W2:Y:S01]  /*818d0*/  LDL.LU R19, [R1+0x20c] ;  /* 0x00020c0001137983 */ /* 0x000ea20000300800 */
[C---:B----4-:R-:W-:Y:S01]  /*818e0*/  HMMA.16816.F32 R24, R4.reuse, R8, R24 ;  /* 0x000000080418723c */ /* 0x050fe20000001818 */
[----:B------:R-:W4:Y:S11]  /*818f0*/  LDL.LU R8, [R1+0x530] ;  /* 0x0005300001087983 */ /* 0x000f360000300800 */
[----:B------:R-:W-:Y:S11]  /*81900*/  @!UPT UIADD3 URZ, URZ, URZ, URZ ;  /* 0x0000003f3f3ff290 */ /* 0x000ff6000fffe03f */
[----:B------:R2:W-:Y:S01]  /*81910*/  STL.64 [R1+0x210], R24 ;  /* 0x0002101801007387 */ /* 0x0005e20000100a00 */
[----:B------:R-:W-:Y:S02]  /*81920*/  STL.64 [R1+0x218], R26 ;  /* 0x0002181a01007387 */ /* 0x000fe40000100a00 */
[----:B------:R-:W4:Y:S02]  /*81930*/  LDL.LU R9, [R1+0x534] ;  /* 0x0005340001097983 */ /* 0x000f240000300800 */
[----:B------:R-:W3:Y:S01]  /*81940*/  LDL.LU R10, [R1+0x538] ;  /* 0x00053800010a7983 */ /* 0x000ee20000300800 */
[----:B------:R-:W3:Y:S01]  /*81950*/  LDL.LU R11, [R1+0x53c] ;  /* 0x00053c00010b7983 */ /* 0x000ee20000300800 */
[----:B--2---:R-:W-:Y:S02]  /*81960*/  IMAD.MOV.U32 R24, RZ, RZ, R13 ;  /* 0x000000ffff187224 */ /* 0x004fe400078e000d */
[----:B------:R-:W-:Y:S01]  /*81970*/  IMAD.MOV.U32 R25, RZ, RZ, R12 ;  /* 0x000000ffff197224 */ /* 0x000fe200078e000c */
[----:B---3--:R-:W-:Y:S01]  /*81980*/  STL.64 [R1+0x4088], R10 ;  /* 0x0040880a01007387 */ /* 0x008fe20000100a00 */
[----:B----4-:R-:W-:Y:S03]  /*81990*/  STL.64 [R1+0x4080], R8 ;  /* 0x0040800801007387 */ /* 0x010fe60000100a00 */
[----:B------:R0:W-:Y:S02]  /*819a0*/  STL.64 [R1+0x4090], R24 ;  /* 0x0040901801007387 */ /* 0x0001e40000100a00 */
        /* <DEDUP_REMOVED lines=8> */
[----:B------:R-:W4:Y:S01]  /*81a30*/  LDL.LU R12, [R1+0x510] ;  /* 0x00051000010c7983 */ /* 0x000f220000300800 */
[----:B------:R-:W4:Y:S02]  /*81a40*/  LDL.LU R13, [R1+0x514] ;  /* 0x00051400010d7983 */ /* 0x000f240000300800 */
[----:B------:R-:W2:Y:S02]  /*81a50*/  LDL.LU R14, [R1+0x518] ;  /* 0x00051800010e7983 */ /* 0x000ea40000300800 */
[----:B------:R-:W2:Y:S01]  /*81a60*/  LDL.LU R15, [R1+0x51c] ;  /* 0x00051c00010f7983 */ /* 0x000ea20000300800 */
[----:B------:R-:W-:Y:S01]  /*81a70*/  HMMA.16816.F32 R16, R4, R20, R16 ;  /* 0x000000140410723c */ /* 0x000fe20000001810 */
[----:B--2---:R-:W-:Y:S01]  /*81a80*/  STL.64 [R1+0x4050], R14 ;  /* 0x0040500e01007387 */ /* 0x004fe20000100a00 */
[----:B----4-:R0:W-:Y:S03]  /*81a90*/  STL.64 [R1+0x4048], R12 ;  /* 0x0040480c01007387 */ /* 0x0101e60000100a00 */
[----:B0-----:R-:W2:Y:S11]  /*81aa0*/  LDL.64 R12, [R1+0x60] ;  /* 0x00006000010c7983 */ /* 0x001eb60000100a00 */
[----:B------:R-:W-:Y:S07]  /*81ab0*/  @!UPT UIADD3 URZ, URZ, URZ, URZ ;  /* 0x0000003f3f3ff290 */ /* 0x000fee000fffe03f */
[----:B------:R-:W-:Y:S02]  /*81ac0*/  STL.64 [R1+0x200], R16 ;  /* 0x0002001001007387 */ /* 0x000fe40000100a00 */
[----:B------:R0:W-:Y:S02]  /*81ad0*/  STL.64 [R1+0x208], R18 ;  /* 0x0002081201007387 */ /* 0x0001e40000100a00 */
[----:B0-----:R-:W4:Y:S01]  /*81ae0*/  LDL.LU R18, [R1+0x40a0] ;  /* 0x0040a00001127983 */ /* 0x001f220000300800 */
[----:B------:R-:W2:Y:S02]  /*81af0*/  LDL.LU.64 R16, [R1+0x4098] ;  /* 0x0040980001107983 */ /* 0x000ea40000300a00 */
[----:B------:R0:W-:Y:S02]  /*81b00*/  STL.64 [R1+0x4020], R20 ;  /* 0x0040201401007387 */ /* 0x0001e40000100a00 */
[----:B0-----:R-:W2:Y:S01]  /*81b10*/  LDL.LU R20, [R1+0x100] ;  /* 0x0001000001147983 */ /* 0x001ea20000300800 */
[----:B------:R-:W2:Y:S02]  /*81b20*/  LDL.LU R21, [R1+0x104] ;  /* 0x0001040001157983 */ /* 0x000ea40000300800 */
[----:B------:R-:W2:Y:S02]  /*81b30*/  LDL.LU R22, [R1+0x108] ;  /* 0x0001080001167983 */ /* 0x000ea40000300800 */
[----:B------:R-:W2:Y:S02]  /*81b40*/  LDL.LU R23, [R1+0x10c] ;  /* 0x00010c0001177983 */ /* 0x000ea40000300800 */
[----:B--2---:R-:W-:Y:S01]  /*81b50*/  STL.64 [R1+0x4030], R22 ;  /* 0x0040301601007387 */ /* 0x004fe20000100a00 */
[----:B------:R4:W-:Y:S02]  /*81b60*/  STL.64 [R1+0x4028], R20 ;  /* 0x0040281401007387 */ /* 0x0009e40000100a00 */
[----:B----4-:R-:W-:-:S02]  /*81b70*/  IMAD.MOV.U32 R20, RZ, RZ, R18 ;  /* 0x000000ffff147224 */ /* 0x010fc400078e0012 */
[----:B------:R-:W-:-:S05]  /*81b80*/  IMAD.MOV.U32 R21, RZ, RZ, R0 ;  /* 0x000000ffff157224 */ /* 0x000fca00078e0000 */
[----:B------:R0:W-:Y:S04]  /*81b90*/  STL.64 [R1+0x4040], R20 ;  /* 0x0040401401007387 */ /* 0x0001e80000100a00 */
[----:B0-----:R-:W2:Y:S01]  /*81ba0*/  LDL.64 R20, [R1+0x50] ;  /* 0x0000500001147983 */ /* 0x001ea20000100a00 */
[C---:B------:R-:W-:Y:S03]  /*81bb0*/  HMMA.16816.F32 R24, R4.reuse, R16, R24 ;  /* 0x000000100418723c */ /* 0x040fe60000001818 */
[----:B--2---:R0:W-:Y:S04]  /*81bc0*/  STL.64 [R1+0x4058], R20 ;  /* 0x0040581401007387 */ /* 0x0041e80000100a00 */
[----:B0-----:R-:W2:Y:S01]  /*81bd0*/  LDL.LU R20, [R1+0x520] ;  /* 0x0005200001147983 */ /* 0x001ea20000300800 */
[----:B------:R-:W2:Y:S02]  /*81be0*/  LDL.LU R21, [R1+0x524] ;  /* 0x0005240001157983 */ /* 0x000ea40000300800 */
[----:B------:R-:W2:Y:S02]  /*81bf0*/  LDL.LU R22, [R1+0x528] ;  /* 0x0005280001167983 */ /* 0x000ea40000300800 */
[----:B------:R-:W2:Y:S11]  /*81c00*/  LDL.LU R23, [R1+0x52c] ;  /* 0x00052c0001177983 */ /* 0x000eb60000300800 */
        /* <DEDUP_REMOVED lines=15> */
[----:B------:R-:W3:Y:S02]  /*81d00*/  LDL.LU.64 R24, [R1+0x4070] ;  /* 0x0040700001187983 */ /* 0x000ee40000300a00 */
[----:B---3--:R-:W-:Y:S01]  /*81d10*/  HMMA.16816.F32 R4, R4, R24, R8 ;  /* 0x000000180404723c */ /* 0x008fe20000001808 */
[----:B------:R-:W3:Y:S01]  /*81d20*/  LDL.LU.64 R10, [R1+0x4068] ;  /* 0x00406800010a7983 */ /* 0x000ee20000300a00 */
[----:B------:R-:W3:Y:S02]  /*81d30*/  LDL.LU.64 R8, [R1+0x4060] ;  /* 0x0040600001087983 */ /* 0x000ee40000300a00 */
[----:B--2---:R-:W-:Y:S02]  /*81d40*/  STL.64 [R1+0x4018], R26 ;  /* 0x0040181a01007387 */ /* 0x004fe40000100a00 */
[----:B------:R0:W-:Y:S02]  /*81d50*/  STL.64 [R1+0x4010], R24 ;  /* 0x0040101801007387 */ /* 0x0001e40000100a00 */
[----:B------:R-:W-:-:S02]  /*81d60*/  IMAD.MOV.U32 R29, RZ, RZ, R12 ;  /* 0x000000ffff1d7224 */ /* 0x000fc400078e000c */
[----:B------:R-:W-:Y:S11]  /*81d70*/  IMAD.MOV.U32 R0, RZ, RZ, R13 ;  /* 0x000000ffff007224 */ /* 0x000ff600078e000d */
[----:B------:R-:W-:Y:S02]  /*81d80*/  @!UPT UIADD3 URZ, URZ, URZ, URZ ;  /* 0x0000003f3f3ff290 */ /* 0x000fe4000fffe03f */
[----:B------:R1:W-:Y:S01]  /*81d90*/  STL.64 [R1+0x140], R4 ;  /* 0x0001400401007387 */ /* 0x0003e20000100a00 */
[----:B------:R-:W-:Y:S02]  /*81da0*/  STL.64 [R1+0x148], R6 ;  /* 0x0001480601007387 */ /* 0x000fe40000100a00 */
[----:B0-----:R-:W2:Y:S02]  /*81db0*/  LDL.LU R24, [R1+0x4f0] ;  /* 0x0004f00001187983 */ /* 0x001ea40000300800 */
[----:B------:R-:W2:Y:S01]  /*81dc0*/  LDL.LU R25, [R1+0x4f4] ;  /* 0x0004f40001197983 */ /* 0x000ea20000300800 */
[----:B------:R-:W2:Y:S01]  /*81dd0*/  LDL.LU R26, [R1+0x4f8] ;  /* 0x0004f800011a7983 */ /* 0x000ea20000300800 */
[----:B------:R-:W2:Y:S03]  /*81de0*/  LDL.LU R27, [R1+0x4fc] ;  /* 0x0004fc00011b7983 */ /* 0x000ea60000300800 */
[----:B-1----:R-:W2:Y:S01]  /*81df0*/  LDL.LU.64 R4, [R1+0x30] ;  /* 0x0000300001047983 */ /* 0x002ea20000300a00 */
[C---:B---3--:R-:W-:Y:S11]  /*81e00*/  HMMA.16816.F32 R20, R8.reuse, R12, R20 ;  /* 0x0000000c0814723c */ /* 0x048ff60000001814 */
[----:B------:R-:W-:Y:S11]  /*81e10*/  @!UPT UIADD3 URZ, URZ, URZ, URZ ;  /* 0x0000003f3f3ff290 */ /* 0x000ff6000fffe03f */
[----:B------:R-:W-:Y:S01]  /*81e20*/  @!UPT UIADD3 URZ, URZ, URZ, URZ ;  /* 0x0000003f3f3ff290 */ /* 0x000fe2000fffe03f */
        /* <DEDUP_REMOVED lines=25> */
[----:B0-----:R-:W2:Y:S01]  /*81fc0*/  LDL.LU.64 R20, [R1+0x4020] ;  /* 0x0040200001147983 */ /* 0x001ea20000300a00 */
[----:B------:R0:W-:Y:S03]  /*81fd0*/  STL.64 [R1+0x3fc8], R4 ;  /* 0x003fc80401007387 */ /* 0x0001e60000100a00 */
[----:B0-----:R-:W2:Y:S01]  /*81fe0*/  LDL.LU R4, [R1+0x1d0] ;  /* 0x0001d00001047983 */ /* 0x001ea20000300800 */
[----:B------:R-:W2:Y:S02]  /*81ff0*/  LDL.LU R5, [R1+0x1d4] ;  /* 0x0001d40001057983 */ /* 0x000ea40000300800 */
[----:B------:R-:W2:Y:S02]  /*82000*/  LDL.LU R6, [R1+0x1d8] ;  /* 0x0001d80001067983 */ /* 0x000ea40000300800 */
[----:B------:R-:W2:Y:S02]  /*82010*/  LDL.LU R7, [R1+0x1dc] ;  /* 0x0001dc0001077983 */ /* 0x000ea40000300800 */
[C---:B--2---:R-:W-:Y:S01]  /*82020*/  HMMA.16816.F32 R4, R8.reuse, R20, R4 ;  /* 0x000000140804723c */ /* 0x044fe20000001804 */
[----:B------:R-:W2:Y:S11]  /*82030*/  LDL.LU R20, [R1+0x2c0] ;  /* 0x0002c00001147983 */ /* 0x000eb60000300800 */
[----:B------:R-:W-:Y:S11]  /*82040*/  @!UPT UIADD3 URZ, URZ, URZ, URZ ;  /* 0x0000003f3f3ff290 */ /* 0x000ff6000fffe03f */
[----:B------:R-:W-:Y:S01]  /*82050*/  STL.64 [R1+0x1d0], R4 ;  /* 0x0001d00401007387 */ /* 0x000fe20000100a00 */
[----:B------:R-:W-:Y:S02]  /*82060*/  STL.64 [R1+0x1d8], R6 ;  /* 0x0001d80601007387 */ /* 0x000fe40000100a00 */
[----:B------:R-:W2:Y:S02]  /*82070*/  LDL.LU R21, [R1+0x2c4] ;  /* 0x0002c40001157983 */ /* 0x000ea40000300800 */
[----:B------:R-:W4:Y:S01]  /*82080*/  LDL.LU R22, [R1+0x2c8] ;  /* 0x0002c80001167983 */ /* 0x000f220000300800 */
[----:B------:R-:W4:Y:S04]  /*82090*/  LDL.LU R23, [R1+0x2cc] ;  /* 0x0002cc0001177983 */ /* 0x000f280000300800 */
[----:B----4-:R-:W-:Y:S01]  /*820a0*/  STL.64 [R1+0x3f20], R22 ;  /* 0x003f201601007387 */ /* 0x010fe20000100a00 */
[----:B--2---:R0:W-:Y:S03]  /*820b0*/  STL.64 [R1+0x3f18], R20 ;  /* 0x003f181401007387 */ /* 0x0041e60000100a00 */
[----:B0-----:R-:W2:Y:S01]  /*820c0*/  LDL.LU R20, [R1+0x2d0] ;  /* 0x0002d00001147983 */ /* 0x001ea20000300800 */
[----:B------:R-:W2:Y:S02]  /*820d0*/  LDL.LU R21, [R1+0x2d4] ;  /* 0x0002d40001157983 */ /* 0x000ea40000300800 */
[----:B------:R-:W4:Y:S02]  /*820e0*/  LDL.LU R22, [R1+0x2d8] ;  /* 0x0002d80001167983 */ /* 0x000f240000300800 */
[----:B------:R-:W4:Y:S01]  /*820f0*/  LDL.LU R23, [R1+0x2dc] ;  /* 0x0002dc0001177983 */ /* 0x000f220000300800 */
[----:B---3--:R-:W-:Y:S01]  /*82100*/  HMMA.16816.F32 R4, R8, R16, R24 ;  /* 0x000000100804723c */ /* 0x008fe20000001818 */
[----:B----4-:R-:W-:Y:S01]  /*82110*/  STL.64 [R1+0x3f30], R22 ;  /* 0x003f301601007387 */ /* 0x010fe20000100a00 */
[----:B--2---:R0:W-:Y:S03]  /*82120*/  STL.64 [R1+0x3f28], R20 ;  /* 0x003f281401007387 */ /* 0x0041e60000100a00 */
[----:B0-----:R-:W2:Y:S04]  /*82130*/  LDL.64 R20, [R1+0x40] ;  /* 0x0000400001147983 */ /* 0x001ea80000100a00 */
[----:B--2---:R-:W-:Y:S01]  /*82140*/  STL.64 [R1+0x3fd0], R20 ;  /* 0x003fd01401007387 */ /* 0x004fe20000100a00 */
[----:B------:R-:W2:Y:S11]  /*82150*/  LDL.LU R24, [R1+0x4e0] ;  /* 0x0004e00001187983 */ /* 0x000eb60000300800 */
[----:B------:R-:W-:Y:S02]  /*82160*/  @!UPT UIADD3 URZ, URZ, URZ, URZ ;  /* 0x0000003f3f3ff290 */ /* 0x000fe4000fffe03f */
[----:B------:R0:W-:Y:S02]  /*82170*/  STL.64 [R1+0x2e0], R4 ;  /* 0x0002e00401007387 */ /* 0x0001e40000100a00 */
[----:B------:R1:W-:Y:S01]  /*82180*/  STL.64 [R1+0x2e8], R6 ;  /* 0x0002e80601007387 */ /* 0x0003e20000100a00 */
[----:B------:R-:W2:Y:S01]  /*82190*/  LDL.LU R25, [R1+0x4e4] ;  /* 0x0004e40001197983 */ /* 0x000ea20000300800 */
[----:B------:R-:W2:Y:S02]  /*821a0*/  LDL.LU R26, [R1+0x4e8] ;  /* 0x0004e800011a7983 */ /* 0x000ea40000300800 */
[----:B------:R-:W2:Y:S02]  /*821b0*/  LDL.LU R27, [R1+0x4ec] ;  /* 0x0004ec00011b7983 */ /* 0x000ea40000300800 */
[----:B------:R-:W3:Y:S01]  /*821c0*/  LDL.LU R16, [R1+0x3c0] ;  /* 0x0003c00001107983 */ /* 0x000ee20000300800 */
[----:B------:R-:W3:Y:S01]  /*821d0*/  LDL.LU R17, [R1+0x3c4] ;  /* 0x0003c40001117983 */ /* 0x000ee20000300800 */
[----:B------:R-:W4:Y:S02]  /*821e0*/  LDL.LU R18, [R1+0x3c8] ;  /* 0x0003c80001127983 */ /* 0x000f240000300800 */
[----:B------:R-:W4:Y:S01]  /*821f0*/  LDL.LU R19, [R1+0x3cc] ;  /* 0x0003cc0001137983 */ /* 0x000f220000300800 */
[----:B0-----:R-:W2:Y:S01]  /*82200*/  LDL.LU R4, [R1+0x430] ;  /* 0x0004300001047983 */ /* 0x001ea20000300800 */
[----:B------:R-:W2:Y:S02]  /*82210*/  LDL.LU R5, [R1+0x434] ;  /* 0x0004340001057983 */ /* 0x000ea40000300800 */
[----:B-1----:R-:W2:Y:S02]  /*82220*/  LDL.LU R6, [R1+0x438] ;  /* 0x0004380001067983 */ /* 0x002ea40000300800 */
[----:B------:R-:W2:Y:S02]  /*82230*/  LDL.LU R7, [R1+0x43c] ;  /* 0x00043c0001077983 */ /* 0x000ea40000300800 */
[----:B------:R-:W-:-:S02]  /*82240*/  IMAD.MOV.U32 R20, RZ, RZ, R13 ;  /* 0x000000ffff147224 */ /* 0x000fc400078e000d */
[----:B------:R-:W-:Y:S01]  /*82250*/  IMAD.MOV.U32 R21, RZ, RZ, R12 ;  /* 0x000000ffff157224 */ /* 0x000fe200078e000c */
[----:B--2---:R-:W-:Y:S01]  /*82260*/  STL.64 [R1+0x3fe0], R6 ;  /* 0x003fe00601007387 */ /* 0x004fe20000100a00 */
[----:B------:R0:W-:Y:S02]  /*82270*/  STL.64 [R1+0x3fd8], R4 ;  /* 0x003fd80401007387 */ /* 0x0001e40000100a00 */
[----:B------:R-:W2:Y:S02]  /*82280*/  LDL.LU R12, [R1+0x470] ;  /* 0x00047000010c7983 */ /* 0x000ea40000300800 */
[----:B------:R-:W2:Y:S01]  /*82290*/  LDL.LU R13, [R1+0x474] ;  /* 0x00047400010d7983 */ /* 0x000ea20000300800 */
[----:B------:R-:W2:Y:S01]  /*822a0*/  LDL.LU R14, [R1+0x478] ;  /* 0x00047800010e7983 */ /* 0x000ea20000300800 */
[----:B------:R-:W2:Y:S02]  /*822b0*/  LDL.LU R15, [R1+0x47c] ;  /* 0x00047c00010f7983 */ /* 0x000ea40000300800 */
[----:B------:R-:W-:Y:S01]  /*822c0*/  STL.64 [R1+0x3fe8], R20 ;  /* 0x003fe81401007387 */ /* 0x000fe20000100a00 */
        /* <DEDUP_REMOVED lines=12> */
[----:B0-----:R-:W3:Y:S02]  /*82390*/  LDL.64 R16, [R1] ;  /* 0x0000000001107983 */ /* 0x001ee40000100a00 */
[C---:B---3--:R-:W-:Y:S11]  /*823a0*/  HMMA.16816.F32 R24, R8.reuse, R16, R24 ;  /* 0x000000100818723c */ /* 0x048ff60000001818 */
[----:B------:R-:W-:Y:S11]  /*823b0*/  @!UPT UIADD3 URZ, URZ, URZ, URZ ;  /* 0x0000003f3f3ff290 */ /* 0x000ff6000fffe03f */
[----:B------:R-:W-:Y:S01]  /*823c0*/  @!UPT UIADD3 URZ, URZ, URZ, URZ ;  /* 0x0000003f3f3ff290 */ /* 0x000fe2000fffe03f */
[----:B------:R-:W-:Y:S01]  /*823d0*/  STL.64 [R1+0x400], R24 ;  /* 0x0004001801007387 */ /* 0x000fe20000100a00 */
[----:B------:R0:W-:Y:S03]  /*823e0*/  STL.64 [R1+0x408], R26 ;  /* 0x0004081a01007387 */ /* 0x0001e60000100a00 */
[----:B0-----:R-:W3:Y:S01]  /*823f0*/  LDL.LU.64 R26, [R1+0x4018] ;  /* 0x00401800011a7983 */ /* 0x001ee20000300a00 */
[----:B------:R-:W4:Y:S02]  /*82400*/  LDL.LU.64 R24, [R1+0x4010] ;  /* 0x0040100001187983 */ /* 0x000f240000300a00 */
[----:B------:R0:W-:Y:S02]  /*82410*/  STL.64 [R1+0x3f98], R16 ;  /* 0x003f981001007387 */ /* 0x0001e40000100a00 */
[----:B0-----:R-:W2:Y:S04]  /*82420*/  LDL.64 R16, [R1+0x10] ;  /* 0x0000100001107983 */ /* 0x001ea80000100a00 */
[----:B--2---:R0:W-:Y:S04]  /*82430*/  STL.64 [R1+0x3fb0], R16 ;  /* 0x003fb01001007387 */ /* 0x0041e80000100a00 */
        /* <DEDUP_REMOVED lines=12> */
[----:B------:R-:W4:Y:S02]  /*82500*/  LDL.LU.64 R12, [R1+0x4000] ;  /* 0x00400000010c7983 */ /* 0x000f240000300a00 */
[----:B---3--:R-:W-:Y:S02]  /*82510*/  STL.64 [R1+0x3f90], R26 ;  /* 0x003f901a01007387 */ /* 0x008fe40000100a00 */
[----:B------:R0:W-:Y:S07]  /*82520*/  STL.64 [R1+0x3f88], R24 ;  /* 0x003f881801007387 */ /* 0x0001ee0000100a00 */
[----:B------:R-:W-:Y:S01]  /*82530*/  STL.64 [R1+0x3f0], R8 ;  /* 0x0003f00801007387 */ /* 0x000fe20000100a00 */
[----:B------:R-:W-:Y:S03]  /*82540*/  STL.64 [R1+0x3f8], R10 ;  /* 0x0003f80a01007387 */ /* 0x000fe60000100a00 */
[----:B0-----:R-:W3:Y:S01]  /*82550*/  LDL.LU R24, [R1+0x3d0] ;  /* 0x0003d00001187983 */ /* 0x001ee20000300800 */
[----:B------:R-:W3:Y:S02]  /*82560*/  LDL.LU R25, [R1+0x3d4] ;  /* 0x0003d40001197983 */ /* 0x000ee40000300800 */
[----:B------:R-:W2:Y:S02]  /*82570*/  LDL.LU R26, [R1+0x3d8] ;  /* 0x0003d800011a7983 */ /* 0x000ea40000300800 */
[----:B------:R-:W2:Y:S02]  /*82580*/  LDL.LU R27, [R1+0x3dc] ;  /* 0x0003dc00011b7983 */ /* 0x000ea40000300800 */
[----:B------:R-:W-:-:S02]  /*82590*/  IMAD.MOV.U32 R20, RZ, RZ, R29 ;  /* 0x000000ffff147224 */ /* 0x000fc400078e001d */
[----:B------:R-:W-:-:S07]  /*825a0*/  IMAD.MOV.U32 R21, RZ, RZ, R0 ;  /* 0x000000ffff157224 */ /* 0x000fce00078e0000 */
[C---:B----4-:R-:W-:Y:S01]  /*825b0*/  HMMA.16816.F32 R20, R12.reuse, R20, R4 ;  /* 0x000000140c14723c */ /* 0x050fe20000001804 */
[----:B--2---:R-:W-:Y:S01]  /*825c0*/  STL.64 [R1+0x3fa8], R26 ;  /* 0x003fa81a01007387 */ /* 0x004fe20000100a00 */
[----:B---3--:R0:W-:Y:S03]  /*825d0*/  STL.64 [R1+0x3fa0], R24 ;  /* 0x003fa01801007387 */ /* 0x0081e60000100a00 */
[----:B0-----:R-:W2:Y:S01]  /*825e0*/  LDL.LU R24, [R1+0x3e0] ;  /* 0x0003e00001187983 */ /* 0x001ea20000300800 */
[----:B------:R-:W2:Y:S02]  /*825f0*/  LDL.LU R25, [R1+0x3e4] ;  /* 0x0003e40001197983 */ /* 0x000ea40000300800 */
[----:B------:R-:W2:Y:S02]  /*82600*/  LDL.LU R26, [R1+0x3e8] ;  /* 0x0003e800011a7983 */ /* 0x000ea40000300800 */
[----:B------:R-:W2:Y:S01]  /*82610*/  LDL.LU R27, [R1+0x3ec] ;  /* 0x0003ec00011b7983 */ /* 0x000ea20000300800 */
[----:B------:R-:W3:Y:S01]  /*82620*/  LDL.LU.64 R8, [R1+0x20] ;  /* 0x0000200001087983 */ /* 0x000ee20000300a00 */
[----:B------:R-:W4:Y:S02]  /*82630*/  LDL.LU.64 R6, [R1+0x3ff8] ;  /* 0x003ff80001067983 */ /* 0x000f240000300a00 */
[----:B------:R-:W4:Y:S09]  /*82640*/  LDL.LU.64 R4, [R1+0x3ff0] ;  /* 0x003ff00001047983 */ /* 0x000f320000300a00 */
[----:B------:R0:W-:Y:S01]  /*82650*/  STL.64 [R1+0x470], R20 ;  /* 0x0004701401007387 */ /* 0x0001e20000100a00 */
[----:B------:R4:W-:Y:S04]  /*82660*/  STL.64 [R1+0x478], R22 ;  /* 0x0004781601007387 */ /* 0x0009e80000100a00 */
[----:B0-----:R-:W4:Y:S02]  /*82670*/  LDL.LU.64 R20, [R1+0x3fe8] ;  /* 0x003fe80001147983 */ /* 0x001f240000300a00 */
[C---:B----4-:R-:W-:Y:S02]  /*82680*/  HMMA.16816.F32 R20, R12.reuse, R20, R4 ;  /* 0x000000140c14723c */ /* 0x050fe40000001804 */
[----:B------:R-:W4:Y:S01]  /*82690*/  LDL.LU.64 R6, [R1+0x3fe0] ;  /* 0x003fe00001067983 */ /* 0x000f220000300a00 */
[----:B------:R-:W4:Y:S11]  /*826a0*/  LDL.LU.64 R4, [R1+0x3fd8] ;  /* 0x003fd80001047983 */ /* 0x000f360000300a00 */
[----:B------:R-:W-:Y:S09]  /*826b0*/  @!UPT UIADD3 URZ, URZ, URZ, URZ ;  /* 0x0000003f3f3ff290 */ /* 0x000ff2000fffe03f */
[----:B------:R0:W-:Y:S01]  /*826c0*/  STL.64 [R1+0x460], R20 ;  /* 0x0004601401007387 */ /* 0x0001e20000100a00 */
[----:B------:R-:W-:Y:S03]  /*826d0*/  STL.64 [R1+0x468], R22 ;  /* 0x0004681601007387 */ /* 0x000fe60000100a00 */
[----:B0-----:R-:W4:Y:S02]  /*826e0*/  LDL.LU.64 R20, [R1+0x3fd0] ;  /* 0x003fd00001147983 */ /* 0x001f240000300a00 */
[C---:B----4-:R-:W-:Y:S11]  /*826f0*/  HMMA.16816.F32 R4, R12.reuse, R20, R4 ;  /* 0x000000140c04723c */ /* 0x050ff60000001804 */
[----:B------:R-:W-:Y:S11]  /*82700*/  @!UPT UIADD3 URZ, URZ, URZ, URZ ;  /* 0x0000003f3f3ff290 */ /* 0x000ff6000fffe03f */
[----:B------:R-:W-:Y:S01]  /*82710*/  @!UPT UIADD3 URZ, URZ, URZ, URZ ;  /* 0x0000003f3f3ff290 */ /* 0x000fe2000fffe03f */
[----:B------:R0:W-:Y:S01]  /*82720*/  STL.64 [R1+0x450], R4 ;  /* 0x0004500401007387 */ /* 0x0001e20000100a00 */
[----:B------:R-:W-:Y:S03]  /*82730*/  STL.64 [R1+0x458], R6 ;  /* 0x0004580601007387 */ /* 0x000fe60000100a00 */
[----:B0-----:R-:W4:Y:S01]  /*82740*/  LDL.LU.64 R4, [R1+0x3fc8] ;  /* 0x003fc80001047983 */ /* 0x001f220000300a00 */
[----:B------:R0:W-:Y:S03]  /*82750*/  STL.64 [R1+0x3f38], R20 ;  /* 0x003f381401007387 */ /* 0x0001e60000100a00 */
[----:B0-----:R-:W2:Y:S01]  /*82760*/  LDL.64 R20, [R1+0x50] ;  /* 0x0000500001147983 */ /* 0x001ea20000100a00 */
[C---:B----4-:R-:W-:Y:S03]  /*82770*/  HMMA.16816.F32 R16, R12.reuse, R4, R16 ;  /* 0x000000040c10723c */ /* 0x050fe60000001810 */
[----:B--2---:R0:W-:Y:S04]  /*82780*/  STL.64 [R1+0x3f50], R20 ;  /* 0x003f501401007387 */ /* 0x0041e80000100a00 */
[----:B0-----:R-:W2:Y:S11]  /*82790*/  LDL.64 R20, [R1+0x60] ;  /* 0x0000600001147983 */ /* 0x001eb60000100a00 */
[----:B------:R-:W-:Y:S05]  /*827a0*/  @!UPT UIADD3 URZ, URZ, URZ, URZ ;  /* 0x0000003f3f3ff290 */ /* 0x000fea000fffe03f */
[----:B------:R-:W-:Y:S02]  /*827b0*/  STL.64 [R1+0x440], R16 ;  /* 0x0004401001007387 */ /* 0x000fe40000100a00 */
[----:B------:R0:W-:Y:S02]  /*827c0*/  STL.64 [R1+0x448], R18 ;  /* 0x0004481201007387 */ /* 0x0001e40000100a00 */
[----:B0-----:R-:W3:Y:S01]  /*827d0*/  LDL.LU.64 R18, [R1+0x3fc0] ;  /* 0x003fc00001127983 */ /* 0x001ee20000300a00 */
[----:B------:R-:W3:Y:S02]  /*827e0*/  LDL.LU.64 R16, [R1+0x3fb8] ;  /* 0x003fb80001107983 */ /* 0x000ee40000300a00 */
[C---:B---3--:R-:W-:Y:S11]  /*827f0*/  HMMA.16816.F32 R16, R12.reuse, R8, R16 ;  /* 0x000000080c10723c */ /* 0x048ff60000001810 */
[----:B------:R-:W-:Y:S11]  /*82800*/  @!UPT UIADD3 URZ, URZ, URZ, URZ ;  /* 0x0000003f3f3ff290 */ /* 0x000ff6000fffe03f */
[----:B------:R-:W-:Y:S01]  /*82810*/  @!UPT UIADD3 URZ, URZ, URZ, URZ ;  /* 0x0000003f3f3ff290 */ /* 0x000fe2000fffe03f */
[----:B------:R0:W-:Y:S01]  /*82820*/  STL.64 [R1+0x430], R16 ;  /* 0x0004301001007387 */ /* 0x0001e20000100a00 */
[----:B------:R-:W-:Y:S03]  /*82830*/  STL.64 [R1+0x438], R18 ;  /* 0x0004381201007387 */ /* 0x000fe60000100a00 */
        /* <DEDUP_REMOVED lines=19> */
[----:B------:R-:W4:Y:S01]  /*82970*/  LDL.LU.64 R16, [R1+0x3f78] ;  /* 0x003f780001107983 */ /* 0x000f220000300a00 */
[----:B------:R-:W-:Y:S01]  /*82980*/  STL [R1+0x3f60], R7 ;  /* 0x003f600701007387 */ /* 0x000fe20000100800 */
[----:B------:R0:W-:Y:S03]  /*82990*/  STL.64 [R1+0x3f58], R4 ;  /* 0x003f580401007387 */ /* 0x0001e60000100a00 */
[----:B0-----:R-:W2:Y:S01]  /*829a0*/  LDL.LU R4, [R1+0x3b0] ;  /* 0x0003b00001047983 */ /* 0x001ea20000300800 */
[----:B------:R-:W2:Y:S02]  /*829b0*/  LDL.LU R5, [R1+0x3b4] ;  /* 0x0003b40001057983 */ /* 0x000ea40000300800 */
[----:B------:R-:W2:Y:S02]  /*829c0*/  LDL.LU R6, [R1+0x3b8] ;  /* 0x0003b80001067983 */ /* 0x000ea40000300800 */
[----:B------:R-:W2:Y:S01]  /*829d0*/  LDL.LU R7, [R1+0x3bc] ;  /* 0x0003bc0001077983 */ /* 0x000ea20000300800 */
[----:B------:R-:W-:Y:S01]  /*829e0*/  STL [R1+0x3f48], R10 ;  /* 0x003f480a01007387 */ /* 0x000fe20000100800 */
[----:B------:R0:W-:Y:S03]  /*829f0*/  STL.64 [R1+0x3f40], R8 ;  /* 0x003f400801007387 */ /* 0x0001e60000100a00 */
[----:B0-----:R-:W2:Y:S01]  /*82a00*/  LDL.LU R8, [R1+0x3a0] ;  /* 0x0003a00001087983 */ /* 0x001ea20000300800 */
[----:B------:R-:W2:Y:S02]  /*82a10*/  LDL.LU R9, [R1+0x3a4] ;  /* 0x0003a40001097983 */ /* 0x000ea40000300800 */
[----:B------:R-:W2:Y:S02]  /*82a20*/  LDL.LU R10, [R1+0x3a8] ;  /* 0x0003a800010a7983 */ /* 0x000ea40000300800 */
[----:B------:R-:W2:Y:S01]  /*82a30*/  LDL.LU R11, [R1+0x3ac] ;  /* 0x0003ac00010b7983 */ /* 0x000ea20000300800 */
[----:B----4-:R-:W-:Y:S01]  /*82a40*/  HMMA.16816.F32 R12, R12, R24, R16 ;  /* 0x000000180c0c723c */ /* 0x010fe20000001810 */
[----:B------:R-:W4:Y:S01]  /*82a50*/  LDL.LU.64 R18, [R1+0x3f70] ;  /* 0x003f700001127983 */ /* 0x000f220000300a00 */
[----:B------:R-:W4:Y:S02]  /*82a60*/  LDL.LU.64 R16, [R1+0x3f68] ;  /* 0x003f680001107983 */ /* 0x000f240000300a00 */
[----:B---3--:R-:W-:Y:S02]  /*82a70*/  STL.64 [R1+0x3ef8], R26 ;  /* 0x003ef81a01007387 */ /* 0x008fe40000100a00 */
[----:B------:R0:W-:Y:S11]  /*82a80*/  STL.64 [R1+0x3ef0], R24 ;  /* 0x003ef01801007387 */ /* 0x0001f60000100a00 */
[----:B------:R-:W-:Y:S06]  /*82a90*/  @!UPT UIADD3 URZ, URZ, URZ, URZ ;  /* 0x0000003f3f3ff290 */ /* 0x000fec000fffe03f */
[----:B------:R1:W-:Y:S01]  /*82aa0*/  STL.64 [R1+0x3e0], R12 ;  /* 0x0003e00c01007387 */ /* 0x0003e20000100a00 */
[----:B------:R-:W-:Y:S02]  /*82ab0*/  STL.64 [R1+0x3e8], R14 ;  /* 0x0003e80e01007387 */ /* 0x000fe40000100a00 */
[----:B0-----:R-:W3:Y:S02]  /*82ac0*/  LDL.LU R24, [R1+0x390] ;  /* 0x0003900001187983 */ /* 0x001ee40000300800 */
[----:B------:R-:W3:Y:S01]  /*82ad0*/  LDL.LU R25, [R1+0x394] ;  /* 0x0003940001197983 */ /* 0x000ee20000300800 */
[----:B------:R-:W3:Y:S01]  /*82ae0*/  LDL.LU R26, [R1+0x398] ;  /* 0x00039800011a7983 */ /* 0x000ee20000300800 */
[----:B------:R-:W3:Y:S02]  /*82af0*/  LDL.LU R27, [R1+0x39c] ;  /* 0x00039c00011b7983 */ /* 0x000ee40000300800 */
[----:B-1----:R-:W-:Y:S02]  /*82b00*/  IMAD.MOV.U32 R13, RZ, RZ, R0 ;  /* 0x000000ffff0d7224 */ /* 0x002fe400078e0000 */
[----:B--2---:R-:W-:Y:S01]  /*82b10*/  IMAD.MOV.U32 R0, RZ, RZ, R21 ;  /* 0x000000ffff007224 */ /* 0x004fe200078e0015 */
[C---:B----4-:R-:W-:Y:S11]  /*82b20*/  HMMA.16816.F32 R4, R16.reuse, R20, R4 ;  /* 0x000000141004723c */ /* 0x050ff60000001804 */
[----:B------:R-:W-:Y:S11]  /*82b30*/  @!UPT UIADD3 URZ, URZ, URZ, URZ ;  /* 0x0000003f3f3ff290 */ /* 0x000ff6000fffe03f */
[----:B------:R-:W-:Y:S01]  /*82b40*/  @!UPT UIADD3 URZ, URZ, URZ, URZ ;  /* 0x0000003f3f3ff290 */ /* 0x000fe2000fffe03f */
[----:B------:R-:W-:Y:S01]  /*82b50*/  STL.64 [R1+0x3d0], R4 ;  /* 0x0003d00401007387 */ /* 0x000fe20000100a00 */
[----:B------:R0:W-:Y:S03]  /*82b60*/  STL.64 [R1+0x3d8], R6 ;  /* 0x0003d80601007387 */ /* 0x0001e60000100a00 */
[----:B0-----:R-:W2:Y:S01]  /*82b70*/  LDL.LU R7, [R1+0x3f60] ;  /* 0x003f600001077983 */ /* 0x001ea20000300800 */
[----:B------:R-:W4:Y:S02]  /*82b80*/  LDL.LU.64 R4, [R1+0x3f58] ;  /* 0x003f580001047983 */ /* 0x000f240000300a00 */
[----:B------:R-:W-:Y:S02]  /*82b90*/  IMAD.MOV.U32 R6, RZ, RZ, R20 ;  /* 0x000000ffff067224 */ /* 0x000fe400078e0014 */
[----:B------:R-:W2:Y:S02]  /*82ba0*/  LDL.LU.64 R20, [R1+0x3f50] ;  /* 0x003f500001147983 */ /* 0x000ea40000300a00 */
[C---:B--2---:R-:W-:Y:S01]  /*82bb0*/  HMMA.16816.F32 R8, R16.reuse, R20, R8 ;  /* 0x000000141008723c */ /* 0x044fe20000001808 */
[----:B------:R-:W-:Y:S11]  /*82bc0*/  IMAD.MOV.U32 R14, RZ, RZ, R20 ;  /* 0x000000ffff0e7224 */ /* 0x000ff600078e0014 */
[----:B------:R-:W-:Y:S11]  /*82bd0*/  @!UPT UIADD3 URZ, URZ, URZ, URZ ;  /* 0x0000003f3f3ff290 */ /* 0x000ff6000fffe03f */
[----:B------:R-:W-:Y:S01]  /*82be0*/  STL.64 [R1+0x3c0], R8 ;  /* 0x0003c00801007387 */ /* 0x000fe20000100a00 */
[----:B------:R0:W-:Y:S03]  /*82bf0*/  STL.64 [R1+0x3c8], R10 ;  /* 0x0003c80a01007387 */ /* 0x0001e60000100a00 */
[----:B0-----:R-:W2:Y:S01]  /*82c00*/  LDL.LU R10, [R1+0x3f48] ;  /* 0x003f4800010a7983 */ /* 0x001ea20000300800 */
[----:B------:R-:W2:Y:S02]  /*82c10*/  LDL.LU.64 R8, [R1+0x3f40] ;  /* 0x003f400001087983 */ /* 0x000ea40000300a00 */
[----:B------:R-:W-:Y:S02]  /*82c20*/  IMAD.MOV.U32 R11, RZ, RZ, R21 ;  /* 0x000000ffff0b7224 */ /* 0x000fe400078e0015 */
[----:B------:R-:W3:Y:S01]  /*82c30*/  LDL.LU.64 R20, [R1+0x3f38] ;  /* 0x003f380001147983 */ /* 0x000ee20000300a00 */
[----:B------:R-:W-:Y:S01]  /*82c40*/  IMAD.MOV.U32 R12, RZ, RZ, R22 ;  /* 0x000000ffff0c7224 */ /* 0x000fe200078e0016 */
[C---:B---3--:R-:W-:Y:S01]  /*82c50*/  HMMA.16816.F32 R24, R16.reuse, R20, R24 ;  /* 0x000000141018723c */ /* 0x048fe20000001818 */
[----:B------:R-:W-:Y:S11]  /*82c60*/  IMAD.MOV.U32 R15, RZ, RZ, R21 ;  /* 0x000000ffff0f7224 */ /* 0x000ff600078e0015 */
[----:B------:R-:W-:Y:S11]  /*82c70*/  @!UPT UIADD3 URZ, URZ, URZ, URZ ;  /* 0x0000003f3f3ff290 */ /* 0x000ff6000fffe03f */
[----:B------:R0:W-:Y:S01]  /*82c80*/  STL.64 [R1+0x3b0], R24 ;  /* 0x0003b01801007387 */ /* 0x0001e20000100a00 */
[----:B------:R-:W-:Y:S02]  /*82c90*/  STL.64 [R1+0x3b8], R26 ;  /* 0x0003b81a01007387 */ /* 0x000fe40000100a00 */
[----:B------:R-:W4:Y:S02]  /*82ca0*/  LDL.LU.64 R22, [R1+0x3f30] ;  /* 0x003f300001167983 */ /* 0x000f240000300a00 */
[----:B0-----:R-:W-:Y:S02]  /*82cb0*/  IMAD.MOV.U32 R24, RZ, RZ, R20 ;  /* 0x000000ffff187224 */ /* 0x001fe400078e0014 */
        /* <DEDUP_REMOVED lines=22> */
[----:B------:R-:W-:Y:S02]  /*82e20*/  IMAD.MOV.U32 R25, RZ, RZ, R7 ;  /* 0x000000ffff197224 */ /* 0x000fe400078e0007 */
[----:B------:R-:W-:Y:S02]  /*82e30*/  IMAD.MOV.U32 R4, RZ, RZ, R14 ;  /* 0x000000ffff047224 */ /* 0x000fe400078e000e */
[----:B------:R-:W-:Y:S01]  /*82e40*/  IMAD.MOV.U32 R5, RZ, RZ, R11 ;  /* 0x000000ffff057224 */ /* 0x000fe200078e000b */
[----:B---3--:R-:W-:Y:S01]  /*82e50*/  STL.64 [R1+0x3f08], R22 ;  /* 0x003f081601007387 */ /* 0x008fe20000100a00 */
[----:B--2---:R-:W-:Y:S02]  /*82e60*/  STL.64 [R1+0x3f00], R20 ;  /* 0x003f001401007387 */ /* 0x004fe40000100a00 */
        /* <DEDUP_REMOVED lines=9> */
[----:B------:R-:W-:Y:S01]  /*82f00*/  STL.64 [R1+0x3ec8], R4 ;  /* 0x003ec80401007387 */ /* 0x000fe20000100a00 */
        /* <DEDUP_REMOVED lines=44> */
[----:B------:R0:W-:Y:S11]  /*831d0*/  STL.64 [R1+0x3e68], R24 ;  /* 0x003e681801007387 */ /* 0x0001f60000100a00 */
[----:B------:R-:W-:Y:S06]  /*831e0*/  @!UPT UIADD3 URZ, URZ, URZ, URZ ;  /* 0x0000003f3f3ff290 */ /* 0x000fec000fffe03f */
[----:B------:R-:W-:Y:S01]  /*831f0*/  STL.64 [R1+0x2d0], R16 ;  /* 0x0002d01001007387 */ /* 0x000fe20000100a00 */
[----:B------:R-:W-:Y:S02]  /*83200*/  STL.64 [R1+0x2d8], R18 ;  /* 0x0002d81201007387 */ /* 0x000fe40000100a00 */
[----:B0-----:R-:W2:Y:S02]  /*83210*/  LDL.LU R24, [R1+0x4d0] ;  /* 0x0004d00001187983 */ /* 0x001ea40000300800 */
[----:B------:R-:W2:Y:S01]  /*83220*/  LDL.LU R25, [R1+0x4d4] ;  /* 0x0004d40001197983 */ /* 0x000ea20000300800 */
[----:B------:R-:W2:Y:S01]  /*83230*/  LDL.LU R26, [R1+0x4d8] ;  /* 0x0004d800011a7983 */ /* 0x000ea20000300800 */
[----:B------:R-:W2:Y:S02]  /*83240*/  LDL.LU R27, [R1+0x4dc] ;  /* 0x0004dc00011b7983 */ /* 0x000ea40000300800 */
[----:B------:R-:W-:Y:S02]  /*83250*/  IMAD.MOV.U32 R4, RZ, RZ, R6 ;  /* 0x000000ffff047224 */ /* 0x000fe400078e0006 */
[----:B------:R-:W-:-:S07]  /*83260*/  IMAD.MOV.U32 R5, RZ, RZ, R0 ;  /* 0x000000ffff057224 */ /* 0x000fce00078e0000 */
[C---:B---3--:R-:W-:Y:S01]  /*83270*/  HMMA.16816.F32 R4, R20.reuse, R4, R8 ;  /* 0x000000041404723c */ /* 0x048fe20000001808 */
[----:B--2---:R-:W-:Y:S01]  /*83280*/  STL.64 [R1+0x3e80], R26 ;  /* 0x003e801a01007387 */ /* 0x004fe20000100a00 */
[----:B------:R0:W-:Y:S03]  /*83290*/  STL.64 [R1+0x3e78], R24 ;  /* 0x003e781801007387 */ /* 0x0001e60000100a00 */
[----:B0-----:R-:W2:Y:S01]  /*832a0*/  LDL.LU R24, [R1+0x260] ;  /* 0x0002600001187983 */ /* 0x001ea20000300800 */
[----:B------:R-:W2:Y:S02]  /*832b0*/  LDL.LU R25, [R1+0x264] ;  /* 0x0002640001197983 */ /* 0x000ea40000300800 */
[----:B------:R-:W2:Y:S02]  /*832c0*/  LDL.LU R26, [R1+0x268] ;  /* 0x00026800011a7983 */ /* 0x000ea40000300800 */
[----:B------:R-:W2:Y:S01]  /*832d0*/  LDL.LU R27, [R1+0x26c] ;  /* 0x00026c00011b7983 */ /* 0x000ea20000300800 */
[----:B------:R-:W3:Y:S01]  /*832e0*/  LDL.64 R16, [R1] ;  /* 0x0000000001107983 */ /* 0x000ee20000100a00 */
[----:B------:R-:W2:Y:S02]  /*832f0*/  LDL.LU.64 R10, [R1+0x3ed8] ;  /* 0x003ed800010a7983 */ /* 0x000ea40000300a00 */
[----:B------:R-:W2:Y:S09]  /*83300*/  LDL.LU.64 R8, [R1+0x3ed0] ;  /* 0x003ed00001087983 */ /* 0x000eb20000300a00 */
[----:B------:R0:W-:Y:S01]  /*83310*/  STL.64 [R1+0x2c0], R4 ;  /* 0x0002c00401007387 */ /* 0x0001e20000100a00 */
[----:B------:R2:W-:Y:S04]  /*83320*/  STL.64 [R1+0x2c8], R6 ;  /* 0x0002c80601007387 */ /* 0x0005e80000100a00 */
        /* <DEDUP_REMOVED lines=18> */
[----:B------:R0:W-:Y:S01]  /*83450*/  STL.64 [R1+0x290], R8 ;  /* 0x0002900801007387 */ /* 0x0001e20000100a00 */
[----:B------:R-:W-:Y:S03]  /*83460*/  STL.64 [R1+0x298], R10 ;  /* 0x0002980a01007387 */ /* 0x000fe60000100a00 */
[----:B0-----:R-:W4:Y:S01]  /*83470*/  LDL.LU.64 R8, [R1+0x3e90] ;  /* 0x003e900001087983 */ /* 0x001f220000300a00 */
[----:B------:R-:W-:Y:S02]  /*83480*/  IMAD.MOV.U32 R19, RZ, RZ, R4 ;  /* 0x000000ffff137224 */ /* 0x000fe400078e0004 */
[----:B------:R-:W-:Y:S02]  /*83490*/  IMAD.MOV.U32 R18, RZ, RZ, R5 ;  /* 0x000000ffff127224 */ /* 0x000fe400078e0005 */
[----:B------:R-:W0:Y:S04]  /*834a0*/  LDSM.16.MT88.4 R4, [R28+0x38300] ;  /* 0x038300001c04783b */ /* 0x000e280000004200 */
[----:B0-----:R-:W-:Y:S01]  /*834b0*/  STL.64 [R1+0x3e60], R6 ;  /* 0x003e600601007387 */ /* 0x001fe20000100a00 */
[----:B------:R0:W-:Y:S03]  /*834c0*/  STL.64 [R1+0x3e58], R4 ;  /* 0x003e580401007387 */ /* 0x0001e60000100a00 */
        /* <DEDUP_REMOVED lines=13> */
[----:B0-----:R0:W-:Y:S04]  /*835a0*/  STL.64 [R1+0x3de8], R10 ;  /* 0x003de80a01007387 */ /* 0x0011e80000100a00 */
[----:B0-----:R-:W2:Y:S01]  /*835b0*/  LDL R11, [R1+0x494] ;  /* 0x00049400010b7983 */ /* 0x001ea20000100800 */
[----:B------:R-:W-:Y:S01]  /*835c0*/  STL.64 [R1+0x3de0], R8 ;  /* 0x003de00801007387 */ /* 0x000fe20000100a00 */
[----:B----4-:R-:W-:Y:S02]  /*835d0*/  HMMA.16816.F32 R12, R20, R12, R24 ;  /* 0x0000000c140c723c */ /* 0x010fe40000001818 */
[----:B------:R-:W3:Y:S01]  /*835e0*/  LDL.LU.64 R26, [R1+0x3e80] ;  /* 0x003e8000011a7983 */ /* 0x000ee20000300a00 */
[----:B------:R-:W3:Y:S11]  /*835f0*/  LDL.LU.64 R24, [R1+0x3e78] ;  /* 0x003e780001187983 */ /* 0x000ef60000300a00 */
[----:B------:R-:W-:Y:S09]  /*83600*/  @!UPT UIADD3 URZ, URZ, URZ, URZ ;  /* 0x0000003f3f3ff290 */ /* 0x000ff2000fffe03f */
[----:B------:R-:W-:Y:S01]  /*83610*/  STL.64 [R1+0x270], R12 ;  /* 0x0002700c01007387 */ /* 0x000fe20000100a00 */
[----:B------:R-:W-:Y:S03]  /*83620*/  STL.64 [R1+0x278], R14 ;  /* 0x0002780e01007387 */ /* 0x000fe60000100a00 */
[----:B--2---:R-:W0:Y:S04]  /*83630*/  LDSM.16.MT88.4 R12, [R11+0x3c000] ;  /* 0x03c000000b0c783b */ /* 0x004e280000004200 */
        /* <DEDUP_REMOVED lines=15> */
[----:B------:R-:W4:Y:S02]  /*83730*/  LDL.LU.64 R24, [R1+0x3e68] ;  /* 0x003e680001187983 */ /* 0x000f240000300a00 */
        /* <DEDUP_REMOVED lines=8> */
[----:B----4-:R-:W-:Y:S01]  /*837c0*/  HMMA.16816.F32 R20, R20, R24, R4 ;  /* 0x000000181414723c */ /* 0x010fe20000001804 */
[----:B------:R-:W2:Y:S01]  /*837d0*/  LDL.LU.64 R6, [R1+0x3e60] ;  /* 0x003e600001067983 */ /* 0x000ea20000300a00 */
[----:B------:R-:W2:Y:S02]  /*837e0*/  LDL.LU.64 R4, [R1+0x3e58] ;  /* 0x003e580001047983 */ /* 0x000ea40000300a00 */
[----:B---3--:R-:W-:Y:S02]  /*837f0*/  STL.64 [R1+0x3df8], R26 ;  /* 0x003df81a01007387 */ /* 0x008fe40000100a00 */
[----:B------:R0:W-:Y:S11]  /*83800*/  STL.64 [R1+0x3df0], R24 ;  /* 0x003df01801007387 */ /* 0x0001f60000100a00 */
[----:B------:R-:W-:Y:S06]  /*83810*/  @!UPT UIADD3 URZ, URZ, URZ, URZ ;  /* 0x0000003f3f3ff290 */ /* 0x000fec000fffe03f */
[----:B------:R-:W-:Y:S01]  /*83820*/  STL.64 [R1+0x1c0], R20 ;  /* 0x0001c01401007387 */ /* 0x000fe20000100a00 */
[----:B------:R-:W-:Y:S02]  /*83830*/  STL.64 [R1+0x1c8], R22 ;  /* 0x0001c81601007387 */ /* 0x000fe40000100a00 */
[----:B------:R1:W3:Y:S04]  /*83840*/  LDSM.16.MT88.4 R20, [R11+0x3c100] ;  /* 0x03c100000b14783b */ /* 0x0002e80000004200 */
[----:B0-----:R-:W2:Y:S01]  /*83850*/  LDL.LU.64 R24, [R1+0x50] ;  /* 0x0000500001187983 */ /* 0x001ea20000300a00 */
[----:B------:R-:W4:Y:S01]  /*83860*/  LDL.LU R8, [R1+0x560] ;  /* 0x0005600001087983 */ /* 0x000f220000300800 */
[----:B------:R-:W4:Y:S02]  /*83870*/  LDL.LU R9, [R1+0x564] ;  /* 0x0005640001097983 */ /* 0x000f240000300800 */
[----:B------:R-:W4:Y:S01]  /*83880*/  LDL.LU R10, [R1+0x568] ;  /* 0x00056800010a7983 */ /* 0x000f220000300800 */
[----:B-1----:R-:W4:Y:S04]  /*83890*/  LDL.LU R11, [R1+0x56c] ;  /* 0x00056c00010b7983 */ /* 0x002f280000300800 */
[----:B---3--:R0:W-:Y:S01]  /*838a0*/  STL.64 [R1+0x3c70], R22 ;  /* 0x003c701601007387 */ /* 0x0081e20000100a00 */
[----:B------:R1:W-:Y:S02]  /*838b0*/  STL.64 [R1+0x3c68], R20 ;  /* 0x003c681401007387 */ /* 0x0003e40000100a00 */
[----:B0-----:R-:W-:-:S02]  /*838c0*/  IMAD.MOV.U32 R22, RZ, RZ, R3 ;  /* 0x000000ffff167224 */ /* 0x001fc400078e0003 */
[----:B------:R-:W-:Y:S02]  /*838d0*/  IMAD.MOV.U32 R23, RZ, RZ, R2 ;  /* 0x000000ffff177224 */ /* 0x000fe400078e0002 */
[----:B-1----:R-:W-:Y:S02]  /*838e0*/  IMAD.MOV.U32 R20, RZ, RZ, R29 ;  /* 0x000000ffff147224 */ /* 0x002fe400078e001d */
[----:B------:R-:W-:Y:S01]  /*838f0*/  IMAD.MOV.U32 R21, RZ, RZ, R0 ;  /* 0x000000ffff157224 */ /* 0x000fe200078e0000 */
[----:B------:R-:W-:Y:S04]  /*83900*/  STL.64 [R1+0x3e38], R22 ;  /* 0x003e381601007387 */ /* 0x000fe80000100a00 */
[----:B------:R0:W-:Y:S02]  /*83910*/  STL.64 [R1+0x3e30], R20 ;  /* 0x003e301401007387 */ /* 0x0001e40000100a00 */
[----:B0-----:R-:W3:Y:S01]  /*83920*/  LDL.LU.64 R20, [R1+0x60] ;  /* 0x0000600001147983 */ /* 0x001ee20000300a00 */
[C---:B--2---:R-:W-:Y:S11]  /*83930*/  HMMA.16816.F32 R16, R4.reuse, R24, R16 ;  /* 0x000000180410723c */ /* 0x044ff60000001810 */
[----:B------:R-:W-:Y:S11]  /*83940*/  @!UPT UIADD3 URZ, URZ, URZ, URZ ;  /* 0x0000003f3f3ff290 */ /* 0x000ff6000fffe03f */
[----:B------:R-:W-:Y:S02]  /*83950*/  @!UPT UIADD3 URZ, URZ, URZ, URZ ;  /* 0x0000003f3f3ff290 */ /* 0x000fe4000fffe03f */
[----:B------:R-:W-:Y:S02]  /*83960*/  IMAD.MOV.U32 R3, RZ, RZ, R18 ;  /* 0x000000ffff037224 */ /* 0x000fe400078e0012 */
[----:B------:R-:W-:Y:S01]  /*83970*/  IMAD.MOV.U32 R2, RZ, RZ, R19 ;  /* 0x000000ffff027224 */ /* 0x000fe200078e0013 */
[C---:B---3--:R-:W-:Y:S11]  /*83980*/  HMMA.16816.F32 R12, R4.reuse, R20, R12 ;  /* 0x00000014040c723c */ /* 0x048ff6000000180c */
[----:B------:R-:W-:Y:S11]  /*83990*/  @!UPT UIADD3 URZ, URZ, URZ, URZ ;  /* 0x0000003f3f3ff290 */ /* 0x000ff6000fffe03f */
[----:B------:R-:W-:Y:S01]  /*839a0*/  @!UPT UIADD3 URZ, URZ, URZ, URZ ;  /* 0x0000003f3f3ff290 */ /* 0x000fe2000fffe03f */
[----:B------:R0:W-:Y:S01]  /*839b0*/  STL.64 [R1+0x1b0], R12 ;  /* 0x0001b00c01007387 */ /* 0x0001e20000100a00 */
[----:B------:R-:W-:Y:S03]  /*839c0*/  STL.64 [R1+0x1b8], R14 ;  /* 0x0001b80e01007387 */ /* 0x000fe60000100a00 */
[----:B0-----:R-:W2:Y:S01]  /*839d0*/  LDL.LU.64 R12, [R1+0x3e50] ;  /* 0x003e5000010c7983 */ /* 0x001ea20000300a00 */
        /* <DEDUP_REMOVED lines=13> */
[----:B0-----:R-:W4:Y:S01]  /*83ab0*/  LDL.LU R16, [R1+0x40] ;  /* 0x0000400001107983 */ /* 0x001f220000300800 */
[----:B------:R-:W4:Y:S02]  /*83ac0*/  LDL.LU R17, [R1+0x44] ;  /* 0x0000440001117983 */ /* 0x000f240000300800 */
[----:B------:R-:W-:Y:S02]  /*83ad0*/  STL [R1+0x3a84], R2 ;  /* 0x003a840201007387 */ /* 0x000fe40000100800 */
[----:B------:R-:W-:Y:S01]  /*83ae0*/  IMAD.MOV.U32 R15, RZ, RZ, R20 ;  /* 0x000000ffff0f7224 */ /* 0x000fe200078e0014 */
[----:B------:R-:W-:Y:S01]  /*83af0*/  STL [R1+0x3a80], R3 ;  /* 0x003a800301007387 */ /* 0x000fe20000100800 */
[----:B------:R-:W2:Y:S02]  /*83b00*/  LDL.LU R20, [R1+0x550] ;  /* 0x0005500001147983 */ /* 0x000ea40000300800 */
[----:B------:R-:W-:Y:S01]  /*83b10*/  IMAD.MOV.U32 R14, RZ, RZ, R21 ;  /* 0x000000ffff0e7224 */ /* 0x000fe200078e0015 */
[----:B----4-:R-:W-:Y:S11]  /*83b20*/  HMMA.16816.F32 R8, R4, R16, R8 ;  /* 0x000000100408723c */ /* 0x010ff60000001808 */
[----:B------:R-:W-:Y:S11]  /*83b30*/  @!UPT UIADD3 URZ, URZ, URZ, URZ ;  /* 0x0000003f3f3ff290 */ /* 0x000ff6000fffe03f */
[----:B------:R-:W-:Y:S01]  /*83b40*/  @!UPT UIADD3 URZ, URZ, URZ, URZ ;  /* 0x0000003f3f3ff290 */ /* 0x000fe2000fffe03f */
[----:B------:R0:W-:Y:S01]  /*83b50*/  STL.64 [R1+0x190], R8 ;  /* 0x0001900801007387 */ /* 0x0001e20000100a00 */
[----:B------:R1:W-:Y:S02]  /*83b60*/  STL.64 [R1+0x198], R10 ;  /* 0x0001980a01007387 */ /* 0x0003e40000100a00 */
[----:B------:R-:W2:Y:S02]  /*83b70*/  LDL.LU R21, [R1+0x554] ;  /* 0x0005540001157983 */ /* 0x000ea40000300800 */
[----:B------:R-:W2:Y:S01]  /*83b80*/  LDL.LU R22, [R1+0x558] ;  /* 0x0005580001167983 */ /* 0x000ea20000300800 */
[----:B------:R-:W2:Y:S04]  /*83b90*/  LDL.LU R23, [R1+0x55c] ;  /* 0x00055c0001177983 */ /* 0x000ea80000300800 */
[----:B0-----:R-:W3:Y:S01]  /*83ba0*/  LDL.LU R8, [R1+0x4c0] ;  /* 0x0004c00001087983 */ /* 0x001ee20000300800 */
[----:B------:R-:W3:Y:S02]  /*83bb0*/  LDL.LU R9, [R1+0x4c4] ;  /* 0x0004c40001097983 */ /* 0x000ee40000300800 */
[----:B-1----:R-:W4:Y:S02]  /*83bc0*/  LDL.LU R10, [R1+0x4c8] ;  /* 0x0004c800010a7983 */ /* 0x002f240000300800 */
[----:B------:R-:W4:Y:S02]  /*83bd0*/  LDL.LU R11, [R1+0x4cc] ;  /* 0x0004cc00010b7983 */ /* 0x000f240000300800 */
[----:B------:R-:W-:-:S02]  /*83be0*/  IMAD.MOV.U32 R29, RZ, RZ, R24 ;  /* 0x000000ffff1d7224 */ /* 0x000fc400078e0018 */
[----:B------:R-:W-:Y:S02]  /*83bf0*/  IMAD.MOV.U32 R0, RZ, RZ, R25 ;  /* 0x000000ffff007224 */ /* 0x000fe400078e0019 */
[----:B------:R-:W-:Y:S01]  /*83c00*/  IMAD.MOV.U32 R25, RZ, RZ, R28 ;  /* 0x000000ffff197224 */ /* 0x000fe200078e001c */
[----:B----4-:R-:W-:Y:S01]  /*83c10*/  STL.64 [R1+0x3e08], R10 ;  /* 0x003e080a01007387 */ /* 0x010fe20000100a00 */
[----:B---3--:R-:W-:Y:S02]  /*83c20*/  STL.64 [R1+0x3e00], R8 ;  /* 0x003e000801007387 */ /* 0x008fe40000100a00 */
[----:B------:R-:W3:Y:S02]  /*83c30*/  LDL R24, [R1] ;  /* 0x0000000001187983 */ /* 0x000ee40000100800 */
[----:B------:R-:W4:Y:S01]  /*83c40*/  LDL.LU R28, [R1+0x3e48] ;  /* 0x003e4800011c7983 */ /* 0x000f220000300800 */
[----:B---3--:R0:W-:Y:S04]  /*83c50*/  STL.64 [R1+0x3e10], R24 ;  /* 0x003e101801007387 */ /* 0x0081e80000100a00 */
[----:B0-----:R-:W3:Y:S01]  /*83c60*/  LDL.LU.64 R24, [R1+0x10] ;  /* 0x0000100001187983 */ /* 0x001ee20000300a00 */
[----:B--2---:R-:W-:Y:S03]  /*83c70*/  HMMA.16816.F32 R20, R4, R12, R20 ;  /* 0x0000000c0414723c */ /* 0x004fe60000001814 */
[----:B---3--:R0:W-:Y:S01]  /*83c80*/  STL.64 [R1+0x3e28], R24 ;  /* 0x003e281801007387 */ /* 0x0081e20000100a00 */
[----:B------:R-:W2:Y:S02]  /*83c90*/  LDL.LU R8, [R1+0x150] ;  /* 0x0001500001087983 */ /* 0x000ea40000300800 */
[----:B------:R-:W2:Y:S02]  /*83ca0*/  LDL.LU R9, [R1+0x154] ;  /* 0x0001540001097983 */ /* 0x000ea40000300800 */
[----:B------:R-:W3:Y:S01]  /*83cb0*/  LDL.LU R10, [R1+0x158] ;  /* 0x00015800010a7983 */ /* 0x000ee20000300800 */
[----:B------:R-:W3:Y:S04]  /*83cc0*/  LDL.LU R11, [R1+0x15c] ;  /* 0x00015c00010b7983 */ /* 0x000ee80000300800 */
[----:B0-----:R-:W4:Y:S01]  /*83cd0*/  LDL.LU R24, [R1+0x170] ;  /* 0x0001700001187983 */ /* 0x001f220000300800 */
[----:B------:R-:W4:Y:S02]  /*83ce0*/  LDL.LU R25, [R1+0x174] ;  /* 0x0001740001197983 */ /* 0x000f240000300800 */
[----:B------:R-:W4:Y:S02]  /*83cf0*/  LDL.LU R26, [R1+0x178] ;  /* 0x00017800011a7983 */ /* 0x000f240000300800 */
[----:B------:R-:W4:Y:S06]  /*83d00*/  LDL.LU R27, [R1+0x17c] ;  /* 0x00017c00011b7983 */ /* 0x000f2c0000300800 */
        /* <DEDUP_REMOVED lines=8> */
[----:B------:R0:W-:Y:S02]  /*83d90*/  STL.64 [R1+0x3db0], R16 ;  /* 0x003db01001007387 */ /* 0x0001e40000100a00 */
[----:B0-----:R-:W-:-:S02]  /*83da0*/  IMAD.MOV.U32 R16, RZ, RZ, R29 ;  /* 0x000000ffff107224 */ /* 0x001fc400078e001d */
[----:B------:R-:W-:Y:S01]  /*83db0*/  IMAD.MOV.U32 R17, RZ, RZ, R0 ;  /* 0x000000ffff117224 */ /* 0x000fe200078e0000 */
[----:B------:R-:W3:Y:S01]  /*83dc0*/  LDL.LU R29, [R1+0x3e44] ;  /* 0x003e4400011d7983 */ /* 0x000ee20000300800 */
[----:B------:R-:W2:Y:S03]  /*83dd0*/  LDL.LU R0, [R1+0x3e40] ;  /* 0x003e400001007983 */ /* 0x000ea60000300800 */
[----:B------:R-:W-:Y:S01]  /*83de0*/  STL.64 [R1+0x3dc8], R16 ;  /* 0x003dc81001007387 */ /* 0x000fe20000100a00 */
[----:B------:R0:W-:Y:S02]  /*83df0*/  STL.64 [R1+0x180], R20 ;  /* 0x0001801401007387 */ /* 0x0001e40000100a00 */
[----:B------:R-:W2:Y:S01]  /*83e00*/  LDL.LU.64 R22, [R1+0x3e38] ;  /* 0x003e380001167983 */ /* 0x000ea20000300a00 */
[----:B0-----:R-:W4:Y:S01]  /*83e10*/  LDL.LU.64 R20, [R1+0x3e30] ;  /* 0x003e300001147983 */ /* 0x001f220000300a00 */
[----:B------:R0:W-:Y:S02]  /*83e20*/  STL.64 [R1+0x3da8], R12 ;  /* 0x003da80c01007387 */ /* 0x0001e40000100a00 */
[----:B------:R-:W-:-:S02]  /*83e30*/  IMAD.MOV.U32 R17, RZ, RZ, R14 ;  /* 0x000000ffff117224 */ /* 0x000fc400078e000e */
[----:B------:R-:W-:Y:S01]  /*83e40*/  IMAD.MOV.U32 R16, RZ, RZ, R15 ;  /* 0x000000ffff107224 */ /* 0x000fe200078e000f */
        /* <DEDUP_REMOVED lines=17> */
[----:B------:R-:W-:Y:S11]  /*83f60*/  STL [R1+0x3ba0], R2 ;  /* 0x003ba00201007387 */ /* 0x000ff60000100800 */
[----:B------:R-:W-:Y:S01]  /*83f70*/  @!UPT UIADD3 URZ, URZ, URZ, URZ ;  /* 0x0000003f3f3ff290 */ /* 0x000fe2000fffe03f */
[----:B------:R0:W-:Y:S02]  /*83f80*/  STL.64 [R1+0x170], R24 ;  /* 0x0001701801007387 */ /* 0x0001e40000100a00 */
[----:B------:R-:W-:Y:S01]  /*83f90*/  STL.64 [R1+0x178], R26 ;  /* 0x0001781a01007387 */ /* 0x000fe20000100a00 */
        /* <DEDUP_REMOVED lines=18> */
[----:B----4-:R-:W-:Y:S01]  /*840c0*/  HMMA.16816.F32 R4, R4, R24, R8 ;  /* 0x000000180404723c */ /* 0x010fe20000001808 */
[----:B------:R-:W4:Y:S01]  /*840d0*/  LDL.LU.64 R10, [R1+0x3de8] ;  /* 0x003de800010a7983 */ /* 0x000f220000300a00 */
[----:B------:R-:W4:Y:S02]  /*840e0*/  LDL.LU.64 R8, [R1+0x3de0] ;  /* 0x003de00001087983 */ /* 0x000f240000300a00 */
[----:B--2---:R-:W-:Y:S02]  /*840f0*/  STL.64 [R1+0x3d70], R26 ;  /* 0x003d701a01007387 */ /* 0x004fe40000100a00 */
[----:B------:R-:W-:Y:S11]  /*84100*/  STL.64 [R1+0x3d68], R24 ;  /* 0x003d681801007387 */ /* 0x000ff60000100a00 */
[----:B------:R-:W-:Y:S06]  /*84110*/  @!UPT UIADD3 URZ, URZ, URZ, URZ ;  /* 0x0000003f3f3ff290 */ /* 0x000fec000fffe03f */
[----:B------:R0:W-:Y:S01]  /*84120*/  STL.64 [R1+0xf0], R4 ;  /* 0x0000f00401007387 */ /* 0x0001e20000100a00 */
[----:B------:R1:W-:Y:S03]  /*84130*/  STL.64 [R1+0xf8], R6 ;  /* 0x0000f80601007387 */ /* 0x0003e60000100a00 */
[----:B0-----:R-:W2:Y:S01]  /*84140*/  LDL.LU.64 R4, [R1] ;  /* 0x0000000001047983 */ /* 0x001ea20000300a00 */
[----:B-1----:R-:W2:Y:S02]  /*84150*/  LDL.64 R6, [R1+0x8] ;  /* 0x0000080001067983 */ /* 0x002ea40000100a00 */
[----:B------:R-:W-:Y:S02]  /*84160*/  IMAD.MOV.U32 R24, RZ, RZ, R18 ;  /* 0x000000ffff187224 */ /* 0x000fe400078e0012 */
[C---:B----4-:R-:W-:Y:S01]  /*84170*/  HMMA.16816.F32 R16, R8.reuse, R16, R12 ;  /* 0x000000100810723c */ /* 0x050fe2000000180c */
        /* <DEDUP_REMOVED lines=8> */
[----:B------:R0:W-:Y:S02]  /*84200*/  STL.64 [R1+0xe0], R16 ;  /* 0x0000e01001007387 */ /* 0x0001e40000100a00 */
[----:B------:R4:W-:Y:S01]  /*84210*/  STL.64 [R1+0xe8], R18 ;  /* 0x0000e81201007387 */ /* 0x0009e20000100a00 */
[----:B0-----:R-:W4:Y:S02]  /*84220*/  LDL.LU.64 R16, [R1+0x3dc8] ;  /* 0x003dc80001107983 */ /* 0x001f240000300a00 */
        /* <DEDUP_REMOVED lines=8> */
[----:B------:R-:W4:Y:S11]  /*842b0*/  LDL.LU.64 R12, [R1+0x3da8] ;  /* 0x003da800010c7983 */ /* 0x000f360000300a00 */
[----:B------:R-:W-:Y:S10]  /*842c0*/  @!UPT UIADD3 URZ, URZ, URZ, URZ ;  /* 0x0000003f3f3ff290 */ /* 0x000ff4000fffe03f */
[----:B------:R-:W-:Y:S01]  /*842d0*/  STL.64 [R1+0xc0], R16 ;  /* 0x0000c01001007387 */ /* 0x000fe20000100a00 */
[----:B------:R0:W-:Y:S03]  /*842e0*/  STL.64 [R1+0xc8], R18 ;  /* 0x0000c81201007387 */ /* 0x0001e60000100a00 */
[----:B0-----:R-:W4:Y:S01]  /*842f0*/  LDL.LU.64 R18, [R1+0x3da0] ;  /* 0x003da00001127983 */ /* 0x001f220000300a00 */
[----:B------:R-:W4:Y:S02]  /*84300*/  LDL.LU.64 R16, [R1+0x3d98] ;  /* 0x003d980001107983 */ /* 0x000f240000300a00 */
[C---:B----4-:R-:W-:Y:S01]  /*84310*/  HMMA.16816.F32 R12, R8.reuse, R12, R16 ;  /* 0x0000000c080c723c */ /* 0x050fe20000001810 */
[----:B------:R-:W4:Y:S01]  /*84320*/  LDL.LU.64 R18, [R1+0x3d90] ;  /* 0x003d900001127983 */ /* 0x000f220000300a00 */
[----:B------:R-:W4:Y:S11]  /*84330*/  LDL.LU.64 R16, [R1+0x3d88] ;  /* 0x003d880001107983 */ /* 0x000f360000300a00 */
[----:B------:R-:W-:Y:S10]  /*84340*/  @!UPT UIADD3 URZ, URZ, URZ, URZ ;  /* 0x0000003f3f3ff290 */ /* 0x000ff4000fffe03f */
[----:B------:R0:W-:Y:S01]  /*84350*/  STL.64 [R1+0xb0], R12 ;  /* 0x0000b00c01007387 */ /* 0x0001e20000100a00 */
[----:B------:R1:W-:Y:S03]  /*84360*/  STL.64 [R1+0xb8], R14 ;  /* 0x0000b80e01007387 */ /* 0x0003e60000100a00 */
[----:B0-----:R-:W2:Y:S01]  /*84370*/  LDL.LU R12, [R1+0x70] ;  /* 0x00007000010c7983 */ /* 0x001ea20000300800 */
[----:B------:R-:W2:Y:S02]  /*84380*/  LDL.LU R13, [R1+0x74] ;  /* 0x00007400010d7983 */ /* 0x000ea40000300800 */
[----:B-1----:R-:W2:Y:S02]  /*84390*/  LDL.LU R14, [R1+0x78] ;  /* 0x00007800010e7983 */ /* 0x002ea40000300800 */
[----:B------:R-:W-:Y:S01]  /*843a0*/  IMAD.MOV.U32 R15, RZ, RZ, R0 ;  /* 0x000000ffff0f7224 */ /* 0x000fe200078e0000 */
[----:B----4-:R-:W-:Y:S11]  /*843b0*/  HMMA.16816.F32 R16, R8, R20, R16 ;  /* 0x000000140810723c */ /* 0x010ff60000001810 */
[----:B------:R-:W-:Y:S11]  /*843c0*/  @!UPT UIADD3 URZ, URZ, URZ, URZ ;  /* 0x0000003f3f3ff290 */ /* 0x000ff6000fffe03f */
[----:B------:R-:W-:Y:S01]  /*843d0*/  @!UPT UIADD3 URZ, URZ, URZ, URZ ;  /* 0x0000003f3f3ff290 */ /* 0x000fe2000fffe03f */
[----:B------:R0:W-:Y:S01]  /*843e0*/  STL.64 [R1+0xa0], R16 ;  /* 0x0000a01001007387 */ /* 0x0001e20000100a00 */
[----:B------:R1:W-:Y:S02]  /*843f0*/  STL [R1+0xa8], R18 ;  /* 0x0000a81201007387 */ /* 0x0003e40000100800 */
[----:B------:R-:W-:Y:S01]  /*84400*/  IMAD.MOV.U32 R0, RZ, RZ, R19 ;  /* 0x000000ffff007224 */ /* 0x000fe200078e0013 */
[----:B0-----:R-:W4:Y:S01]  /*84410*/  LDL.LU R16, [R1+0x340] ;  /* 0x0003400001107983 */ /* 0x001f220000300800 */
[----:B------:R-:W4:Y:S02]  /*84420*/  LDL.LU R17, [R1+0x344] ;  /* 0x0003440001117983 */ /* 0x000f240000300800 */
[----:B-1----:R-:W3:Y:S02]  /*84430*/  LDL.LU R18, [R1+0x348] ;  /* 0x0003480001127983 */ /* 0x002ee40000300800 */
[----:B------:R-:W3:Y:S02]  /*84440*/  LDL.LU R19, [R1+0x34c] ;  /* 0x00034c0001137983 */ /* 0x000ee40000300800 */
[----:B------:R-:W-:-:S07]  /*84450*/  IMAD.MOV.U32 R25, RZ, RZ, R2 ;  /* 0x000000ffff197224 */ /* 0x000fce00078e0002 */
[C---:B--2---:R-:W-:Y:S01]  /*84460*/  HMMA.16816.F32 R24, R8.reuse, R24, R4 ;  /* 0x000000180818723c */ /* 0x044fe20000001804 */
[----:B---3--:R-:W-:Y:S01]  /*84470*/  STL.64 [R1+0x3d40], R18 ;  /* 0x003d401201007387 */ /* 0x008fe20000100a00 */
[----:B----4-:R0:W-:Y:S03]  /*84480*/  STL.64 [R1+0x3d38], R16 ;  /* 0x003d381001007387 */ /* 0x0101e60000100a00 */
[----:B0-----:R-:W2:Y:S01]  /*84490*/  LDL.LU R16, [R1+0x350] ;  /* 0x0003500001107983 */ /* 0x001ea20000300800 */
[----:B------:R-:W2:Y:S02]  /*844a0*/  LDL.LU R17, [R1+0x354] ;  /* 0x0003540001117983 */ /* 0x000ea40000300800 */
[----:B------:R-:W2:Y:S02]  /*844b0*/  LDL.LU R18, [R1+0x358] ;  /* 0x0003580001127983 */ /* 0x000ea40000300800 */
[----:B------:R-:W2:Y:S01]  /*844c0*/  LDL.LU R19, [R1+0x35c] ;  /* 0x00035c0001137983 */ /* 0x000ea20000300800 */
[----:B------:R0:W-:Y:S01]  /*844d0*/  STL.64 [R1+0x3d20], R22 ;  /* 0x003d201601007387 */ /* 0x0001e20000100a00 */
[----:B------:R-:W3:Y:S02]  /*844e0*/  LDL.LU R20, [R1+0x360] ;  /* 0x0003600001147983 */ /* 0x000ee40000300800 */
[----:B------:R-:W3:Y:S01]  /*844f0*/  LDL.LU R21, [R1+0x364] ;  /* 0x0003640001157983 */ /* 0x000ee20000300800 */
[----:B0-----:R-:W3:Y:S01]  /*84500*/  LDL.LU R22, [R1+0x368] ;  /* 0x0003680001167983 */ /* 0x001ee20000300800 */
[----:B------:R-:W3:Y:S02]  /*84510*/  LDL.LU R23, [R1+0x36c] ;  /* 0x00036c0001177983 */ /* 0x000ee40000300800 */
[----:B------:R-:W-:Y:S02]  /*84520*/  STL [R1+0x3a38], R0 ;  /* 0x003a380001007387 */ /* 0x000fe40000100800 */
[----:B------:R-:W4:Y:S01]  /*84530*/  LDL.LU.64 R6, [R1+0x3d80] ;  /* 0x003d800001067983 */ /* 0x000f220000300a00 */
[----:B------:R-:W3:Y:S02]  /*84540*/  LDL.LU.64 R4, [R1+0x3d78] ;  /* 0x003d780001047983 */ /* 0x000ee40000300a00 */
[----:B------:R-:W-:Y:S02]  /*84550*/  STL.64 [R1+0x90], R24 ;  /* 0x0000901801007387 */ /* 0x000fe40000100a00 */
[----:B------:R0:W-:Y:S02]  /*84560*/  STL.64 [R1+0x98], R26 ;  /* 0x0000981a01007387 */ /* 0x0001e40000100a00 */
[----:B0-----:R-:W2:Y:S01]  /*84570*/  LDL.LU.64 R26, [R1+0x3d70] ;  /* 0x003d7000011a7983 */ /* 0x001ea20000300a00 */
[----:B------:R-:W2:Y:S01]  /*84580*/  LDL.LU.64 R24, [R1+0x3d68] ;  /* 0x003d680001187983 */ /* 0x000ea20000300a00 */
[----:B---3--:R-:W-:Y:S11]  /*84590*/  HMMA.16816.F32 R20, R8, R4, R20 ;  /* 0x000000040814723c */ /* 0x008ff60000001814 */
[----:B------:R-:W-:Y:S11]  /*845a0*/  @!UPT UIADD3 URZ, URZ, URZ, URZ ;  /* 0x0000003f3f3ff290 */ /* 0x000ff6000fffe03f */
[----:B------:R-:W-:Y:S01]  /*845b0*/  @!UPT UIADD3 URZ, URZ, URZ, URZ ;  /* 0x0000003f3f3ff290 */ /* 0x000fe2000fffe03f */
[----:B------:R-:W-:Y:S01]  /*845c0*/  STL.64 [R1+0x80], R20 ;  /* 0x0000801401007387 */ /* 0x000fe20000100a00 */
[----:B------:R0:W-:Y:S03]  /*845d0*/  STL.64 [R1+0x88], R22 ;  /* 0x0000881601007387 */ /* 0x0001e60000100a00 */
[----:B0-----:R-:W3:Y:S04]  /*845e0*/  LDL.64 R22, [R1+0x48] ;  /* 0x0000480001167983 */ /* 0x001ee80000100a00 */
[----:B---3--:R0:W-:Y:S04]  /*845f0*/  STL.64 [R1+0x3d48], R22 ;  /* 0x003d481601007387 */ /* 0x0081e80000100a00 */
[----:B0-----:R-:W3:Y:S01]  /*84600*/  LDL.64 R22, [R1+0x68] ;  /* 0x0000680001167983 */ /* 0x001ee20000100a00 */
[----:B----4-:R2:W-:Y:S02]  /*84610*/  STL.64 [R1+0x3d18], R6 ;  /* 0x003d180601007387 */ /* 0x0105e40000100a00 */
[----:B------:R-:W4:Y:S02]  /*84620*/  LDL.LU R4, [R1+0x320] ;  /* 0x0003200001047983 */ /* 0x000f240000300800 */
[----:B------:R-:W4:Y:S02]  /*84630*/  LDL.LU R5, [R1+0x324] ;  /* 0x0003240001057983 */ /* 0x000f240000300800 */
[----:B--2---:R-:W-:-:S02]  /*84640*/  IMAD.MOV.U32 R6, RZ, RZ, R26 ;  /* 0x000000ffff067224 */ /* 0x004fc400078e001a */
[----:B------:R-:W-:Y:S01]  /*84650*/  IMAD.MOV.U32 R7, RZ, RZ, R27 ;  /* 0x000000ffff077224 */ /* 0x000fe200078e001b */
[----:B------:R-:W2:Y:S01]  /*84660*/  LDL.LU R26, [R1+0x3d64] ;  /* 0x003d6400011a7983 */ /* 0x000ea20000300800 */
[----:B------:R-:W2:Y:S03]  /*84670*/  LDL.LU R27, [R1+0x3d60] ;  /* 0x003d6000011b7983 */ /* 0x000ea60000300800 */
[----:B------:R-:W-:Y:S01]  /*84680*/  STL.64 [R1+0x3d30], R6 ;  /* 0x003d300601007387 */ /* 0x000fe20000100a00 */
[----:B------:R-:W-:Y:S03]  /*84690*/  HMMA.16816.F32 R8, R8, R24, R12 ;  /* 0x000000180808723c */ /* 0x000fe6000000180c */
[----:B----4-:R0:W-:Y:S04]  /*846a0*/  STL.64 [R1+0x3d28], R4 ;  /* 0x003d280401007387 */ /* 0x0101e80000100a00 */
[----:B0-----:R-:W4:Y:S01]  /*846b0*/  LDL.LU R4, [R1+0x330] ;  /* 0x0003300001047983 */ /* 0x001f220000300800 */
[----:B------:R-:W4:Y:S02]  /*846c0*/  LDL.LU R5, [R1+0x334] ;  /* 0x0003340001057983 */ /* 0x000f240000300800 */
[----:B------:R-:W4:Y:S02]  /*846d0*/  LDL.LU R6, [R1+0x338] ;  /* 0x0003380001067983 */ /* 0x000f240000300800 */
[----:B------:R-:W4:Y:S01]  /*846e0*/  LDL.LU R7, [R1+0x33c] ;  /* 0x00033c0001077983 */ /* 0x000f220000300800 */
[----:B------:R-:W4:Y:S01]  /*846f0*/  LDL.LU.64 R14, [R1+0x3d58] ;  /* 0x003d5800010e7983 */ /* 0x000f220000300a00 */
[----:B------:R-:W4:Y:S09]  /*84700*/  LDL.LU.64 R12, [R1+0x3d50] ;  /* 0x003d5000010c7983 */ /* 0x000f320000300a00 */
[----:B------:R-:W-:Y:S02]  /*84710*/  STL.64 [R1+0x70], R8 ;  /* 0x0000700801007387 */ /* 0x000fe40000100a00 */
[----:B------:R0:W-:Y:S02]  /*84720*/  STL.64 [R1+0x78], R10 ;  /* 0x0000780a01007387 */ /* 0x0001e40000100a00 */
[----:B---3--:R-:W-:-:S02]  /*84730*/  IMAD.MOV.U32 R2, RZ, RZ, R22 ;  /* 0x000000ffff027224 */ /* 0x008fc400078e0016 */
[----:B------:R-:W-:Y:S01]  /*84740*/  IMAD.MOV.U32 R0, RZ, RZ, R23 ;  /* 0x000000ffff007224 */ /* 0x000fe200078e0017 */
[----:B0-----:R-:W3:Y:S01]  /*84750*/  LDL.64 R10, [R1+0x58] ;  /* 0x00005800010a7983 */ /* 0x001ee20000100a00 */
[----:B--2---:R0:W-:Y:S02]  /*84760*/  STL.64 [R1+0x3d10], R26 ;  /* 0x003d101a01007387 */ /* 0x0041e40000100a00 */
[----:B------:R-:W2:Y:S02]  /*84770*/  LDL.LU R24, [R1+0x310] ;  /* 0x0003100001187983 */ /* 0x000ea40000300800 */
[----:B------:R-:W2:Y:S02]  /*84780*/  LDL.LU R25, [R1+0x314] ;  /* 0x0003140001197983 */ /* 0x000ea40000300800 */
[----:B0-----:R-:W-:Y:S02]  /*84790*/  IMAD.MOV.U32 R26, RZ, RZ, R29 ;  /* 0x000000ffff1a7224 */ /* 0x001fe400078e001d */
[----:B------:R-:W-:Y:S01]  /*847a0*/  IMAD.MOV.U32 R27, RZ, RZ, R28 ;  /* 0x000000ffff1b7224 */ /* 0x000fe200078e001c */
[C---:B----4-:R-:W-:Y:S01]  /*847b0*/  HMMA.16816.F32 R16, R12.reuse, R22, R16 ;  /* 0x000000160c10723c */ /* 0x050fe20000001810 */
[----:B------:R-:W4:Y:S11]  /*847c0*/  LDL.LU.64 R22, [R1+0x3d48] ;  /* 0x003d480001167983 */ /* 0x000f360000300a00 */
[----:B------:R-:W-:Y:S11]  /*847d0*/  @!UPT UIADD3 URZ, URZ, URZ, URZ ;  /* 0x0000003f3f3ff290 */ /* 0x000ff6000fffe03f */
[----:B------:R-:W-:Y:S01]  /*847e0*/  STL.64 [R1+0x8a0], R16 ;  /* 0x0008a01001007387 */ /* 0x000fe20000100a00 */
[----:B------:R0:W-:Y:S02]  /*847f0*/  STL.64 [R1+0x8a8], R18 ;  /* 0x0008a81201007387 */ /* 0x0001e40000100a00 */
[----:B------:R-:W-:Y:S02]  /*84800*/  IMAD.MOV.U32 R29, RZ, RZ, R17 ;  /* 0x000000ffff1d7224 */ /* 0x000fe400078e0011 */
[----:B------:R-:W-:Y:S01]  /*84810*/  IMAD.MOV.U32 R28, RZ, RZ, R16 ;  /* 0x000000ffff1c7224 */ /* 0x000fe200078e0010 */
[----:B0-----:R-:W3:Y:S01]  /*84820*/  LDL.LU.64 R18, [R1+0x3d40] ;  /* 0x003d400001127983 */ /* 0x001ee20000300a00 */
[----:B------:R-:W3:Y:S03]  /*84830*/  LDL.LU.64 R16, [R1+0x3d38] ;  /* 0x003d380001107983 */ /* 0x000ee60000300a00 */
[----:B------:R-:W-:Y:S02]  /*84840*/  STL [R1+0x38f4], R28 ;  /* 0x0038f41c01007387 */ /* 0x000fe40000100800 */
[----:B------:R-:W-:Y:S01]  /*84850*/  STL [R1+0x38f0], R29 ;  /* 0x0038f01d01007387 */ /* 0x000fe20000100800 */
[C---:B---3--:R-:W-:Y:S11]  /*84860*/  HMMA.16816.F32 R16, R12.reuse, R10, R16 ;  /* 0x0000000a0c10723c */ /* 0x048ff60000001810 */
[----:B------:R-:W-:Y:S11]  /*84870*/  @!UPT UIADD3 URZ, URZ, URZ, URZ ;  /* 0x0000003f3f3ff290 */ /* 0x000ff6000fffe03f */
[----:B------:R-:W-:Y:S01]  /*84880*/  @!UPT UIADD3 URZ, URZ, URZ, URZ ;  /* 0x0000003f3f3ff290 */ /* 0x000fe2000fffe03f */
[----:B------:R0:W-:Y:S01]  /*84890*/  STL.64 [R1+0x890], R16 ;  /* 0x0008901001007387 */ /* 0x0001e20000100a00 */
[----:B------:R-:W-:Y:S02]  /*848a0*/  STL.64 [R1+0x898], R18 ;  /* 0x0008981201007387 */ /* 0x000fe40000100a00 */
[----:B0-----:R-:W-:Y:S02]  /*848b0*/  IMAD.MOV.U32 R16, RZ, RZ, R11 ;  /* 0x000000ffff107224 */ /* 0x001fe400078e000b */
[----:B------:R-:W3:Y:S01]  /*848c0*/  LDL R11, [R1+0x494] ;  /* 0x00049400010b7983 */ /* 0x000ee20000100800 */
[----:B------:R-:W-:Y:S01]  /*848d0*/  IMAD.MOV.U32 R17, RZ, RZ, R10 ;  /* 0x000000ffff117224 */ /* 0x000fe200078e000a */
[----:B----4-:R-:W-:Y:S02]  /*848e0*/  HMMA.16816.F32 R4, R12, R22, R4 ;  /* 0x000000160c04723c */ /* 0x010fe40000001804 */
[----:B---3--:R0:W-:Y:S01]  /*848f0*/  STL [R1+0x3c60], R11 ;  /* 0x003c600b01007387 */ /* 0x0081e20000100800 */
[----:B------:R-:W3:Y:S02]  /*84900*/  LDL.LU R8, [R1+0x200] ;  /* 0x0002000001087983 */ /* 0x000ee40000300800 */
[----:B------:R-:W3:Y:S02]  /*84910*/  LDL.LU R9, [R1+0x204] ;  /* 0x0002040001097983 */ /* 0x000ee40000300800 */
[----:B------:R-:W4:Y:S01]  /*84920*/  LDL.LU R10, [R1+0x208] ;  /* 0x00020800010a7983 */ /* 0x000f220000300800 */
[----:B0-----:R-:W4:Y:S04]  /*84930*/  LDL.LU R11, [R1+0x20c] ;  /* 0x00020c00010b7983 */ /* 0x001f280000300800 */
[----:B----4-:R0:W-:Y:S01]  /*84940*/  STL.64 [R1+0x3ca8], R10 ;  /* 0x003ca80a01007387 */ /* 0x0101e20000100a00 */
[----:B---3--:R-:W-:Y:S03]  /*84950*/  STL.64 [R1+0x3ca0], R8 ;  /* 0x003ca00801007387 */ /* 0x008fe60000100a00 */
[----:B0-----:R-:W3:Y:S04]  /*84960*/  LDL R10, [R1+0x38] ;  /* 0x00003800010a7983 */ /* 0x001ee80000100800 */
[----:B------:R-:W3:Y:S03]  /*84970*/  LDL R11, [R1+0x3c] ;  /* 0x00003c00010b7983 */ /* 0x000ee60000100800 */
[----:B------:R-:W-:Y:S02]  /*84980*/  STL.64 [R1+0x8d0], R4 ;  /* 0x0008d00401007387 */ /* 0x000fe40000100a00 */
[----:B------:R0:W-:Y:S02]  /*84990*/  STL.64 [R1+0x8d8], R6 ;  /* 0x0008d80601007387 */ /* 0x0001e40000100a00 */
[----:B0-----:R-:W3:Y:S01]  /*849a0*/  LDL.LU.64 R6, [R1+0x3d30] ;  /* 0x003d300001067983 */ /* 0x001ee20000300a00 */
[----:B------:R-:W3:Y:S02]  /*849b0*/  LDL.LU.64 R4, [R1+0x3d28] ;  /* 0x003d280001047983 */ /* 0x000ee40000300a00 */
[----:B------:R-:W-:-:S02]  /*849c0*/  IMAD.MOV.U32 R9, RZ, RZ, R22 ;  /* 0x000000ffff097224 */ /* 0x000fc400078e0016 */
[----:B------:R-:W-:Y:S02]  /*849d0*/  IMAD.MOV.U32 R8, RZ, RZ, R23 ;  /* 0x000000ffff087224 */ /* 0x000fe400078e0017 */
[----:B------:R-:W2:Y:S01]  /*849e0*/  LDL.LU.64 R22, [R1+0x3d20] ;  /* 0x003d200001167983 */ /* 0x000ea20000300a00 */
[----:B---3--:R-:W-:Y:S11]  /*849f0*/  HMMA.16816.F32 R4, R12, R10, R4 ;  /* 0x0000000a0c04723c */ /* 0x008ff60000001804 */
        /* <DEDUP_REMOVED lines=8> */
[----:B------:R0:W-:Y:S02]  /*84a80*/  STL.64 [R1+0x3cb8], R10 ;  /* 0x003cb80a01007387 */ /* 0x0001e40000100a00 */
[----:B0-----:R-:W-:-:S02]  /*84a90*/  IMAD.MOV.U32 R10, RZ, RZ, R9 ;  /* 0x000000ffff0a7224 */ /* 0x001fc400078e0009 */
[----:B------:R-:W-:-:S05]  /*84aa0*/  IMAD.MOV.U32 R11, RZ, RZ, R8 ;  /* 0x000000ffff0b7224 */ /* 0x000fca00078e0008 */
[----:B------:R2:W-:Y:S01]  /*84ab0*/  STL.64 [R1+0x3cd0], R10 ;  /* 0x003cd00a01007387 */ /* 0x0005e20000100a00 */
[----:B------:R-:W4:Y:S01]  /*84ac0*/  LDL.LU R20, [R1+0x140] ;  /* 0x0001400001147983 */ /* 0x000f220000300800 */
[----:B--2---:R-:W-:Y:S11]  /*84ad0*/  HMMA.16816.F32 R8, R12, R22, R24 ;  /* 0x000000160c08723c */ /* 0x004ff60000001818 */
[----:B------:R-:W-:Y:S11]  /*84ae0*/  @!UPT UIADD3 URZ, URZ, URZ, URZ ;  /* 0x0000003f3f3ff290 */ /* 0x000ff6000fffe03f */
[----:B------:R-:W-:Y:S01]  /*84af0*/  @!UPT UIADD3 URZ, URZ, URZ, URZ ;  /* 0x0000003f3f3ff290 */ /* 0x000fe2000fffe03f */
[----:B------:R-:W-:Y:S01]  /*84b00*/  STL.64 [R1+0x700], R8 ;  /* 0x0007000801007387 */ /* 0x000fe20000100a00 */
[----:B------:R0:W-:Y:S02]  /*84b10*/  STL.64 [R1+0x708], R10 ;  /* 0x0007080a01007387 */ /* 0x0001e40000100a00 */
[----:B------:R-:W4:Y:S02]  /*84b20*/  LDL.LU R21, [R1+0x144] ;  /* 0x0001440001157983 */ /* 0x000f240000300800 */
[----:B------:R-:W2:Y:S01]  /*84b30*/  LDL.LU R22, [R1+0x148] ;  /* 0x0001480001167983 */ /* 0x000ea20000300800 */
[----:B------:R-:W2:Y:S01]  /*84b40*/  LDL.LU R23, [R1+0x14c] ;  /* 0x00014c0001177983 */ /* 0x000ea20000300800 */
[----:B0-----:R-:W-:Y:S02]  /*84b50*/  IMAD.MOV.U32 R10, RZ, RZ, R17 ;  /* 0x000000ffff0a7224 */ /* 0x001fe400078e0011 */
[----:B------:R-:W-:-:S05]  /*84b60*/  IMAD.MOV.U32 R11, RZ, RZ, R16 ;  /* 0x000000ffff0b7224 */ /* 0x000fca00078e0010 */
[----:B------:R-:W-:Y:S04]  /*84b70*/  STL.64 [R1+0x3ce8], R10 ;  /* 0x003ce80a01007387 */ /* 0x000fe80000100a00 */
[----:B--2---:R-:W-:Y:S01]  /*84b80*/  STL.64 [R1+0x3c80], R22 ;  /* 0x003c801601007387 */ /* 0x004fe20000100a00 */
[----:B----4-:R0:W-:Y:S03]  /*84b90*/  STL.64 [R1+0x3c78], R20 ;  /* 0x003c781401007387 */ /* 0x0101e60000100a00 */
        /* <DEDUP_REMOVED lines=8> */
[----:B------:R-:W3:Y:S01]  /*84c20*/  LDL.LU R16, [R1+0x250] ;  /* 0x0002500001107983 */ /* 0x000ee20000300800 */
[----:B------:R-:W3:Y:S02]  /*84c30*/  LDL.LU R17, [R1+0x254] ;  /* 0x0002540001117983 */ /* 0x000ee40000300800 */
[----:B------:R-:W3:Y:S02]  /*84c40*/  LDL.LU R18, [R1+0x258] ;  /* 0x0002580001127983 */ /* 0x000ee40000300800 */
[----:B------:R-:W3:Y:S01]  /*84c50*/  LDL.LU R19, [R1+0x25c] ;  /* 0x00025c0001137983 */ /* 0x000ee20000300800 */
[----:B----4-:R0:W-:Y:S01]  /*84c60*/  STL.64 [R1+0x3c90], R22 ;  /* 0x003c901601007387 */ /* 0x0101e20000100a00 */
[----:B--2---:R-:W-:Y:S03]  /*84c70*/  STL.64 [R1+0x3c88], R20 ;  /* 0x003c881401007387 */ /* 0x004fe60000100a00 */
[----:B0-----:R-:W3:Y:S02]  /*84c80*/  LDL.64 R22, [R1+0x18] ;  /* 0x0000180001167983 */ /* 0x001ee40000100a00 */
[C---:B---3--:R-:W-:Y:S11]  /*84c90*/  HMMA.16816.F32 R4, R12.reuse, R22, R4 ;  /* 0x000000160c04723c */ /* 0x048ff60000001804 */
[----:B------:R-:W-:Y:S11]  /*84ca0*/  @!UPT UIADD3 URZ, URZ, URZ, URZ ;  /* 0x0000003f3f3ff290 */ /* 0x000ff6000fffe03f */
[----:B------:R-:W-:Y:S01]  /*84cb0*/  @!UPT UIADD3 URZ, URZ, URZ, URZ ;  /* 0x0000003f3f3ff290 */ /* 0x000fe2000fffe03f */
[----:B------:R-:W-:Y:S01]  /*84cc0*/  STL.64 [R1+0x6f0], R4 ;  /* 0x0006f00401007387 */ /* 0x000fe20000100a00 */
[----:B------:R0:W-:Y:S03]  /*84cd0*/  STL.64 [R1+0x6f8], R6 ;  /* 0x0006f80601007387 */ /* 0x0001e60000100a00 */
[----:B0-----:R-:W2:Y:S01]  /*84ce0*/  LDL.LU.64 R6, [R1+0x3d18] ;  /* 0x003d180001067983 */ /* 0x001ea20000300a00 */
[----:B------:R0:W-:Y:S02]  /*84cf0*/  STL.64 [R1+0x3cb0], R22 ;  /* 0x003cb01601007387 */ /* 0x0001e40000100a00 */
[----:B------:R-:W3:Y:S02]  /*84d00*/  LDL.LU R20, [R1+0x210] ;  /* 0x0002100001147983 */ /* 0x000ee40000300800 */
[----:B------:R-:W3:Y:S01]  /*84d10*/  LDL.LU R21, [R1+0x214] ;  /* 0x0002140001157983 */ /* 0x000ee20000300800 */
[----:B0-----:R-:W4:Y:S01]  /*84d20*/  LDL.LU R22, [R1+0x218] ;  /* 0x0002180001167983 */ /* 0x001f220000300800 */
[----:B------:R-:W4:Y:S03]  /*84d30*/  LDL.LU R23, [R1+0x21c] ;  /* 0x00021c0001177983 */ /* 0x000f260000300800 */
        /* <DEDUP_REMOVED lines=30> */
[----:B------:R-:W-:-:S02]  /*84f20*/  IMAD.MOV.U32 R10, RZ, RZ, R2 ;  /* 0x000000ffff0a7224 */ /* 0x000fc400078e0002 */
[----:B------:R-:W-:Y:S11]  /*84f30*/  IMAD.MOV.U32 R11, RZ, RZ, R0 ;  /* 0x000000ffff0b7224 */ /* 0x000ff600078e0000 */
[----:B------:R-:W-:Y:S05]  /*84f40*/  @!UPT UIADD3 URZ, URZ, URZ, URZ ;  /* 0x0000003f3f3ff290 */ /* 0x000fea000fffe03f */
[----:B------:R-:W-:Y:S01]  /*84f50*/  STL.64 [R1+0x730], R12 ;  /* 0x0007300c01007387 */ /* 0x000fe20000100a00 */
[----:B------:R0:W-:Y:S03]  /*84f60*/  STL.64 [R1+0x738], R14 ;  /* 0x0007380e01007387 */ /* 0x0001e60000100a00 */
[----:B0-----:R-:W3:Y:S01]  /*84f70*/  LDL.64 R14, [R1+0x28] ;  /* 0x00002800010e7983 */ /* 0x001ee20000100a00 */
        /* <DEDUP_REMOVED lines=27> */
[----:B------:R-:W3:Y:S01]  /*85130*/  LDL.LU.64 R8, [R1+0x3ca0] ;  /* 0x003ca00001087983 */ /* 0x000ee20000300a00 */
[----:B----4-:R-:W-:Y:S01]  /*85140*/  HMMA.16816.F32 R4, R16, R22, R4 ;  /* 0x000000161004723c */ /* 0x010fe20000001804 */
[----:B------:R-:W-:Y:S02]  /*85150*/  IMAD.MOV.U32 R12, RZ, RZ, R22 ;  /* 0x000000ffff0c7224 */ /* 0x000fe400078e0016 */
[----:B------:R-:W-:-:S05]  /*85160*/  IMAD.MOV.U32 R2, RZ, RZ, R23 ;  /* 0x000000ffff027224 */ /* 0x000fca00078e0017 */
[C---:B---3--:R-:W-:Y:S11]  /*85170*/  HMMA.16816.F32 R8, R16.reuse, R14, R8 ;  /* 0x0000000e1008723c */ /* 0x048ff60000001808 */
        /* <DEDUP_REMOVED lines=10> */
[----:B0-----:R-:W3:Y:S01]  /*85220*/  LDL.LU.64 R6, [R1+0x3c98] ;  /* 0x003c980001067983 */ /* 0x001ee20000300a00 */
[----:B------:R-:W3:Y:S02]  /*85230*/  LDL.LU.64 R22, [R1+0x3c90] ;  /* 0x003c900001167983 */ /* 0x000ee40000300a00 */
[----:B------:R-:W3:Y:S02]  /*85240*/  LDL.LU.64 R20, [R1+0x3c88] ;  /* 0x003c880001147983 */ /* 0x000ee40000300a00 */
[----:B------:R-:W-:Y:S01]  /*85250*/  STL.64 [R1+0x3c20], R14 ;  /* 0x003c200e01007387 */ /* 0x000fe20000100a00 */
[----:B------:R0:W-:Y:S04]  /*85260*/  STL [R1+0x3c18], R12 ;  /* 0x003c180c01007387 */ /* 0x0001e80000100800 */
[----:B0-----:R-:W4:Y:S01]  /*85270*/  LDL.LU R12, [R1+0x100] ;  /* 0x00010000010c7983 */ /* 0x001f220000300800 */
[----:B------:R-:W4:Y:S02]  /*85280*/  LDL.LU R13, [R1+0x104] ;  /* 0x00010400010d7983 */ /* 0x000f240000300800 */
[----:B------:R-:W2:Y:S02]  /*85290*/  LDL.LU R14, [R1+0x108] ;  /* 0x00010800010e7983 */ /* 0x000ea40000300800 */
[----:B------:R-:W2:Y:S02]  /*852a0*/  LDL.LU R15, [R1+0x10c] ;  /* 0x00010c00010f7983 */ /* 0x000ea40000300800 */
[----:B--2---:R0:W-:Y:S01]  /*852b0*/  STL.64 [R1+0x3c30], R14 ;  /* 0x003c300e01007387 */ /* 0x0041e20000100a00 */
[----:B----4-:R-:W-:Y:S03]  /*852c0*/  STL.64 [R1+0x3c28], R12 ;  /* 0x003c280c01007387 */ /* 0x010fe60000100a00 */
        /* <DEDUP_REMOVED lines=9> */
[----:B------:R-:W3:Y:S02]  /*85360*/  LDL.LU.64 R20, [R1+0x3c78] ;  /* 0x003c780001147983 */ /* 0x000ee40000300a00 */
[----:B---3--:R-:W-:Y:S01]  /*85370*/  HMMA.16816.F32 R16, R16, R26, R20 ;  /* 0x0000001a1010723c */ /* 0x008fe20000001814 */
[----:B------:R-:W3:Y:S01]  /*85380*/  LDL.LU.64 R22, [R1+0x3c70] ;  /* 0x003c700001167983 */ /* 0x000ee20000300a00 */
[----:B------:R-:W3:Y:S02]  /*85390*/  LDL.LU.64 R20, [R1+0x3c68] ;  /* 0x003c680001147983 */ /* 0x000ee40000300a00 */
[----:B------:R0:W-:Y:S02]  /*853a0*/  STL.64 [R1+0x3c38], R26 ;  /* 0x003c381a01007387 */ /* 0x0001e40000100a00 */
[----:B------:R-:W4:Y:S11]  /*853b0*/  LDL.LU R24, [R1+0x110] ;  /* 0x0001100001187983 */ /* 0x000f360000300800 */
[----:B------:R-:W-:Y:S06]  /*853c0*/  @!UPT UIADD3 URZ, URZ, URZ, URZ ;  /* 0x0000003f3f3ff290 */ /* 0x000fec000fffe03f */
[----:B------:R-:W-:Y:S01]  /*853d0*/  STL.64 [R1+0x6b0], R16 ;  /* 0x0006b01001007387 */ /* 0x000fe20000100a00 */
[----:B------:R-:W-:Y:S02]  /*853e0*/  STL.64 [R1+0x6b8], R18 ;  /* 0x0006b81201007387 */ /* 0x000fe40000100a00 */
[----:B------:R-:W4:Y:S02]  /*853f0*/  LDL.LU R25, [R1+0x114] ;  /* 0x0001140001197983 */ /* 0x000f240000300800 */
[----:B0-----:R-:W4:Y:S01]  /*85400*/  LDL.LU R26, [R1+0x118] ;  /* 0x00011800011a7983 */ /* 0x001f220000300800 */
[----:B------:R-:W4:Y:S01]  /*85410*/  LDL.LU R27, [R1+0x11c] ;  /* 0x00011c00011b7983 */ /* 0x000f220000300800 */
[----:B--2---:R-:W-:Y:S01]  /*85420*/  IMAD.MOV.U32 R5, RZ, RZ, R15 ;  /* 0x000000ffff057224 */ /* 0x004fe200078e000f */
[C---:B---3--:R-:W-:Y:S02]  /*85430*/  HMMA.16816.F32 R8, R20.reuse, R14, R8 ;  /* 0x0000000e1408723c */ /* 0x048fe40000001808 */
[----:B----4-:R-:W-:Y:S01]  /*85440*/  STL.64 [R1+0x3c50], R26 ;  /* 0x003c501a01007387 */ /* 0x010fe20000100a00 */
[----:B------:R0:W-:Y:S03]  /*85450*/  STL.64 [R1+0x3c48], R24 ;  /* 0x003c481801007387 */ /* 0x0001e60000100a00 */
[----:B0-----:R-:W2:Y:S01]  /*85460*/  LDL.LU R24, [R1+0x120] ;  /* 0x0001200001187983 */ /* 0x001ea20000300800 */
[----:B------:R-:W2:Y:S02]  /*85470*/  LDL.LU R25, [R1+0x124] ;  /* 0x0001240001197983 */ /* 0x000ea40000300800 */
[----:B------:R-:W2:Y:S02]  /*85480*/  LDL.LU R26, [R1+0x128] ;  /* 0x00012800011a7983 */ /* 0x000ea40000300800 */
[----:B------:R-:W2:Y:S01]  /*85490*/  LDL.LU R27, [R1+0x12c] ;  /* 0x00012c00011b7983 */ /* 0x000ea20000300800 */
[----:B------:R-:W3:Y:S11]  /*854a0*/  LDL.64 R18, [R1+0x38] ;  /* 0x0000380001127983 */ /* 0x000ef60000100a00 */
[----:B------:R0:W-:Y:S02]  /*854b0*/  STL.64 [R1+0x8b0], R8 ;  /* 0x0008b00801007387 */ /* 0x0001e40000100a00 */
[----:B------:R1:W-:Y:S02]  /*854c0*/  STL.64 [R1+0x8b8], R10 ;  /* 0x0008b80a01007387 */ /* 0x0003e40000100a00 */
[----:B0-----:R-:W-:Y:S01]  /*854d0*/  IMAD.MOV.U32 R8, RZ, RZ, R14 ;  /* 0x000000ffff087224 */ /* 0x001fe200078e000e */
[----:B-1----:R-:W4:Y:S01]  /*854e0*/  LDL.LU R11, [R1+0x3c60] ;  /* 0x003c6000010b7983 */ /* 0x002f220000300800 */
        /* <DEDUP_REMOVED lines=19> */
[----:B---3--:R-:W-:Y:S02]  /*85620*/  IMAD.MOV.U32 R25, RZ, RZ, R18 ;  /* 0x000000ffff197224 */ /* 0x008fe400078e0012 */
[----:B------:R-:W-:Y:S01]  /*85630*/  IMAD.MOV.U32 R24, RZ, RZ, R19 ;  /* 0x000000ffff187224 */ /* 0x000fe200078e0013 */
[----:B------:R-:W-:Y:S01]  /*85640*/  STL.64 [R1+0x3c10], R6 ;  /* 0x003c100601007387 */ /* 0x000fe20000100a00 */
[----:B------:R0:W-:Y:S03]  /*85650*/  STL.64 [R1+0x3c08], R4 ;  /* 0x003c080401007387 */ /* 0x0001e60000100a00 */
[----:B0-----:R-:W3:Y:S01]  /*85660*/  LDL.LU R4, [R1+0x1d0] ;  /* 0x0001d00001047983 */ /* 0x001ee20000300800 */
[----:B------:R-:W3:Y:S02]  /*85670*/  LDL.LU R5, [R1+0x1d4] ;  /* 0x0001d40001057983 */ /* 0x000ee40000300800 */
[----:B------:R-:W3:Y:S02]  /*85680*/  LDL.LU R6, [R1+0x1d8] ;  /* 0x0001d80001067983 */ /* 0x000ee40000300800 */
[----:B------:R-:W3:Y:S01]  /*85690*/  LDL.LU R7, [R1+0x1dc] ;  /* 0x0001dc0001077983 */ /* 0x000ee20000300800 */
[C---:B--2---:R-:W-:Y:S01]  /*856a0*/  HMMA.16816.F32 R12, R20.reuse, R18, R12 ;  /* 0x00000012140c723c */ /* 0x044fe2000000180c */
[----:B----4-:R-:W0:Y:S11]  /*856b0*/  LDSM.16.MT88.4 R16, [R11+0x3c180] ;  /* 0x03c180000b10783b */ /* 0x010e360000004200 */
[----:B------:R-:W-:Y:S11]  /*856c0*/  @!UPT UIADD3 URZ, URZ, URZ, URZ ;  /* 0x0000003f3f3ff290 */ /* 0x000ff6000fffe03f */
[----:B------:R-:W-:Y:S01]  /*856d0*/  STL.64 [R1+0x860], R12 ;  /* 0x0008600c01007387 */ /* 0x000fe20000100a00 */
[----:B------:R1:W-:Y:S03]  /*856e0*/  STL.64 [R1+0x868], R14 ;  /* 0x0008680e01007387 */ /* 0x0003e60000100a00 */
[----:B-1----:R-:W3:Y:S01]  /*856f0*/  LDL.LU.64 R14, [R1+0x3c20] ;  /* 0x003c2000010e7983 */ /* 0x002ee20000300a00 */
[----:B------:R-:W2:Y:S02]  /*85700*/  LDL.LU R12, [R1+0x3c18] ;  /* 0x003c1800010c7983 */ /* 0x000ea40000300800 */
[----:B------:R-:W-:Y:S02]  /*85710*/  STL.64 [R1+0x3c00], R26 ;  /* 0x003c001a01007387 */ /* 0x000fe40000100a00 */
[----:B------:R-:W-:Y:S01]  /*85720*/  STL.64 [R1+0x3bf8], R24 ;  /* 0x003bf81801007387 */ /* 0x000fe20000100a00 */
[----:B0-----:R-:W-:Y:S01]  /*85730*/  STL.64 [R1+0x3bf0], R18 ;  /* 0x003bf01201007387 */ /* 0x001fe20000100a00 */
[----:B------:R0:W-:Y:S03]  /*85740*/  STL.64 [R1+0x3be8], R16 ;  /* 0x003be81001007387 */ /* 0x0001e60000100a00 */
[----:B0-----:R-:W4:Y:S01]  /*85750*/  LDL.LU R16, [R1+0x2e0] ;  /* 0x0002e00001107983 */ /* 0x001f220000300800 */
[----:B------:R-:W4:Y:S02]  /*85760*/  LDL.LU R17, [R1+0x2e4] ;  /* 0x0002e40001117983 */ /* 0x000f240000300800 */
[----:B------:R-:W4:Y:S02]  /*85770*/  LDL.LU R18, [R1+0x2e8] ;  /* 0x0002e80001127983 */ /* 0x000f240000300800 */
[----:B------:R-:W4:Y:S02]  /*85780*/  LDL.LU R19, [R1+0x2ec] ;  /* 0x0002ec0001137983 */ /* 0x000f240000300800 */
[----:B------:R-:W-:Y:S01]  /*85790*/  IMAD.MOV.U32 R27, RZ, RZ, R2 ;  /* 0x000000ffff1b7224 */ /* 0x000fe200078e0002 */
[----:B---3--:R-:W-:Y:S01]  /*857a0*/  HMMA.16816.F32 R4, R20, R14, R4 ;  /* 0x0000000e1404723c */ /* 0x008fe20000001804 */
[----:B--2---:R-:W-:-:S02]  /*857b0*/  IMAD.MOV.U32 R26, RZ, RZ, R12 ;  /* 0x000000ffff1a7224 */ /* 0x004fc400078e000c */
[----:B------:R-:W-:Y:S02]  /*857c0*/  IMAD.MOV.U32 R2, RZ, RZ, R14 ;  /* 0x000000ffff027224 */ /* 0x000fe400078e000e */
[----:B------:R-:W-:Y:S02]  /*857d0*/  IMAD.MOV.U32 R29, RZ, RZ, R15 ;  /* 0x000000ffff1d7224 */ /* 0x000fe400078e000f */
[----:B------:R-:W0:Y:S01]  /*857e0*/  LDSM.16.MT88.4 R12, [R11+0x3c200] ;  /* 0x03c200000b0c783b */ /* 0x000e220000004200 */
[----:B----4-:R-:W-:Y:S11]  /*857f0*/  HMMA.16816.F32 R16, R20, R26, R16 ;  /* 0x0000001a1410723c */ /* 0x010ff60000001810 */
[----:B------:R-:W-:Y:S04]  /*85800*/  @!UPT UIADD3 URZ, URZ, URZ, URZ ;  /* 0x0000003f3f3ff290 */ /* 0x000fe8000fffe03f */
[----:B------:R-:W-:Y:S01]  /*85810*/  STL.64 [R1+0x690], R4 ;  /* 0x0006900401007387 */ /* 0x000fe20000100a00 */
[----:B------:R1:W-:Y:S03]  /*85820*/  STL.64 [R1+0x698], R6 ;  /* 0x0006980601007387 */ /* 0x0003e60000100a00 */
[----:B-1----:R-:W2:Y:S01]  /*85830*/  LDL.LU.64 R6, [R1+0x3c10] ;  /* 0x003c100001067983 */ /* 0x002ea20000300a00 */
[----:B------:R-:W3:Y:S03]  /*85840*/  LDL.LU.64 R4, [R1+0x3c08] ;  /* 0x003c080001047983 */ /* 0x000ee60000300a00 */
[----:B0-----:R-:W-:Y:S01]  /*85850*/  STL.64 [R1+0x3b80], R14 ;  /* 0x003b800e01007387 */ /* 0x001fe20000100a00 */
[----:B------:R0:W-:Y:S03]  /*85860*/  STL.64 [R1+0x3b78], R12 ;  /* 0x003b780c01007387 */ /* 0x0001e60000100a00 */
[----:B0-----:R-:W4:Y:S01]  /*85870*/  LDL.LU R12, [R1+0x430] ;  /* 0x00043000010c7983 */ /* 0x001f220000300800 */
[----:B------:R-:W-:Y:S02]  /*85880*/  STL.64 [R1+0x680], R16 ;  /* 0x0006801001007387 */ /* 0x000fe40000100a00 */
[----:B------:R-:W-:Y:S02]  /*85890*/  STL.64 [R1+0x688], R18 ;  /* 0x0006881201007387 */ /* 0x000fe40000100a00 */
[----:B------:R-:W4:Y:S01]  /*858a0*/  LDL.LU R13, [R1+0x434] ;  /* 0x00043400010d7983 */ /* 0x000f220000300800 */
[----:B------:R-:W2:Y:S01]  /*858b0*/  LDL.LU R14, [R1+0x438] ;  /* 0x00043800010e7983 */ /* 0x000ea20000300800 */
[----:B------:R-:W2:Y:S02]  /*858c0*/  LDL.LU R15, [R1+0x43c] ;  /* 0x00043c00010f7983 */ /* 0x000ea40000300800 */
[----:B------:R-:W3:Y:S02]  /*858d0*/  LDL.LU R24, [R1+0x400] ;  /* 0x0004000001187983 */ /* 0x000ee40000300800 */
[----:B------:R-:W3:Y:S01]  /*858e0*/  LDL.LU R25, [R1+0x404] ;  /* 0x0004040001197983 */ /* 0x000ee20000300800 */
[----:B------:R-:W3:Y:S01]  /*858f0*/  LDL.LU R26, [R1+0x408] ;  /* 0x00040800011a7983 */ /* 0x000ee20000300800 */
[----:B------:R-:W3:Y:S03]  /*85900*/  LDL.LU R27, [R1+0x40c] ;  /* 0x00040c00011b7983 */ /* 0x000ee60000300800 */
        /* <DEDUP_REMOVED lines=12> */
[----:B0-----:R-:W2:Y:S01]  /*859d0*/  LDL R13, [R1+0x494] ;  /* 0x00049400010d7983 */ /* 0x001ea20000100800 */
[----:B------:R-:W-:-:S02]  /*859e0*/  IMAD.MOV.U32 R14, RZ, RZ, R10 ;  /* 0x000000ffff0e7224 */ /* 0x000fc400078e000a */
[----:B------:R-:W-:-:S05]  /*859f0*/  IMAD.MOV.U32 R15, RZ, RZ, R9 ;  /* 0x000000ffff0f7224 */ /* 0x000fca00078e0009 */
[----:B------:R0:W-:Y:S02]  /*85a00*/  STL.64 [R1+0x3bd0], R14 ;  /* 0x003bd00e01007387 */ /* 0x0001e40000100a00 */
[----:B0-----:R-:W-:Y:S02]  /*85a10*/  IMAD.MOV.U32 R14, RZ, RZ, R8 ;  /* 0x000000ffff0e7224 */ /* 0x001fe400078e0008 */
[----:B--2---:R-:W0:Y:S04]  /*85a20*/  LDSM.16.MT88.4 R8, [R13+0x3c280] ;  /* 0x03c280000d08783b */ /* 0x004e280000004200 */
[----:B0-----:R3:W-:Y:S01]  /*85a30*/  STL.64 [R1+0x3b00], R10 ;  /* 0x003b000a01007387 */ /* 0x0017e20000100a00 */
[----:B------:R0:W-:Y:S02]  /*85a40*/  STL.64 [R1+0x3af8], R8 ;  /* 0x003af80801007387 */ /* 0x0001e40000100a00 */
[----:B---3--:R-:W-:-:S02]  /*85a50*/  IMAD.MOV.U32 R10, RZ, RZ, R4 ;  /* 0x000000ffff0a7224 */ /* 0x008fc400078e0004 */
[----:B------:R-:W-:-:S05]  /*85a60*/  IMAD.MOV.U32 R11, RZ, RZ, R0 ;  /* 0x000000ffff0b7224 */ /* 0x000fca00078e0000 */
[----:B------:R1:W-:Y:S01]  /*85a70*/  STL.64 [R1+0x3bc8], R10 ;  /* 0x003bc80a01007387 */ /* 0x0003e20000100a00 */
[----:B0-----:R-:W2:Y:S02]  /*85a80*/  LDL.LU R8, [R1+0x460] ;  /* 0x0004600001087983 */ /* 0x001ea40000300800 */
[----:B------:R-:W2:Y:S01]  /*85a90*/  LDL.LU R9, [R1+0x464] ;  /* 0x0004640001097983 */ /* 0x000ea20000300800 */
[----:B-1----:R-:W3:Y:S01]  /*85aa0*/  LDL.LU R10, [R1+0x468] ;  /* 0x00046800010a7983 */ /* 0x002ee20000300800 */
[----:B------:R-:W3:Y:S01]  /*85ab0*/  LDL.LU R11, [R1+0x46c] ;  /* 0x00046c00010b7983 */ /* 0x000ee20000300800 */
[----:B------:R-:W-:Y:S01]  /*85ac0*/  HMMA.16816.F32 R24, R20, R6, R24 ;  /* 0x000000061418723c */ /* 0x000fe20000001818 */
[----:B------:R-:W-:Y:S02]  /*85ad0*/  IMAD.MOV.U32 R15, RZ, RZ, R5 ;  /* 0x000000ffff0f7224 */ /* 0x000fe400078e0005 */
[----:B------:R-:W-:Y:S02]  /*85ae0*/  IMAD.MOV.U32 R28, RZ, RZ, R6 ;  /* 0x000000ffff1c7224 */ /* 0x000fe400078e0006 */
[----:B------:R-:W-:-:S02]  /*85af0*/  IMAD.MOV.U32 R0, RZ, RZ, R7 ;  /* 0x000000ffff007224 */ /* 0x000fc400078e0007 */
[----:B------:R-:W0:Y:S04]  /*85b00*/  LDSM.16.MT88.4 R4, [R13+0x3c300] ;  /* 0x03c300000d04783b */ /* 0x000e280000004200 */
[----:B---3--:R-:W-:Y:S01]  /*85b10*/  STL.64 [R1+0x3be0], R10 ;  /* 0x003be00a01007387 */ /* 0x008fe20000100a00 */
[----:B--2---:R1:W-:Y:S03]  /*85b20*/  STL.64 [R1+0x3bd8], R8 ;  /* 0x003bd80801007387 */ /* 0x0043e60000100a00 */
[----:B-1----:R-:W2:Y:S01]  /*85b30*/  LDL.LU R8, [R1+0x470] ;  /* 0x0004700001087983 */ /* 0x002ea20000300800 */
[----:B------:R-:W2:Y:S02]  /*85b40*/  LDL.LU R9, [R1+0x474] ;  /* 0x0004740001097983 */ /* 0x000ea40000300800 */
[----:B------:R-:W2:Y:S02]  /*85b50*/  LDL.LU R10, [R1+0x478] ;  /* 0x00047800010a7983 */ /* 0x000ea40000300800 */
[----:B------:R-:W2:Y:S03]  /*85b60*/  LDL.LU R11, [R1+0x47c] ;  /* 0x00047c00010b7983 */ /* 0x000ea60000300800 */
[----:B------:R-:W-:Y:S01]  /*85b70*/  STL.64 [R1+0x670], R24 ;  /* 0x0006701801007387 */ /* 0x000fe20000100a00 */
[----:B------:R1:W-:Y:S03]  /*85b80*/  STL.64 [R1+0x678], R26 ;  /* 0x0006781a01007387 */ /* 0x0003e60000100a00 */
[----:B-1----:R-:W3:Y:S01]  /*85b90*/  LDL.LU.64 R26, [R1+0x3c00] ;  /* 0x003c0000011a7983 */ /* 0x002ee20000300a00 */
[----:B------:R-:W4:Y:S02]  /*85ba0*/  LDL.LU.64 R24, [R1+0x3bf8] ;  /* 0x003bf80001187983 */ /* 0x000f240000300a00 */
[----:B0-----:R4:W-:Y:S02]  /*85bb0*/  STL.64 [R1+0x3a58], R6 ;  /* 0x003a580601007387 */ /* 0x0019e40000100a00 */
[----:B------:R-:W-:Y:S01]  /*85bc0*/  STL.64 [R1+0x3a50], R4 ;  /* 0x003a500401007387 */ /* 0x000fe20000100a00 */
[----:B---3--:R-:W-:Y:S01]  /*85bd0*/  HMMA.16816.F32 R20, R20, R26, R16 ;  /* 0x0000001a1414723c */ /* 0x008fe20000001810 */
[----:B------:R-:W2:Y:S01]  /*85be0*/  LDL.LU.64 R18, [R1+0x3bf0] ;  /* 0x003bf00001127983 */ /* 0x000ea20000300a00 */
[----:B------:R-:W2:Y:S02]  /*85bf0*/  LDL.LU.64 R16, [R1+0x3be8] ;  /* 0x003be80001107983 */ /* 0x000ea40000300a00 */
[----:B----4-:R-:W-:-:S02]  /*85c00*/  IMAD.MOV.U32 R7, RZ, RZ, R24 ;  /* 0x000000ffff077224 */ /* 0x010fc400078e0018 */
[----:B------:R0:W-:Y:S01]  /*85c10*/  STL.64 [R1+0x3b88], R26 ;  /* 0x003b881a01007387 */ /* 0x0001e20000100a00 */
[----:B------:R-:W3:Y:S11]  /*85c20*/  LDL.LU R24, [R1+0x440] ;  /* 0x0004400001187983 */ /* 0x000ef60000300800 */
[----:B------:R-:W-:Y:S05]  /*85c30*/  @!UPT UIADD3 URZ, URZ, URZ, URZ ;  /* 0x0000003f3f3ff290 */ /* 0x000fea000fffe03f */
[----:B------:R-:W-:Y:S01]  /*85c40*/  STL.64 [R1+0x660], R20 ;  /* 0x0006601401007387 */ /* 0x000fe20000100a00 */
[----:B------:R-:W-:Y:S02]  /*85c50*/  STL.64 [R1+0x668], R22 ;  /* 0x0006681601007387 */ /* 0x000fe40000100a00 */
[----:B------:R-:W1:Y:S04]  /*85c60*/  LDSM.16.MT88.4 R20, [R13+0x3c380] ;  /* 0x03c380000d14783b */ /* 0x000e680000004200 */
[----:B------:R-:W-:Y:S02]  /*85c70*/  IMAD.MOV.U32 R6, RZ, RZ, R25 ;  /* 0x000000ffff067224 */ /* 0x000fe400078e0019 */
[----:B------:R-:W3:Y:S01]  /*85c80*/  LDL.LU R25, [R1+0x444] ;  /* 0x0004440001197983 */ /* 0x000ee20000300800 */
[----:B0-----:R-:W3:Y:S02]  /*85c90*/  LDL.LU R26, [R1+0x448] ;  /* 0x00044800011a7983 */ /* 0x001ee40000300800 */
[----:B------:R-:W3:Y:S01]  /*85ca0*/  LDL.LU R27, [R1+0x44c] ;  /* 0x00044c00011b7983 */ /* 0x000ee20000300800 */
[----:B-1----:R0:W-:Y:S01]  /*85cb0*/  STL.64 [R1+0x3a08], R22 ;  /* 0x003a081601007387 */ /* 0x0021e20000100a00 */
[----:B------:R-:W-:Y:S03]  /*85cc0*/  STL.64 [R1+0x3a00], R20 ;  /* 0x003a001401007387 */ /* 0x000fe60000100a00 */
[----:B0-----:R-:W4:Y:S01]  /*85cd0*/  LDL.64 R22, [R1+0x18] ;  /* 0x0000180001167983 */ /* 0x001f220000100a00 */
        /* <DEDUP_REMOVED lines=18> */
[----:B------:R0:W-:Y:S01]  /*85e00*/  STL.64 [R1+0x830], R8 ;  /* 0x0008300801007387 */ /* 0x0001e20000100a00 */
[----:B------:R1:W-:Y:S03]  /*85e10*/  STL.64 [R1+0x838], R10 ;  /* 0x0008380a01007387 */ /* 0x0003e60000100a00 */
        /* <DEDUP_REMOVED lines=10> */
[----:B---3--:R-:W-:Y:S01]  /*85ec0*/  HMMA.16816.F32 R24, R16, R6, R24 ;  /* 0x000000061018723c */ /* 0x008fe20000001818 */
[----:B--2---:R0:W-:Y:S02]  /*85ed0*/  STL.64 [R1+0x3b20], R10 ;  /* 0x003b200a01007387 */ /* 0x0041e40000100a00 */
[----:B0-----:R-:W-:-:S02]  /*85ee0*/  IMAD.MOV.U32 R10, RZ, RZ, R2 ;  /* 0x000000ffff0a7224 */ /* 0x001fc400078e0002 */
[----:B------:R-:W-:-:S07]  /*85ef0*/  IMAD.MOV.U32 R11, RZ, RZ, R29 ;  /* 0x000000ffff0b7224 */ /* 0x000fce00078e001d */
[C---:B------:R-:W-:Y:S01]  /*85f00*/  HMMA.16816.F32 R4, R16.reuse, R10, R12 ;  /* 0x0000000a1004723c */ /* 0x040fe2000000180c */
[----:B------:R-:W-:Y:S01]  /*85f10*/  STL.64 [R1+0x3b18], R8 ;  /* 0x003b180801007387 */ /* 0x000fe20000100a00 */
[----:B------:R-:W2:Y:S02]  /*85f20*/  LDL.LU R2, [R1+0x3ba0] ;  /* 0x003ba00001027983 */ /* 0x000ea40000300800 */
[----:B------:R-:W3:Y:S07]  /*85f30*/  LDL.LU R12, [R1+0x3e0] ;  /* 0x0003e000010c7983 */ /* 0x000eee0000300800 */
[----:B------:R-:W-:Y:S01]  /*85f40*/  STL.64 [R1+0x820], R24 ;  /* 0x0008201801007387 */ /* 0x000fe20000100a00 */
[----:B------:R-:W-:Y:S11]  /*85f50*/  STL.64 [R1+0x828], R26 ;  /* 0x0008281a01007387 */ /* 0x000ff60000100a00 */
[----:B------:R-:W-:Y:S01]  /*85f60*/  STL.64 [R1+0x650], R4 ;  /* 0x0006500401007387 */ /* 0x000fe20000100a00 */
[----:B------:R-:W-:Y:S02]  /*85f70*/  STL.64 [R1+0x658], R6 ;  /* 0x0006580601007387 */ /* 0x000fe40000100a00 */
[----:B------:R-:W3:Y:S02]  /*85f80*/  LDL.LU R13, [R1+0x3e4] ;  /* 0x0003e400010d7983 */ /* 0x000ee40000300800 */
[----:B------:R-:W2:Y:S01]  /*85f90*/  LDL.LU R14, [R1+0x3e8] ;  /* 0x0003e800010e7983 */ /* 0x000ea20000300800 */
[----:B------:R-:W2:Y:S04]  /*85fa0*/  LDL.LU R15, [R1+0x3ec] ;  /* 0x0003ec00010f7983 */ /* 0x000ea80000300800 */
[----:B--2---:R-:W-:Y:S01]  /*85fb0*/  STL.64 [R1+0x3b98], R14 ;  /* 0x003b980e01007387 */ /* 0x004fe20000100a00 */
[----:B---3--:R0:W-:Y:S03]  /*85fc0*/  STL.64 [R1+0x3b90], R12 ;  /* 0x003b900c01007387 */ /* 0x0081e60000100a00 */
        /* <DEDUP_REMOVED lines=8> */
[----:B------:R0:W-:Y:S04]  /*86050*/  STL.64 [R1+0x3b30], R10 ;  /* 0x003b300a01007387 */ /* 0x0001e80000100a00 */
[----:B0-----:R-:W3:Y:S04]  /*86060*/  LDL.64 R10, [R1+0x38] ;  /* 0x00003800010a7983 */ /* 0x001ee80000100a00 */
[----:B---3--:R0:W-:Y:S04]  /*86070*/  STL.64 [R1+0x3b40], R10 ;  /* 0x003b400a01007387 */ /* 0x0081e80000100a00 */
[----:B0-----:R-:W3:Y:S04]  /*86080*/  LDL.64 R10, [R1+0x48] ;  /* 0x00004800010a7983 */ /* 0x001ee80000100a00 */
[----:B---3--:R0:W-:Y:S04]  /*86090*/  STL.64 [R1+0x3b58], R10 ;  /* 0x003b580a01007387 */ /* 0x0081e80000100a00 */
[----:B0-----:R-:W3:Y:S01]  /*860a0*/  LDL.64 R10, [R1+0x58] ;  /* 0x00005800010a7983 */ /* 0x001ee20000100a00 */
[----:B----4-:R-:W-:Y:S03]  /*860b0*/  HMMA.16816.F32 R12, R16, R22, R12 ;  /* 0x00000016100c723c */ /* 0x010fe6000000180c */
[----:B---3--:R0:W-:Y:S01]  /*860c0*/  STL.64 [R1+0x3b70], R10 ;  /* 0x003b700a01007387 */ /* 0x0081e20000100a00 */
[----:B------:R-:W3:Y:S02]  /*860d0*/  LDL.LU R4, [R1+0x1c0] ;  /* 0x0001c00001047983 */ /* 0x000ee40000300800 */
[----:B------:R-:W3:Y:S02]  /*860e0*/  LDL.LU R5, [R1+0x1c4] ;  /* 0x0001c40001057983 */ /* 0x000ee40000300800 */
[----:B------:R-:W4:Y:S01]  /*860f0*/  LDL.LU R6, [R1+0x1c8] ;  /* 0x0001c80001067983 */ /* 0x000f220000300800 */
[----:B------:R-:W4:Y:S01]  /*86100*/  LDL.LU R7, [R1+0x1cc] ;  /* 0x0001cc0001077983 */ /* 0x000f220000300800 */
[----:B------:R-:W2:Y:S02]  /*86110*/  LDL.LU R8, [R1+0x3d0] ;  /* 0x0003d00001087983 */ /* 0x000ea40000300800 */
[----:B------:R-:W2:Y:S01]  /*86120*/  LDL.LU R9, [R1+0x3d4] ;  /* 0x0003d40001097983 */ /* 0x000ea20000300800 */
[----:B0-----:R-:W2:Y:S01]  /*86130*/  LDL.LU R10, [R1+0x3d8] ;  /* 0x0003d800010a7983 */ /* 0x001ea20000300800 */
[----:B------:R-:W2:Y:S03]  /*86140*/  LDL.LU R11, [R1+0x3dc] ;  /* 0x0003dc00010b7983 */ /* 0x000ea60000300800 */
[----:B----4-:R-:W-:Y:S01]  /*86150*/  STL.64 [R1+0x3a68], R6 ;  /* 0x003a680601007387 */ /* 0x010fe20000100a00 */
[----:B---3--:R-:W-:Y:S05]  /*86160*/  STL.64 [R1+0x3a60], R4 ;  /* 0x003a600401007387 */ /* 0x008fea0000100a00 */
[----:B------:R-:W-:Y:S02]  /*86170*/  STL.64 [R1+0x640], R12 ;  /* 0x0006400c01007387 */ /* 0x000fe40000100a00 */
[----:B------:R0:W-:Y:S02]  /*86180*/  STL.64 [R1+0x648], R14 ;  /* 0x0006480e01007387 */ /* 0x0001e40000100a00 */
[----:B0-----:R-:W3:Y:S01]  /*86190*/  LDL.LU.64 R14, [R1+0x3b98] ;  /* 0x003b9800010e7983 */ /* 0x001ee20000300a00 */
[----:B------:R-:W3:Y:S02]  /*861a0*/  LDL.LU.64 R12, [R1+0x3b90] ;  /* 0x003b9000010c7983 */ /* 0x000ee40000300a00 */
[----:B------:R0:W-:Y:S02]  /*861b0*/  STL.64 [R1+0x3b38], R22 ;  /* 0x003b381601007387 */ /* 0x0001e40000100a00 */
[----:B------:R-:W4:Y:S01]  /*861c0*/  LDL.LU R20, [R1+0x3a0] ;  /* 0x0003a00001147983 */ /* 0x000f220000300800 */
[----:B------:R-:W4:Y:S04]  /*861d0*/  LDL.LU R21, [R1+0x3a4] ;  /* 0x0003a40001157983 */ /* 0x000f280000300800 */
[----:B0-----:R-:W3:Y:S01]  /*861e0*/  LDL.LU R22, [R1+0x3a8] ;  /* 0x0003a80001167983 */ /* 0x001ee20000300800 */
[----:B------:R-:W3:Y:S02]  /*861f0*/  LDL.LU R23, [R1+0x3ac] ;  /* 0x0003ac0001177983 */ /* 0x000ee40000300800 */
[----:B------:R-:W-:-:S02]  /*86200*/  IMAD.MOV.U32 R6, RZ, RZ, R28 ;  /* 0x000000ffff067224 */ /* 0x000fc400078e001c */
[----:B------:R-:W-:-:S07]  /*86210*/  IMAD.MOV.U32 R7, RZ, RZ, R0 ;  /* 0x000000ffff077224 */ /* 0x000fce00078e0000 */
[C---:B--2---:R-:W-:Y:S01]  /*86220*/  HMMA.16816.F32 R24, R16.reuse, R6, R24 ;  /* 0x000000061018723c */ /* 0x044fe20000001818 */
[----:B---3--:R-:W-:Y:S01]  /*86230*/  STL.64 [R1+0x3b50], R22 ;  /* 0x003b501601007387 */ /* 0x008fe20000100a00 */
[----:B----4-:R0:W-:Y:S03]  /*86240*/  STL.64 [R1+0x3b48], R20 ;  /* 0x003b481401007387 */ /* 0x0101e60000100a00 */
        /* <DEDUP_REMOVED lines=12> */
[----:B0-----:R-:W3:Y:S02]  /*86310*/  LDL.LU.64 R26, [R1+0x3b88] ;  /* 0x003b8800011a7983 */ /* 0x001ee40000300a00 */
[----:B---3--:R-:W-:Y:S02]  /*86320*/  HMMA.16816.F32 R16, R16, R26, R12 ;  /* 0x0000001a1010723c */ /* 0x008fe4000000180c */
[----:B------:R-:W3:Y:S01]  /*86330*/  LDL.LU.64 R14, [R1+0x3b80] ;  /* 0x003b8000010e7983 */ /* 0x000ee20000300a00 */
[----:B------:R-:W3:Y:S02]  /*86340*/  LDL.LU.64 R12, [R1+0x3b78] ;  /* 0x003b7800010c7983 */ /* 0x000ee40000300a00 */
[----:B------:R0:W-:Y:S02]  /*86350*/  STL.64 [R1+0x3b28], R26 ;  /* 0x003b281a01007387 */ /* 0x0001e40000100a00 */
[----:B------:R-:W4:Y:S11]  /*86360*/  LDL.LU R24, [R1+0x390] ;  /* 0x0003900001187983 */ /* 0x000f360000300800 */
[----:B------:R-:W-:Y:S05]  /*86370*/  @!UPT UIADD3 URZ, URZ, URZ, URZ ;  /* 0x0000003f3f3ff290 */ /* 0x000fea000fffe03f */
[----:B------:R-:W-:Y:S01]  /*86380*/  STL.64 [R1+0x620], R16 ;  /* 0x0006201001007387 */ /* 0x000fe20000100a00 */
[----:B------:R1:W-:Y:S02]  /*86390*/  STL.64 [R1+0x628], R18 ;  /* 0x0006281201007387 */ /* 0x0003e40000100a00 */
[----:B------:R-:W4:Y:S02]  /*863a0*/  LDL.LU R25, [R1+0x394] ;  /* 0x0003940001197983 */ /* 0x000f240000300800 */
[----:B0-----:R-:W4:Y:S01]  /*863b0*/  LDL.LU R26, [R1+0x398] ;  /* 0x00039800011a7983 */ /* 0x001f220000300800 */
[----:B------:R-:W4:Y:S04]  /*863c0*/  LDL.LU R27, [R1+0x39c] ;  /* 0x00039c00011b7983 */ /* 0x000f280000300800 */
[----:B-1----:R-:W3:Y:S02]  /*863d0*/  LDL.LU.64 R18, [R1+0x68] ;  /* 0x0000680001127983 */ /* 0x002ee40000300a00 */
        /* <DEDUP_REMOVED lines=25> */
[----:B------:R-:W-:Y:S11]  /*86570*/  IMAD.MOV.U32 R17, RZ, RZ, R11 ;  /* 0x000000ffff117224 */ /* 0x000ff600078e000b */
[----:B------:R-:W-:Y:S11]  /*86580*/  @!UPT UIADD3 URZ, URZ, URZ, URZ ;  /* 0x0000003f3f3ff290 */ /* 0x000ff6000fffe03f */
[----:B------:R0:W-:Y:S01]  /*86590*/  STL.64 [R1+0x7e0], R20 ;  /* 0x0007e01401007387 */ /* 0x0001e20000100a00 */
[----:B------:R1:W-:Y:S02]  /*865a0*/  STL.64 [R1+0x7e8], R22 ;  /* 0x0007e81601007387 */ /* 0x0003e40000100a00 */
[----:B0-----:R-:W-:Y:S01]  /*865b0*/  IMAD.MOV.U32 R20, RZ, RZ, R10 ;  /* 0x000000ffff147224 */ /* 0x001fe200078e000a */
[----:B-1----:R-:W2:Y:S01]  /*865c0*/  LDL.LU.64 R22, [R1+0x3b38] ;  /* 0x003b380001167983 */ /* 0x002ea20000300a00 */
[----:B------:R-:W4:Y:S02]  /*865d0*/  LDL.LU.64 R10, [R1+0x3b30] ;  /* 0x003b3000010a7983 */ /* 0x000f240000300a00 */
[C---:B----4-:R-:W-:Y:S01]  /*865e0*/  HMMA.16816.F32 R8, R12.reuse, R10, R24 ;  /* 0x0000000a0c08723c */ /* 0x050fe20000001818 */
[----:B------:R-:W3:Y:S11]  /*865f0*/  LDL.LU.64 R26, [R1+0x3b28] ;  /* 0x003b2800011a7983 */ /* 0x000ef60000300a00 */
[----:B------:R-:W-:Y:S11]  /*86600*/  @!UPT UIADD3 URZ, URZ, URZ, URZ ;  /* 0x0000003f3f3ff290 */ /* 0x000ff6000fffe03f */
        /* <DEDUP_REMOVED lines=14> */
[----:B----4-:R0:W-:Y:S02]  /*866f0*/  STL.64 [R1+0x3aa8], R22 ;  /* 0x003aa81601007387 */ /* 0x0101e40000100a00 */
[----:B0-----:R-:W-:-:S02]  /*86700*/  IMAD.MOV.U32 R22, RZ, RZ, R20 ;  /* 0x000000ffff167224 */ /* 0x001fc400078e0014 */
[----:B------:R-:W-:-:S05]  /*86710*/  IMAD.MOV.U32 R23, RZ, RZ, R17 ;  /* 0x000000ffff177224 */ /* 0x000fca00078e0011 */
[----:B------:R0:W-:Y:S11]  /*86720*/  STL.64 [R1+0x3ac0], R22 ;  /* 0x003ac01601007387 */ /* 0x0001f60000100a00 */
[----:B------:R-:W-:Y:S02]  /*86730*/  STL.64 [R1+0x5f0], R8 ;  /* 0x0005f00801007387 */ /* 0x000fe40000100a00 */
[----:B------:R-:W-:Y:S02]  /*86740*/  STL.64 [R1+0x5f8], R10 ;  /* 0x0005f80a01007387 */ /* 0x000fe40000100a00 */
[----:B0-----:R-:W-:-:S02]  /*86750*/  IMAD.MOV.U32 R22, RZ, RZ, R5 ;  /* 0x000000ffff167224 */ /* 0x001fc400078e0005 */
[----:B------:R-:W-:-:S05]  /*86760*/  IMAD.MOV.U32 R23, RZ, RZ, R4 ;  /* 0x000000ffff177224 */ /* 0x000fca00078e0004 */
[----:B------:R-:W-:Y:S01]  /*86770*/  STL.64 [R1+0x3ad8], R22 ;  /* 0x003ad81601007387 */ /* 0x000fe20000100a00 */
[----:B------:R0:W-:Y:S02]  /*86780*/  STL.64 [R1+0x3a88], R6 ;  /* 0x003a880601007387 */ /* 0x0001e40000100a00 */
[----:B------:R-:W2:Y:S02]  /*86790*/  LDL.LU R4, [R1+0x270] ;  /* 0x0002700001047983 */ /* 0x000ea40000300800 */
[----:B------:R-:W2:Y:S01]  /*867a0*/  LDL.LU R5, [R1+0x274] ;  /* 0x0002740001057983 */ /* 0x000ea20000300800 */
[----:B0-----:R-:W4:Y:S01]  /*867b0*/  LDL.LU R6, [R1+0x278] ;  /* 0x0002780001067983 */ /* 0x001f220000300800 */
[----:B------:R-:W4:Y:S02]  /*867c0*/  LDL.LU R7, [R1+0x27c] ;  /* 0x00027c0001077983 */ /* 0x000f240000300800 */
[----:B------:R-:W-:Y:S02]  /*867d0*/  IMAD.MOV.U32 R22, RZ, RZ, R16 ;  /* 0x000000ffff167224 */ /* 0x000fe400078e0010 */
[----:B------:R-:W-:Y:S01]  /*867e0*/  IMAD.MOV.U32 R23, RZ, RZ, R0 ;  /* 0x000000ffff177224 */ /* 0x000fe200078e0000 */
[----:B------:R-:W3:Y:S01]  /*867f0*/  LDL.LU R8, [R1+0x2d0] ;  /* 0x0002d00001087983 */ /* 0x000ee20000300800 */
[----:B------:R-:W3:Y:S02]  /*86800*/  LDL.LU R9, [R1+0x2d4] ;  /* 0x0002d40001097983 */ /* 0x000ee40000300800 */
[----:B------:R-:W3:Y:S02]  /*86810*/  LDL.LU R10, [R1+0x2d8] ;  /* 0x0002d800010a7983 */ /* 0x000ee40000300800 */
[----:B------:R-:W3:Y:S01]  /*86820*/  LDL.LU R11, [R1+0x2dc] ;  /* 0x0002dc00010b7983 */ /* 0x000ee20000300800 */
[----:B------:R0:W-:Y:S01]  /*86830*/  STL.64 [R1+0x3af0], R22 ;  /* 0x003af01601007387 */ /* 0x0001e20000100a00 */
[----:B------:R-:W3:Y:S02]  /*86840*/  LDL.LU R20, [R1+0x2c0] ;  /* 0x0002c00001147983 */ /* 0x000ee40000300800 */
[----:B------:R-:W3:Y:S01]  /*86850*/  LDL.LU R21, [R1+0x2c4] ;  /* 0x0002c40001157983 */ /* 0x000ee20000300800 */
[----:B0-----:R-:W3:Y:S01]  /*86860*/  LDL.LU R22, [R1+0x2c8] ;  /* 0x0002c80001167983 */ /* 0x001ee20000300800 */
[----:B------:R-:W3:Y:S03]  /*86870*/  LDL.LU R23, [R1+0x2cc] ;  /* 0x0002cc0001177983 */ /* 0x000ee60000300800 */
        /* <DEDUP_REMOVED lines=23> */
[----:B------:R-:W2:Y:S02]  /*869f0*/  LDL.LU R6, [R1+0x2b8] ;  /* 0x0002b80001067983 */ /* 0x000ea40000300800 */
[----:B------:R-:W2:Y:S01]  /*86a00*/  LDL.LU R7, [R1+0x2bc] ;  /* 0x0002bc0001077983 */ /* 0x000ea20000300800 */
[----:B------:R-:W3:Y:S01]  /*86a10*/  LDL.LU.64 R10, [R1+0x3b00] ;  /* 0x003b0000010a7983 */ /* 0x000ee20000300a00 */
[----:B------:R-:W3:Y:S11]  /*86a20*/  LDL.LU.64 R8, [R1+0x3af8] ;  /* 0x003af80001087983 */ /* 0x000ef60000300a00 */
[----:B------:R0:W-:Y:S02]  /*86a30*/  STL.64 [R1+0x590], R12 ;  /* 0x0005900c01007387 */ /* 0x0001e40000100a00 */
[----:B------:R1:W-:Y:S01]  /*86a40*/  STL.64 [R1+0x598], R14 ;  /* 0x0005980e01007387 */ /* 0x0003e20000100a00 */
[----:B0-----:R-:W4:Y:S01]  /*86a50*/  LDL.LU R12, [R1+0x1b0] ;  /* 0x0001b000010c7983 */ /* 0x001f220000300800 */
[----:B------:R-:W4:Y:S02]  /*86a60*/  LDL.LU R13, [R1+0x1b4] ;  /* 0x0001b400010d7983 */ /* 0x000f240000300800 */
[----:B-1----:R-:W2:Y:S02]  /*86a70*/  LDL.LU R14, [R1+0x1b8] ;  /* 0x0001b800010e7983 */ /* 0x002ea40000300800 */
        /* <DEDUP_REMOVED lines=42> */
[----:B---3--:R-:W-:Y:S11]  /*86d20*/  HMMA.16816.F32 R4, R8, R22, R4 ;  /* 0x000000160804723c */ /* 0x008ff60000001804 */
[----:B------:R-:W-:Y:S11]  /*86d30*/  @!UPT UIADD3 URZ, URZ, URZ, URZ ;  /* 0x0000003f3f3ff290 */ /* 0x000ff6000fffe03f */
[----:B------:R-:W-:Y:S01]  /*86d40*/  @!UPT UIADD3 URZ, URZ, URZ, URZ ;  /* 0x0000003f3f3ff290 */ /* 0x000fe2000fffe03f */
[----:B------:R-:W-:Y:S01]  /*86d50*/  STL.64 [R1+0x570], R4 ;  /* 0x0005700401007387 */ /* 0x000fe20000100a00 */
[----:B------:R0:W-:Y:S03]  /*86d60*/  STL.64 [R1+0x578], R6 ;  /* 0x0005780601007387 */ /* 0x0001e60000100a00 */
[----:B0-----:R-:W2:Y:S01]  /*86d70*/  LDL.LU.64 R6, [R1+0x3a88] ;  /* 0x003a880001067983 */ /* 0x001ea20000300a00 */
[----:B------:R-:W3:Y:S02]  /*86d80*/  LDL.LU R20, [R1+0x180] ;  /* 0x0001800001147983 */ /* 0x000ee40000300800 */
[----:B------:R-:W-:Y:S02]  /*86d90*/  IMAD.MOV.U32 R0, RZ, RZ, R23 ;  /* 0x000000ffff007224 */ /* 0x000fe400078e0017 */
[----:B------:R-:W3:Y:S02]  /*86da0*/  LDL.LU R21, [R1+0x184] ;  /* 0x0001840001157983 */ /* 0x000ee40000300800 */
[----:B------:R-:W-:-:S02]  /*86db0*/  IMAD.MOV.U32 R22, RZ, RZ, R2 ;  /* 0x000000ffff167224 */ /* 0x000fc400078e0002 */
[----:B------:R-:W-:Y:S01]  /*86dc0*/  IMAD.MOV.U32 R23, RZ, RZ, R3 ;  /* 0x000000ffff177224 */ /* 0x000fe200078e0003 */
[----:B------:R-:W4:Y:S01]  /*86dd0*/  LDL.LU R2, [R1+0x3a84] ;  /* 0x003a840001027983 */ /* 0x000f220000300800 */
        /* <DEDUP_REMOVED lines=27> */
[----:B------:R0:W-:Y:S02]  /*86f90*/  STL.64 [R1+0x3a48], R26 ;  /* 0x003a481a01007387 */ /* 0x0001e40000100a00 */
[----:B------:R-:W-:Y:S01]  /*86fa0*/  IMAD.MOV.U32 R16, RZ, RZ, R14 ;  /* 0x000000ffff107224 */ /* 0x000fe200078e000e */
[----:B------:R-:W-:Y:S04]  /*86fb0*/  STL.64 [R1+0x3a40], R24 ;  /* 0x003a401801007387 */ /* 0x000fe80000100a00 */
[----:B0-----:R-:W2:Y:S01]  /*86fc0*/  LDL.LU.64 R26, [R1+0x38] ;  /* 0x00003800011a7983 */ /* 0x001ea20000300a00 */
[----:B------:R0:W-:Y:S03]  /*86fd0*/  STL [R1+0x38fc], R12 ;  /* 0x0038fc0c01007387 */ /* 0x0001e60000100800 */
[----:B0-----:R-:W2:Y:S01]  /*86fe0*/  LDL.LU R12, [R1+0x1a0] ;  /* 0x0001a000010c7983 */ /* 0x001ea20000300800 */
[----:B------:R-:W2:Y:S02]  /*86ff0*/  LDL.LU R13, [R1+0x1a4] ;  /* 0x0001a400010d7983 */ /* 0x000ea40000300800 */
[----:B------:R-:W-:Y:S02]  /*87000*/  STL [R1+0x38f8], R16 ;  /* 0x0038f81001007387 */ /* 0x000fe40000100800 */
[----:B------:R-:W2:Y:S02]  /*87010*/  LDL.LU.64 R18, [R1+0x58] ;  /* 0x0000580001127983 */ /* 0x000ea40000300a00 */
[----:B---3--:R-:W-:-:S02]  /*87020*/  IMAD.MOV.U32 R14, RZ, RZ, R3 ;  /* 0x000000ffff0e7224 */ /* 0x008fc400078e0003 */
[----:B----4-:R-:W-:-:S07]  /*87030*/  IMAD.MOV.U32 R15, RZ, RZ, R2 ;  /* 0x000000ffff0f7224 */ /* 0x010fce00078e0002 */
[----:B--2---:R-:W-:Y:S11]  /*87040*/  HMMA.16816.F32 R12, R4, R18, R12 ;  /* 0x00000012040c723c */ /* 0x004ff6000000180c */
[----:B------:R-:W-:Y:S11]  /*87050*/  @!UPT UIADD3 URZ, URZ, URZ, URZ ;  /* 0x0000003f3f3ff290 */ /* 0x000ff6000fffe03f */
[----:B------:R-:W-:Y:S01]  /*87060*/  @!UPT UIADD3 URZ, URZ, URZ, URZ ;  /* 0x0000003f3f3ff290 */ /* 0x000fe2000fffe03f */
[----:B------:R0:W-:Y:S01]  /*87070*/  STL.64 [R1+0x7c0], R12 ;  /* 0x0007c00c01007387 */ /* 0x0001e20000100a00 */
[----:B------:R1:W-:Y:S02]  /*87080*/  STL.64 [R1+0x7c8], R14 ;  /* 0x0007c80e01007387 */ /* 0x0003e40000100a00 */
[----:B------:R-:W-:Y:S02]  /*87090*/  IMAD.MOV.U32 R17, RZ, RZ, R14 ;  /* 0x000000ffff117224 */ /* 0x000fe400078e000e */
[----:B0-----:R-:W-:-:S05]  /*870a0*/  IMAD.MOV.U32 R13, RZ, RZ, R12 ;  /* 0x000000ffff0d7224 */ /* 0x001fca00078e000c */
[----:B------:R-:W-:Y:S01]  /*870b0*/  STL [R1+0x3904], R13 ;  /* 0x0039040d01007387 */ /* 0x000fe20000100800 */
[----:B-1----:R-:W2:Y:S02]  /*870c0*/  LDL.LU.64 R14, [R1+0x48] ;  /* 0x00004800010e7983 */ /* 0x002ea40000300a00 */
[----:B------:R-:W-:Y:S01]  /*870d0*/  STL [R1+0x3900], R17 ;  /* 0x0039001101007387 */ /* 0x000fe20000100800 */
[C---:B------:R-:W-:Y:S08]  /*870e0*/  HMMA.16816.F32 R20, R4.reuse, R26, R20 ;  /* 0x0000001a0414723c */ /* 0x040ff00000001814 */
[----:B--2---:R-:W-:Y:S01]  /*870f0*/  HMMA.16816.F32 R8, R4, R14, R8 ;  /* 0x0000000e0408723c */ /* 0x004fe20000001808 */
[----:B------:R-:W-:Y:S11]  /*87100*/  IMAD.MOV.U32 R29, RZ, RZ, R14 ;  /* 0x000000ffff1d7224 */ /* 0x000ff600078e000e */
[----:B------:R-:W-:Y:S11]  /*87110*/  @!UPT UIADD3 URZ, URZ, URZ, URZ ;  /* 0x0000003f3f3ff290 */ /* 0x000ff6000fffe03f */
[----:B------:R0:W-:Y:S01]  /*87120*/  STL.64 [R1+0x7b0], R8 ;  /* 0x0007b00801007387 */ /* 0x0001e20000100a00 */
[----:B------:R1:W-:Y:S02]  /*87130*/  STL.64 [R1+0x7b8], R10 ;  /* 0x0007b80a01007387 */ /* 0x0003e40000100a00 */
[----:B------:R-:W-:Y:S02]  /*87140*/  IMAD.MOV.U32 R14, RZ, RZ, R8 ;  /* 0x000000ffff0e7224 */ /* 0x000fe400078e0008 */
[----:B------:R-:W2:Y:S01]  /*87150*/  LDL.LU.64 R2, [R1+0x5e8] ;  /* 0x0005e80001027983 */ /* 0x000ea20000300a00 */
[----:B0-----:R-:W3:Y:S01]  /*87160*/  LDL.LU.64 R8, [R1+0x5e0] ;  /* 0x0005e00001087983 */ /* 0x001ee20000300a00 */
[----:B------:R-:W-:Y:S02]  /*87170*/  IMAD.MOV.U32 R28, RZ, RZ, R18 ;  /* 0x000000ffff1c7224 */ /* 0x000fe400078e0012 */
[----:B------:R-:W-:Y:S02]  /*87180*/  IMAD.MOV.U32 R18, RZ, RZ, R10 ;  /* 0x000000ffff127224 */ /* 0x000fe400078e000a */
[----:B------:R-:W4:Y:S01]  /*87190*/  LDL.LU.64 R12, [R1+0x5d8] ;  /* 0x0005d800010c7983 */ /* 0x000f220000300a00 */
[----:B------:R0:W-:Y:S02]  /*871a0*/  STL [R1+0x390c], R14 ;  /* 0x00390c0e01007387 */ /* 0x0001e40000100800 */
[----:B------:R0:W-:Y:S02]  /*871b0*/  STL [R1+0x3908], R18 ;  /* 0x0039081201007387 */ /* 0x0001e40000100800 */
[----:B------:R-:W-:-:S02]  /*871c0*/  IMAD.MOV.U32 R17, RZ, RZ, R15 ;  /* 0x000000ffff117224 */ /* 0x000fc400078e000f */
[----:B-1----:R-:W-:Y:S02]  /*871d0*/  IMAD.MOV.U32 R11, RZ, RZ, R20 ;  /* 0x000000ffff0b7224 */ /* 0x002fe400078e0014 */
[----:B------:R-:W-:Y:S02]  /*871e0*/  IMAD.MOV.U32 R16, RZ, RZ, R19 ;  /* 0x000000ffff107224 */ /* 0x000fe400078e0013 */
[----:B------:R-:W-:Y:S02]  /*871f0*/  IMAD.MOV.U32 R15, RZ, RZ, R21 ;  /* 0x000000ffff0f7224 */ /* 0x000fe400078e0015 */
[----:B0-----:R-:W-:Y:S02]  /*87200*/  IMAD.MOV.U32 R14, RZ, RZ, R26 ;  /* 0x000000ffff0e7224 */ /* 0x001fe400078e001a */
[----:B------:R-:W-:Y:S02]  /*87210*/  IMAD.MOV.U32 R18, RZ, RZ, R27 ;  /* 0x000000ffff127224 */ /* 0x000fe400078e001b */
[----:B------:R-:W2:Y:S01]  /*87220*/  LDL.LU.64 R26, [R1+0x3a48] ;  /* 0x003a4800011a7983 */ /* 0x000ea20000300a00 */
[----:B------:R-:W2:Y:S02]  /*87230*/  LDL.LU.64 R24, [R1+0x3a40] ;  /* 0x003a400001187983 */ /* 0x000ea40000300a00 */
[----:B------:R0:W-:Y:S02]  /*87240*/  STL.64 [R1+0x7a0], R20 ;  /* 0x0007a01401007387 */ /* 0x0001e40000100a00 */
[----:B------:R1:W-:Y:S02]  /*87250*/  STL.64 [R1+0x7a8], R22 ;  /* 0x0007a81601007387 */ /* 0x0003e40000100a00 */
[----:B------:R-:W-:Y:S01]  /*87260*/  IMAD.MOV.U32 R19, RZ, RZ, R22 ;  /* 0x000000ffff137224 */ /* 0x000fe200078e0016 */
[----:B0-----:R-:W2:Y:S01]  /*87270*/  LDL.LU R20, [R1+0x170] ;  /* 0x0001700001147983 */ /* 0x001ea20000300800 */
[----:B------:R-:W2:Y:S02]  /*87280*/  LDL.LU R21, [R1+0x174] ;  /* 0x0001740001157983 */ /* 0x000ea40000300800 */
[----:B-1----:R-:W2:Y:S02]  /*87290*/  LDL.LU R22, [R1+0x178] ;  /* 0x0001780001167983 */ /* 0x002ea40000300800 */
[----:B------:R-:W2:Y:S01]  /*872a0*/  LDL.LU R23, [R1+0x17c] ;  /* 0x00017c0001177983 */ /* 0x000ea20000300800 */
[----:B------:R-:W-:Y:S04]  /*872b0*/  STL [R1+0x3918], R11 ;  /* 0x0039180b01007387 */ /* 0x000fe80000100800 */
[----:B---3--:R0:W-:Y:S04]  /*872c0*/  STL.64 [R1+0x3970], R8 ;  /* 0x0039700801007387 */ /* 0x0081e80000100a00 */
[----:B0-----:R-:W3:Y:S01]  /*872d0*/  LDL.LU R8, [R1+0x80] ;  /* 0x0000800001087983 */ /* 0x001ee20000300800 */
[----:B------:R-:W3:Y:S02]  /*872e0*/  LDL.LU R9, [R1+0x84] ;  /* 0x0000840001097983 */ /* 0x000ee40000300800 */
[----:B------:R-:W2:Y:S02]  /*872f0*/  LDL.LU R10, [R1+0x88] ;  /* 0x00008800010a7983 */ /* 0x000ea40000300800 */
[----:B------:R-:W2:Y:S02]  /*87300*/  LDL.LU R11, [R1+0x8c] ;  /* 0x00008c00010b7983 */ /* 0x000ea40000300800 */
[----:B--2---:R0:W-:Y:S01]  /*87310*/  STL.64 [R1+0x3980], R10 ;  /* 0x0039800a01007387 */ /* 0x0041e20000100a00 */
[----:B---3--:R-:W-:Y:S03]  /*87320*/  STL.64 [R1+0x3978], R8 ;  /* 0x0039780801007387 */ /* 0x008fe60000100a00 */
[----:B0-----:R-:W2:Y:S01]  /*87330*/  LDL.LU R10, [R1+0x18] ;  /* 0x00001800010a7983 */ /* 0x001ea20000300800 */
[----:B------:R-:W-:-:S02]  /*87340*/  IMAD.MOV.U32 R11, RZ, RZ, R0 ;  /* 0x000000ffff0b7224 */ /* 0x000fc400078e0000 */
[----:B------:R-:W3:Y:S02]  /*87350*/  LDL.LU R0, [R1+0x3a38] ;  /* 0x003a380001007983 */ /* 0x000ee40000300800 */
[----:B------:R0:W-:Y:S01]  /*87360*/  STL [R1+0x3914], R15 ;  /* 0x0039140f01007387 */ /* 0x0001e20000100800 */
[----:B----4-:R-:W-:Y:S01]  /*87370*/  STL.64 [R1+0x39a8], R12 ;  /* 0x0039a80c01007387 */ /* 0x010fe20000100a00 */
[----:B0-----:R-:W-:-:S05]  /*87380*/  IMAD.MOV.U32 R15, RZ, RZ, R18 ;  /* 0x000000ffff0f7224 */ /* 0x001fca00078e0012 */
[----:B------:R0:W-:Y:S02]  /*87390*/  STL.64 [R1+0x39b8], R14 ;  /* 0x0039b80e01007387 */ /* 0x0001e40000100a00 */
[----:B0-----:R-:W-:Y:S02]  /*873a0*/  IMAD.MOV.U32 R14, RZ, RZ, R29 ;  /* 0x000000ffff0e7224 */ /* 0x001fe400078e001d */
[----:B------:R-:W-:-:S05]  /*873b0*/  IMAD.MOV.U32 R15, RZ, RZ, R17 ;  /* 0x000000ffff0f7224 */ /* 0x000fca00078e0011 */
[----:B------:R0:W-:Y:S02]  /*873c0*/  STL.64 [R1+0x39d0], R14 ;  /* 0x0039d00e01007387 */ /* 0x0001e40000100a00 */
[----:B0-----:R-:W-:Y:S02]  /*873d0*/  IMAD.MOV.U32 R14, RZ, RZ, R28 ;  /* 0x000000ffff0e7224 */ /* 0x001fe400078e001c */
[----:B------:R-:W-:-:S05]  /*873e0*/  IMAD.MOV.U32 R15, RZ, RZ, R16 ;  /* 0x000000ffff0f7224 */ /* 0x000fca00078e0010 */
[----:B------:R-:W-:Y:S01]  /*873f0*/  STL.64 [R1+0x39e8], R14 ;  /* 0x0039e80e01007387 */ /* 0x000fe20000100a00 */
[----:B------:R0:W-:Y:S03]  /*87400*/  STL [R1+0x3910], R19 ;  /* 0x0039101301007387 */ /* 0x0001e60000100800 */
[----:B0-----:R-:W4:Y:S01]  /*87410*/  LDL.LU.64 R18, [R1+0x5d0] ;  /* 0x0005d00001127983 */ /* 0x001f220000300a00 */
[----:B------:R-:W-:Y:S02]  /*87420*/  IMAD.MOV.U32 R14, RZ, RZ, R27 ;  /* 0x000000ffff0e7224 */ /* 0x000fe400078e001b */
[----:B------:R-:W-:Y:S01]  /*87430*/  IMAD.MOV.U32 R15, RZ, RZ, R26 ;  /* 0x000000ffff0f7224 */ /* 0x000fe200078e001a */
[----:B----4-:R0:W-:Y:S01]  /*87440*/  STL.64 [R1+0x3988], R18 ;  /* 0x0039881201007387 */ /* 0x0101e20000100a00 */
[----:B------:R-:W4:Y:S02]  /*87450*/  LDL.LU R16, [R1+0x90] ;  /* 0x0000900001107983 */ /* 0x000f240000300800 */
[----:B------:R-:W4:Y:S01]  /*87460*/  LDL.LU R17, [R1+0x94] ;  /* 0x0000940001117983 */ /* 0x000f220000300800 */
[----:B0-----:R-:W2:Y:S01]  /*87470*/  LDL.LU R18, [R1+0x98] ;  /* 0x0000980001127983 */ /* 0x001ea20000300800 */
[----:B------:R-:W2:Y:S02]  /*87480*/  LDL.LU R19, [R1+0x9c] ;  /* 0x00009c0001137983 */ /* 0x000ea40000300800 */
[----:B------:R-:W-:Y:S01]  /*87490*/  STL.64 [R1+0x3a18], R14 ;  /* 0x003a180e01007387 */ /* 0x000fe20000100a00 */
[----:B--2---:R0:W-:Y:S02]  /*874a0*/  STL.64 [R1+0x3998], R18 ;  /* 0x0039981201007387 */ /* 0x0041e40000100a00 */
[----:B0-----:R-:W-:-:S02]  /*874b0*/  IMAD.MOV.U32 R18, RZ, RZ, R25 ;  /* 0x000000ffff127224 */ /* 0x001fc400078e0019 */
[----:B------:R-:W-:-:S07]  /*874c0*/  IMAD.MOV.U32 R19, RZ, RZ, R24 ;  /* 0x000000ffff137224 */ /* 0x000fce00078e0018 */
[C---:B------:R-:W-:Y:S01]  /*874d0*/  HMMA.16816.F32 R20, R4.reuse, R18, R20 ;  /* 0x000000120414723c */ /* 0x040fe20000001814 */
[----:B----4-:R-:W-:Y:S01]  /*874e0*/  STL.64 [R1+0x3990], R16 ;  /* 0x0039901001007387 */ /* 0x010fe20000100a00 */
[----:B------:R-:W2:Y:S11]  /*874f0*/  LDL.LU R12, [R1+0x150] ;  /* 0x00015000010c7983 */ /* 0x000eb60000300800 */
[----:B------:R-:W-:Y:S10]  /*87500*/  @!UPT UIADD3 URZ, URZ, URZ, URZ ;  /* 0x0000003f3f3ff290 */ /* 0x000ff4000fffe03f */
        /* <DEDUP_REMOVED lines=9> */
[----:B------:R-:W2:Y:S02]  /*875a0*/  LDL.LU R14, [R1+0x168] ;  /* 0x00016800010e7983 */ /* 0x000ea40000300800 */
[----:B------:R-:W2:Y:S01]  /*875b0*/  LDL.LU R15, [R1+0x16c] ;  /* 0x00016c00010f7983 */ /* 0x000ea20000300800 */
[----:B------:R-:W4:Y:S01]  /*875c0*/  LDL.LU.64 R26, [R1+0x8] ;  /* 0x00000800011a7983 */ /* 0x000f220000300a00 */
[----:B------:R-:W2:Y:S02]  /*875d0*/  LDL.LU R20, [R1+0xf0] ;  /* 0x0000f00001147983 */ /* 0x000ea40000300800 */
[----:B------:R-:W2:Y:S02]  /*875e0*/  LDL.LU R21, [R1+0xf4] ;  /* 0x0000f40001157983 */ /* 0x000ea40000300800 */
[----:B------:R-:W2:Y:S01]  /*875f0*/  LDL.LU R22, [R1+0xf8] ;  /* 0x0000f80001167983 */ /* 0x000ea20000300800 */
[----:B------:R-:W2:Y:S01]  /*87600*/  LDL.LU R23, [R1+0xfc] ;  /* 0x0000fc0001177983 */ /* 0x000ea20000300800 */
        /* <DEDUP_REMOVED lines=24> */
[----:B------:R-:W-:Y:S01]  /*87790*/  STL.64 [R1+0x560], R12 ;  /* 0x0005600c01007387 */ /* 0x000fe20000100a00 */
[----:B------:R0:W-:Y:S03]  /*877a0*/  STL.64 [R1+0x568], R14 ;  /* 0x0005680e01007387 */ /* 0x0001e60000100a00 */
[----:B0-----:R-:W4:Y:S01]  /*877b0*/  LDL.LU.64 R14, [R1+0x3a30] ;  /* 0x003a3000010e7983 */ /* 0x001f220000300a00 */
[----:B------:R-:W4:Y:S02]  /*877c0*/  LDL.LU.64 R12, [R1+0x3a28] ;  /* 0x003a2800010c7983 */ /* 0x000f240000300a00 */
[----:B------:R0:W-:Y:S02]  /*877d0*/  STL.64 [R1+0x39a0], R10 ;  /* 0x0039a00a01007387 */ /* 0x0001e40000100a00 */
[----:B------:R-:W2:Y:S01]  /*877e0*/  LDL.LU R8, [R1+0xa0] ;  /* 0x0000a00001087983 */ /* 0x000ea20000300800 */
[----:B------:R-:W2:Y:S04]  /*877f0*/  LDL.LU R9, [R1+0xa4] ;  /* 0x0000a40001097983 */ /* 0x000ea80000300800 */
[----:B0-----:R-:W2:Y:S01]  /*87800*/  LDL.LU R10, [R1+0xa8] ;  /* 0x0000a800010a7983 */ /* 0x001ea20000300800 */
[----:B---3--:R-:W-:-:S02]  /*87810*/  IMAD.MOV.U32 R11, RZ, RZ, R0 ;  /* 0x000000ffff0b7224 */ /* 0x008fc400078e0000 */
[----:B------:R-:W3:Y:S01]  /*87820*/  LDL.LU R0, [R1+0x3a20] ;  /* 0x003a200001007983 */ /* 0x000ee20000300800 */
[C---:B----4-:R-:W-:Y:S11]  /*87830*/  HMMA.16816.F32 R12, R4.reuse, R26, R12 ;  /* 0x0000001a040c723c */ /* 0x050ff6000000180c */
        /* <DEDUP_REMOVED lines=8> */
[----:B----4-:R-:W-:Y:S01]  /*878c0*/  HMMA.16816.F32 R4, R4, R26, R20 ;  /* 0x0000001a0404723c */ /* 0x010fe20000001814 */
[----:B------:R-:W2:Y:S01]  /*878d0*/  LDL.LU.64 R22, [R1+0x3a08] ;  /* 0x003a080001167983 */ /* 0x000ea20000300a00 */
[----:B------:R-:W2:Y:S11]  /*878e0*/  LDL.LU.64 R20, [R1+0x3a00] ;  /* 0x003a000001147983 */ /* 0x000eb60000300a00 */
[----:B------:R-:W-:Y:S10]  /*878f0*/  @!UPT UIADD3 URZ, URZ, URZ, URZ ;  /* 0x0000003f3f3ff290 */ /* 0x000ff4000fffe03f */
[----:B------:R-:W-:Y:S01]  /*87900*/  STL.64 [R1+0x540], R4 ;  /* 0x0005400401007387 */ /* 0x000fe20000100a00 */
[----:B------:R0:W-:Y:S02]  /*87910*/  STL.64 [R1+0x548], R6 ;  /* 0x0005480601007387 */ /* 0x0001e40000100a00 */
[----:B0-----:R-:W-:Y:S02]  /*87920*/  IMAD.MOV.U32 R6, RZ, RZ, R13 ;  /* 0x000000ffff067224 */ /* 0x001fe400078e000d */
[----:B------:R-:W-:Y:S02]  /*87930*/  IMAD.MOV.U32 R7, RZ, RZ, R12 ;  /* 0x000000ffff077224 */ /* 0x000fe400078e000c */
[C---:B--2---:R-:W-:Y:S01]  /*87940*/  HMMA.16816.F32 R12, R20.reuse, R14, R16 ;  /* 0x0000000e140c723c */ /* 0x044fe20000001810 */
[----:B------:R-:W2:Y:S01]  /*87950*/  LDL.LU.64 R18, [R1+0x39f8] ;  /* 0x0039f80001127983 */ /* 0x000ea20000300a00 */
[----:B------:R-:W2:Y:S11]  /*87960*/  LDL.LU.64 R16, [R1+0x39f0] ;  /* 0x0039f00001107983 */ /* 0x000eb60000300a00 */
[----:B------:R-:W-:Y:S10]  /*87970*/  @!UPT UIADD3 URZ, URZ, URZ, URZ ;  /* 0x0000003f3f3ff290 */ /* 0x000ff4000fffe03f */
[----:B------:R-:W-:Y:S01]  /*87980*/  STL.64 [R1+0x750], R12 ;  /* 0x0007500c01007387 */ /* 0x000fe20000100a00 */
[----:B------:R0:W-:Y:S02]  /*87990*/  STL.64 [R1+0x758], R14 ;  /* 0x0007580e01007387 */ /* 0x0001e40000100a00 */
        /* <DEDUP_REMOVED lines=22> */
[----:B------:R0:W-:Y:S01]  /*87b00*/  STL.64 [R1+0x6a0], R12 ;  /* 0x0006a00c01007387 */ /* 0x0001e20000100a00 */
[----:B------:R-:W-:Y:S03]  /*87b10*/  STL.64 [R1+0x6a8], R14 ;  /* 0x0006a80e01007387 */ /* 0x000fe60000100a00 */
[----:B0-----:R-:W4:Y:S01]  /*87b20*/  LDL.LU.64 R12, [R1+0x39a8] ;  /* 0x0039a800010c7983 */ /* 0x001f220000300a00 */
[C---:B--2---:R-:W-:Y:S03]  /*87b30*/  HMMA.16816.F32 R16, R20.reuse, R18, R8 ;  /* 0x000000121410723c */ /* 0x044fe60000001808 */
[----:B------:R-:W2:Y:S11]  /*87b40*/  LDL.LU.64 R10, [R1+0x39a0] ;  /* 0x0039a000010a7983 */ /* 0x000eb60000300a00 */
[----:B------:R-:W-:Y:S09]  /*87b50*/  @!UPT UIADD3 URZ, URZ, URZ, URZ ;  /* 0x0000003f3f3ff290 */ /* 0x000ff2000fffe03f */
[----:B------:R-:W-:Y:S01]  /*87b60*/  STL.64 [R1+0x530], R16 ;  /* 0x0005301001007387 */ /* 0x000fe20000100a00 */
[----:B------:R0:W-:Y:S03]  /*87b70*/  STL.64 [R1+0x538], R18 ;  /* 0x0005381201007387 */ /* 0x0001e60000100a00 */
[----:B0-----:R-:W2:Y:S01]  /*87b80*/  LDL.LU.64 R18, [R1+0x3998] ;  /* 0x0039980001127983 */ /* 0x001ea20000300a00 */
[----:B------:R-:W2:Y:S02]  /*87b90*/  LDL.LU.64 R16, [R1+0x3990] ;  /* 0x0039900001107983 */ /* 0x000ea40000300a00 */
[----:B--2---:R-:W-:Y:S01]  /*87ba0*/  HMMA.16816.F32 R8, R20, R10, R16 ;  /* 0x0000000a1408723c */ /* 0x004fe20000001810 */
[----:B------:R-:W2:Y:S11]  /*87bb0*/  LDL.LU.64 R18, [R1+0x3988] ;  /* 0x0039880001127983 */ /* 0x000eb60000300a00 */
[----:B------:R-:W-:Y:S11]  /*87bc0*/  @!UPT UIADD3 URZ, URZ, URZ, URZ ;  /* 0x0000003f3f3ff290 */ /* 0x000ff6000fffe03f */
[----:B------:R-:W-:Y:S01]  /*87bd0*/  STL.64 [R1+0x520], R8 ;  /* 0x0005200801007387 */ /* 0x000fe20000100a00 */
[----:B------:R0:W-:Y:S03]  /*87be0*/  STL.64 [R1+0x528], R10 ;  /* 0x0005280a01007387 */ /* 0x0001e60000100a00 */
[----:B0-----:R-:W2:Y:S01]  /*87bf0*/  LDL.LU.64 R10, [R1+0x3980] ;  /* 0x00398000010a7983 */ /* 0x001ea20000300a00 */
[----:B------:R-:W2:Y:S02]  /*87c00*/  LDL.LU.64 R8, [R1+0x3978] ;  /* 0x0039780001087983 */ /* 0x000ea40000300a00 */
[----:B------:R-:W-:-:S04]  /*87c10*/  IMAD.MOV.U32 R14, RZ, RZ, c[0x0][0x188] ;  /* 0x00006200ff0e7624 */ /* 0x000fc800078e00ff */
[----:B------:R-:W-:Y:S01]  /*87c20*/  IMAD.SHL.U32 R14, R14, 0x100, RZ ;  /* 0x000001000e0e7824 */ /* 0x000fe200078e00ff */
[----:B--2---:R-:W-:Y:S01]  /*87c30*/  HMMA.16816.F32 R4, R20, R6, R8 ;  /* 0x000000061404723c */ /* 0x004fe20000001808 */
[----:B------:R-:W2:Y:S02]  /*87c40*/  LDL.LU.64 R8, [R1+0x3970] ;  /* 0x0039700001087983 */ /* 0x000ea40000300a00 */
[----:B------:R-:W-:Y:S02]  /*87c50*/  IMAD.SHL.U32 R14, R14, 0x2, RZ ;  /* 0x000000020e0e7824 */ /* 0x000fe400078e00ff */
[----:B------:R-:W2:Y:S11]  /*87c60*/  LDL.LU R28, [R1+0x2d78] ;  /* 0x002d7800011c7983 */ /* 0x000eb60000300800 */
[----:B------:R-:W-:Y:S07]  /*87c70*/  @!UPT UIADD3 URZ, URZ, URZ, URZ ;  /* 0x0000003f3f3ff290 */ /* 0x000fee000fffe03f */
[----:B------:R-:W-:Y:S01]  /*87c80*/  STL.64 [R1+0x510], R4 ;  /* 0x0005100401007387 */ /* 0x000fe20000100a00 */
[----:B------:R0:W-:Y:S02]  /*87c90*/  STL.64 [R1+0x518], R6 ;  /* 0x0005180601007387 */ /* 0x0001e40000100a00 */
[-C--:B0-----:R-:W-:Y:S02]  /*87ca0*/  IADD3 R7, P0, R2, R14.reuse, RZ ;  /* 0x0000000e02077210 */ /* 0x081fe40007f1e0ff */
[-C--:B----4-:R-:W-:Y:S02]  /*87cb0*/  IADD3 R5, P2, R12, R14.reuse, RZ ;  /* 0x0000000e0c057210 */ /* 0x090fe40007f5e0ff */
[-C--:B------:R-:W-:Y:S01]  /*87cc0*/  IADD3 R4, P3, R18, R14.reuse, RZ ;  /* 0x0000000e12047210 */ /* 0x080fe20007f7e0ff */
[----:B---3--:R-:W-:Y:S01]  /*87cd0*/  IMAD.X R3, R3, 0x1, R0, P0 ;  /* 0x0000000103037824 */ /* 0x008fe200000e0600 */
[----:B------:R-:W-:Y:S01]  /*87ce0*/  STL [R1+0x3924], R7 ;  /* 0x0039240701007387 */ /* 0x000fe20000100800 */
[----:B--2---:R-:W-:-:S05]  /*87cf0*/  IADD3 R6, P1, R8, R14, RZ ;  /* 0x0000000e08067210 */ /* 0x004fca0007f3e0ff */
[----:B------:R-:W-:Y:S01]  /*87d00*/  STL [R1+0x3928], R6 ;  /* 0x0039280601007387 */ /* 0x000fe20000100800 */
[--C-:B------:R-:W-:Y:S02]  /*87d10*/  IMAD.X R8, R9, 0x1, R0.reuse, P1 ;  /* 0x0000000109087824 */ /* 0x100fe400008e0600 */
[----:B------:R-:W-:Y:S02]  /*87d20*/  STL [R1+0x392c], R5 ;  /* 0x00392c0501007387 */ /* 0x000fe40000100800 */
[----:B------:R-:W-:Y:S01]  /*87d30*/  STL [R1+0x3930], R4 ;  /* 0x0039300401007387 */ /* 0x000fe20000100800 */
[----:B------:R-:W-:Y:S01]  /*87d40*/  STL [R1+0x3934], R3 ;  /* 0x0039340301007387 */ /* 0x000fe20000100800 */
[----:B------:R-:W2:Y:S02]  /*87d50*/  LDL.LU R2, [R1+0x2d68] ;  /* 0x002d680001027983 */ /* 0x000ea40000300800 */
[----:B------:R0:W-:Y:S02]  /*87d60*/  STL [R1+0x3938], R8 ;  /* 0x0039380801007387 */ /* 0x0001e40000100800 */
[----:B0-----:R-:W3:Y:S01]  /*87d70*/  LDL.LU R8, [R1+0x2d58] ;  /* 0x002d580001087983 */ /* 0x001ee20000300800 */
[----:B------:R-:W4:Y:S02]  /*87d80*/  LDL.LU R3, [R1+0x2d50] ;  /* 0x002d500001037983 */ /* 0x000f240000300800 */
[----:B------:R-:W2:Y:S02]  /*87d90*/  LDL.LU R4, [R1+0x2d48] ;  /* 0x002d480001047983 */ /* 0x000ea40000300800 */
[----:B------:R-:W2:Y:S01]  /*87da0*/  LDL.LU R5, [R1+0x2d74] ;  /* 0x002d740001057983 */ /* 0x000ea20000300800 */
[----:B------:R-:W2:Y:S01]  /*87db0*/  LDL.LU R6, [R1+0x2d40] ;  /* 0x002d400001067983 */ /* 0x000ea20000300800 */
[----:B------:R-:W2:Y:S03]  /*87dc0*/  LDL.LU R7, [R1+0x2d6c] ;  /* 0x002d6c0001077983 */ /* 0x000ea60000300800 */
[----:B--2---:R-:W-:Y:S01]  /*87dd0*/  STL.64 [R1+0x3968], R6 ;  /* 0x0039680601007387 */ /* 0x004fe20000100a00 */
[----:B------:R0:W-:Y:S03]  /*87de0*/  STL.64 [R1+0x3960], R4 ;  /* 0x0039600401007387 */ /* 0x0001e60000100a00 */
[----:B0-----:R-:W2:Y:S01]  /*87df0*/  LDL.LU R4, [R1+0x70] ;  /* 0x0000700001047983 */ /* 0x001ea20000300800 */
[----:B------:R-:W2:Y:S02]  /*87e00*/  LDL.LU R5, [R1+0x74] ;  /* 0x0000740001057983 */ /* 0x000ea40000300800 */
[----:B------:R-:W2:Y:S02]  /*87e10*/  LDL.LU R6, [R1+0x78] ;  /* 0x0000780001067983 */ /* 0x000ea40000300800 */
[----:B------:R-:W2:Y:S01]  /*87e20*/  LDL.LU R7, [R1+0x7c] ;  /* 0x00007c0001077983 */ /* 0x000ea20000300800 */
[----:B------:R-:W3:Y:S01]  /*87e30*/  LDL.LU R25, [R1+0x2d38] ;  /* 0x002d380001197983 */ /* 0x000ee20000300800 */
[----:B------:R-:W-:-:S02]  /*87e40*/  IMAD.X R9, R13, 0x1, R0, P2 ;  /* 0x000000010d097824 */ /* 0x000fc400010e0600 */
[----:B------:R-:W3:Y:S02]  /*87e50*/  LDL.LU R15, [R1+0x2d64] ;  /* 0x002d6400010f7983 */ /* 0x000ee40000300800 */
[----:B------:R-:W3:Y:S01]  /*87e60*/  LDL.LU R16, [R1+0x2d30] ;  /* 0x002d300001107983 */ /* 0x000ee20000300800 */
[----:B------:R-:W3:Y:S01]  /*87e70*/  LDL.LU R11, [R1+0x2d5c] ;  /* 0x002d5c00010b7983 */ /* 0x000ee20000300800 */
[----:B------:R-:W3:Y:S02]  /*87e80*/  LDL.LU R13, [R1+0x2d28] ;  /* 0x002d2800010d7983 */ /* 0x000ee40000300800 */
[----:B------:R-:W3:Y:S02]  /*87e90*/  LDL.LU R12, [R1+0x2d54] ;  /* 0x002d5400010c7983 */ /* 0x000ee40000300800 */
[----:B------:R-:W-:Y:S01]  /*87ea0*/  IMAD.X R10, R19, 0x1, R0, P3 ;  /* 0x00000001130a7824 */ /* 0x000fe200018e0600 */
[----:B------:R0:W-:Y:S04]  /*87eb0*/  STL [R1+0x393c], R9 ;  /* 0x00393c0901007387 */ /* 0x0001e80000100800 */
[----:B0-----:R-:W3:Y:S01]  /*87ec0*/  LDL.LU R9, [R1+0x2d60] ;  /* 0x002d600001097983 */ /* 0x001ee20000300800 */
[----:B------:R-:W3:Y:S02]  /*87ed0*/  LDL.LU R18, [R1+0x2d20] ;  /* 0x002d200001127983 */ /* 0x000ee40000300800 */
[----:B------:R-:W3:Y:S02]  /*87ee0*/  LDL.LU R29, [R1+0x2d4c] ;  /* 0x002d4c00011d7983 */ /* 0x000ee40000300800 */
[----:B------:R0:W-:Y:S02]  /*87ef0*/  STL [R1+0x3940], R10 ;  /* 0x0039400a01007387 */ /* 0x0001e40000100800 */
[----:B0-----:R-:W3:Y:S01]  /*87f00*/  LDL.LU R10, [R1+0x2d70] ;  /* 0x002d7000010a7983 */ /* 0x001ee20000300800 */
[----:B------:R-:W-:-:S02]  /*87f10*/  IADD3 R28, P0, R28, R14, RZ ;  /* 0x0000000e1c1c7210 */ /* 0x000fc40007f1e0ff */
[-C--:B------:R-:W-:Y:S01]  /*87f20*/  IADD3 R2, P6, R2, R14.reuse, RZ ;  /* 0x0000000e02027210 */ /* 0x080fe20007fde0ff */
[----:B--2---:R-:W-:Y:S11]  /*87f30*/  HMMA.16816.F32 R4, R20, R26, R4 ;  /* 0x0000001a1404723c */ /* 0x004ff60000001804 */
[----:B------:R-:W-:Y:S11]  /*87f40*/  @!UPT UIADD3 URZ, URZ, URZ, URZ ;  /* 0x0000003f3f3ff290 */ /* 0x000ff6000fffe03f */
[----:B------:R-:W-:Y:S01]  /*87f50*/  @!UPT UIADD3 URZ, URZ, URZ, URZ ;  /* 0x0000003f3f3ff290 */ /* 0x000fe2000fffe03f */
[----:B------:R-:W-:Y:S01]  /*87f60*/  STL.64 [R1+0x460], R4 ;  /* 0x0004600401007387 */ /* 0x000fe20000100a00 */
[----:B------:R-:W-:Y:S02]  /*87f70*/  IMAD.MOV.U32 R21, RZ, RZ, R6 ;  /* 0x000000ffff157224 */ /* 0x000fe400078e0006 */
[----:B------:R0:W-:Y:S02]  /*87f80*/  STL.64 [R1+0x468], R6 ;  /* 0x0004680601007387 */ /* 0x0001e40000100a00 */
[----:B------:R-:W-:Y:S02]  /*87f90*/  IMAD.MOV.U32 R20, RZ, RZ, R7 ;  /* 0x000000ffff147224 */ /* 0x000fe400078e0007 */
[----:B0-----:R-:W2:Y:S01]  /*87fa0*/  LDL.LU.64 R6, [R1+0x3968] ;  /* 0x0039680001067983 */ /* 0x001ea20000300a00 */
[----:B------:R-:W2:Y:S02]  /*87fb0*/  LDL.LU.64 R4, [R1+0x3960] ;  /* 0x0039600001047983 */ /* 0x000ea40000300a00 */
[----:B------:R-:W-:Y:S02]  /*87fc0*/  STL [R1+0x3948], R20 ;  /* 0x0039481401007387 */ /* 0x000fe40000100800 */
[----:B------:R-:W-:Y:S01]  /*87fd0*/  STL [R1+0x3944], R21 ;  /* 0x0039441501007387 */ /* 0x000fe20000100800 */
[----:B------:R-:W2:Y:S01]  /*87fe0*/  LDL.LU R24, [R1+0x2d18] ;  /* 0x002d180001187983 */ /* 0x000ea20000300800 */
[----:B------:R-:W2:Y:S02]  /*87ff0*/  LDL.LU R19, [R1+0x2d44] ;  /* 0x002d440001137983 */ /* 0x000ea40000300800 */
[----:B------:R-:W2:Y:S02]  /*88000*/  LDL.LU R17, [R1+0x2d10] ;  /* 0x002d100001117983 */ /* 0x000ea40000300800 */
[----:B------:R0:W-:Y:S02]  /*88010*/  STL [R1+0x2d78], R28 ;  /* 0x002d781c01007387 */ /* 0x0001e40000100800 */
[----:B0-----:R-:W2:Y:S01]  /*88020*/  LDL.LU R28, [R1+0x2d3c] ;  /* 0x002d3c00011c7983 */ /* 0x001ea20000300800 */
[----:B------:R0:W-:Y:S03]  /*88030*/  STL [R1+0x2d68], R2 ;  /* 0x002d680201007387 */ /* 0x0001e60000100800 */
[----:B0-----:R-:W2:Y:S01]  /*88040*/  LDL.LU R2, [R1+0x2d08] ;  /* 0x002d080001027983 */ /* 0x001ea20000300800 */
[----:B---3--:R-:W-:-:S02]  /*88050*/  IADD3 R10, P4, R10, R14, RZ ;  /* 0x0000000e0a0a7210 */ /* 0x008fc40007f9e0ff */
[-C--:B------:R-:W-:Y:S02]  /*88060*/  IADD3 R9, P5, R9, R14.reuse, RZ ;  /* 0x0000000e09097210 */ /* 0x080fe40007fbe0ff */
[-C--:B------:R-:W-:Y:S02]  /*88070*/  IADD3 R8, P3, R8, R14.reuse, RZ ;  /* 0x0000000e08087210 */ /* 0x080fe40007f7e0ff */
[-C--:B----4-:R-:W-:Y:S01]  /*88080*/  IADD3 R3, P2, R3, R14.reuse, RZ ;  /* 0x0000000e03037210 */ /* 0x090fe20007f5e0ff */
[----:B------:R-:W-:Y:S01]  /*88090*/  STL [R1+0x2d70], R10 ;  /* 0x002d700a01007387 */ /* 0x000fe20000100800 */
[----:B------:R-:W-:Y:S02]  /*880a0*/  STL [R1+0x2d60], R9 ;  /* 0x002d600901007387 */ /* 0x000fe40000100800 */
[----:B------:R-:W-:Y:S02]  /*880b0*/  STL [R1+0x2d58], R8 ;  /* 0x002d580801007387 */ /* 0x000fe40000100800 */
[--C-:B------:R-:W-:Y:S01]  /*880c0*/  IMAD.X R15, R15, 0x1, R0.reuse, P6 ;  /* 0x000000010f0f7824 */ /* 0x100fe200030e0600 */
[----:B------:R-:W-:Y:S01]  /*880d0*/  STL [R1+0x2d50], R3 ;  /* 0x002d500301007387 */ /* 0x000fe20000100800 */
[-C--:B------:R-:W-:Y:S01]  /*880e0*/  IADD3 R16, P6, R16, R14.reuse, RZ ;  /* 0x0000000e10107210 */ /* 0x080fe20007fde0ff */
[--C-:B------:R-:W-:Y:S01]  /*880f0*/  IMAD.X R11, R11, 0x1, R0.reuse, P5 ;  /* 0x000000010b0b7824 */ /* 0x100fe200028e0600 */
[-C--:B------:R-:W-:Y:S01]  /*88100*/  IADD3 R13, P5, R13, R14.reuse, RZ ;  /* 0x0000000e0d0d7210 */ /* 0x080fe20007fbe0ff */
[--C-:B------:R-:W-:Y:S01]  /*88110*/  IMAD.X R12, R12, 0x1, R0.reuse, P3 ;  /* 0x000000010c0c7824 */ /* 0x100fe200018e0600 */
[-C--:B------:R-:W-:Y:S01]  /*88120*/  IADD3 R18, P3, R18, R14.reuse, RZ ;  /* 0x0000000e12127210 */ /* 0x080fe20007f7e0ff */
[--C-:B------:R-:W-:Y:S01]  /*88130*/  IMAD.X R29, R29, 0x1, R0.reuse, P2 ;  /* 0x000000011d1d7824 */ /* 0x100fe200010e0600 */
[-C--:B--2---:R-:W-:Y:S01]  /*88140*/  IADD3 R4, P1, R4, R14.reuse, RZ ;  /* 0x0000000e04047210 */ /* 0x084fe20007f3e0ff */
[--C-:B------:R-:W-:Y:S01]  /*88150*/  IMAD.X R5, R5, 0x1, R0.reuse, P0 ;  /* 0x0000000105057824 */ /* 0x100fe200000e0600 */
[-C--:B------:R-:W-:Y:S01]  /*88160*/  IADD3 R6, P0, R6, R14.reuse, RZ ;  /* 0x0000000e06067210 */ /* 0x080fe20007f1e0ff */
[--C-:B------:R-:W-:Y:S01]  /*88170*/  IMAD.X R7, R7, 0x1, R0.reuse, P4 ;  /* 0x0000000107077824 */ /* 0x100fe200020e0600 */
[-C--:B------:R-:W-:Y:S01]  /*88180*/  IADD3 R25, P4, R25, R14.reuse, RZ ;  /* 0x0000000e19197210 */ /* 0x080fe20007f9e0ff */
[----:B------:R-:W-:Y:S01]  /*88190*/  STL [R1+0x2d48], R4 ;  /* 0x002d480401007387 */ /* 0x000fe20000100800 */
[----:B------:R-:W-:Y:S02]  /*881a0*/  STL [R1+0x2d74], R5 ;  /* 0x002d740501007387 */ /* 0x000fe40000100800 */
[----:B------:R-:W-:Y:S02]  /*881b0*/  STL [R1+0x2d40], R6 ;  /* 0x002d400601007387 */ /* 0x000fe40000100800 */
[----:B------:R-:W-:Y:S01]  /*881c0*/  STL [R1+0x2d6c], R7 ;  /* 0x002d6c0701007387 */ /* 0x000fe20000100800 */
[----:B------:R0:W-:Y:S01]  /*881d0*/  STL [R1+0x2d30], R16 ;  /* 0x002d301001007387 */ /* 0x0001e20000100800 */
[----:B------:R-:W-:Y:S03]  /*881e0*/  STL [R1+0x2d38], R25 ;  /* 0x002d381901007387 */ /* 0x000fe60000100800 */
[----:B0-----:R-:W2:Y:S01]  /*881f0*/  LDL.LU R16, [R1+0x2d34] ;  /* 0x002d340001107983 */ /* 0x001ea20000300800 */
[----:B------:R-:W-:Y:S02]  /*88200*/  STL [R1+0x2d64], R15 ;  /* 0x002d640f01007387 */ /* 0x000fe40000100800 */
[----:B------:R0:W-:Y:S02]  /*88210*/  STL [R1+0x2d28], R13 ;  /* 0x002d280d01007387 */ /* 0x0001e40000100800 */
[----:B------:R-:W-:Y:S01]  /*88220*/  STL [R1+0x2d5c], R11 ;  /* 0x002d5c0b01007387 */ /* 0x000fe20000100800 */
[----:B0-----:R-:W3:Y:S01]  /*88230*/  LDL.LU R13, [R1+0x2d00] ;  /* 0x002d0000010d7983 */ /* 0x001ee20000300800 */
[----:B------:R0:W-:Y:S03]  /*88240*/  STL [R1+0x2d54], R12 ;  /* 0x002d540c01007387 */ /* 0x0001e60000100800 */
[----:B0-----:R-:W4:Y:S01]  /*88250*/  LDL.LU R12, [R1+0x2d2c] ;  /* 0x002d2c00010c7983 */ /* 0x001f220000300800 */
[----:B------:R-:W4:Y:S02]  /*88260*/  LDL.LU R26, [R1+0x2cf8] ;  /* 0x002cf800011a7983 */ /* 0x000f240000300800 */
[----:B------:R-:W4:Y:S02]  /*88270*/  LDL.LU R27, [R1+0x2d24] ;  /* 0x002d2400011b7983 */ /* 0x000f240000300800 */
[----:B------:R0:W-:Y:S01]  /*88280*/  STL [R1+0x2d20], R18 ;  /* 0x002d201201007387 */ /* 0x0001e20000100800 */
[----:B------:R-:W4:Y:S01]  /*88290*/  LDL.LU R15, [R1+0x2cf0] ;  /* 0x002cf000010f7983 */ /* 0x000f220000300800 */
[----:B------:R1:W-:Y:S02]  /*882a0*/  STL [R1+0x2d4c], R29 ;  /* 0x002d4c1d01007387 */ /* 0x0003e40000100800 */
[----:B------:R-:W4:Y:S01]  /*882b0*/  LDL.LU R11, [R1+0x2d1c] ;  /* 0x002d1c00010b7983 */ /* 0x000f220000300800 */
[----:B------:R-:W-:Y:S01]  /*882c0*/  IADD3 R24, P2, R24, R14, RZ ;  /* 0x0000000e18187210 */ /* 0x000fe20007f5e0ff */
[----:B------:R-:W-:-:S02]  /*882d0*/  IMAD.X R19, R19, 0x1, R0, P1 ;  /* 0x0000000113137824 */ /* 0x000fc400008e0600 */
[--C-:B------:R-:W-:Y:S01]  /*882e0*/  IMAD.X R28, R28, 0x1, R0.reuse, P0 ;  /* 0x000000011c1c7824 */ /* 0x100fe200000e0600 */
[-C--:B------:R-:W-:Y:S01]  /*882f0*/  IADD3 R17, P1, R17, R14.reuse, RZ ;  /* 0x0000000e11117210 */ /* 0x080fe20007f3e0ff */
[----:B0-----:R-:W4:Y:S01]  /*88300*/  LDL.LU R18, [R1+0x2ce8] ;  /* 0x002ce80001127983 */ /* 0x001f220000300800 */
[----:B-1----:R-:W4:Y:S02]  /*88310*/  LDL.LU R29, [R1+0x2d14] ;  /* 0x002d1400011d7983 */ /* 0x002f240000300800 */
[----:B------:R-:W-:Y:S02]  /*88320*/  STL [R1+0x2d18], R24 ;  /* 0x002d181801007387 */ /* 0x000fe40000100800 */
[----:B------:R-:W4:Y:S01]  /*88330*/  LDL.LU R10, [R1+0x2ce0] ;  /* 0x002ce000010a7983 */ /* 0x000f220000300800 */
[----:B------:R-:W-:Y:S01]  /*88340*/  STL [R1+0x2d44], R19 ;  /* 0x002d441301007387 */ /* 0x000fe20000100800 */
[----:B------:R0:W-:Y:S02]  /*88350*/  STL [R1+0x2d3c], R28 ;  /* 0x002d3c1c01007387 */ /* 0x0001e40000100800 */
[----:B------:R-:W-:Y:S01]  /*88360*/  STL [R1+0x2d10], R17 ;  /* 0x002d101101007387 */ /* 0x000fe20000100800 */
[----:B------:R-:W-:Y:S01]  /*88370*/  IADD3 R2, P0, R2, R14, RZ ;  /* 0x0000000e02027210 */ /* 0x000fe20007f1e0ff */
[----:B0-----:R-:W4:Y:S01]  /*88380*/  LDL.LU R28, [R1+0x2d0c] ;  /* 0x002d0c00011c7983 */ /* 0x001f220000300800 */
[----:B------:R-:W4:Y:S02]  /*88390*/  LDL.LU R9, [R1+0x2cd8] ;  /* 0x002cd80001097983 */ /* 0x000f240000300800 */
[----:B------:R-:W4:Y:S02]  /*883a0*/  LDL.LU R8, [R1+0x2d04] ;  /* 0x002d040001087983 */ /* 0x000f240000300800 */
[----:B------:R-:W4:Y:S01]  /*883b0*/  LDL.LU R3, [R1+0x2cd0] ;  /* 0x002cd00001037983 */ /* 0x000f220000300800 */
[----:B------:R0:W-:Y:S01]  /*883c0*/  STL [R1+0x2d08], R2 ;  /* 0x002d080201007387 */ /* 0x0001e20000100800 */
[----:B------:R-:W4:Y:S02]  /*883d0*/  LDL.LU R4, [R1+0x2cfc] ;  /* 0x002cfc0001047983 */ /* 0x000f240000300800 */
[----:B------:R-:W4:Y:S02]  /*883e0*/  LDL.LU R5, [R1+0x2cc8] ;  /* 0x002cc80001057983 */ /* 0x000f240000300800 */
[----:B------:R-:W4:Y:S01]  /*883f0*/  LDL.LU R6, [R1+0x2cf4] ;  /* 0x002cf40001067983 */ /* 0x000f220000300800 */
[----:B------:R-:W4:Y:S01]  /*88400*/  LDL.LU R7, [R1+0x2cc0] ;  /* 0x002cc00001077983 */ /* 0x000f220000300800 */
[----:B------:R-:W4:Y:S02]  /*88410*/  LDL.LU R25, [R1+0x2cec] ;  /* 0x002cec0001197983 */ /* 0x000f240000300800 */
[----:B------:R-:W4:Y:S01]  /*88420*/  LDL.LU R24, [R1+0x2cb8] ;  /* 0x002cb80001187983 */ /* 0x000f220000300800 */
[----:B0-----:R-:W4:Y:S01]  /*88430*/  LDL.LU R2, [R1+0x2ce4] ;  /* 0x002ce40001027983 */ /* 0x001f220000300800 */
[----:B------:R-:W4:Y:S02]  /*88440*/  LDL.LU R19, [R1+0x2cb0] ;  /* 0x002cb00001137983 */ /* 0x000f240000300800 */
[----:B------:R-:W4:Y:S02]  /*88450*/  LDL.LU R17, [R1+0x2cdc] ;  /* 0x002cdc0001117983 */ /* 0x000f240000300800 */
[----:B--2---:R-:W-:-:S05]  /*88460*/  IMAD.X R16, R16, 0x1, R0, P4 ;  /* 0x0000000110107824 */ /* 0x004fca00020e0600 */
[----:B------:R0:W-:Y:S01]  /*88470*/  STL [R1+0x2d34], R16 ;  /* 0x002d341001007387 */ /* 0x0001e20000100800 */
[----:B---3--:R-:W-:-:S03]  /*88480*/  IADD3 R13, P4, R13, R14, RZ ;  /* 0x0000000e0d0d7210 */ /* 0x008fc60007f9e0ff */
[----:B0-----:R-:W2:Y:S02]  /*88490*/  LDL.LU R16, [R1+0x2ca8] ;  /* 0x002ca80001107983 */ /* 0x001ea40000300800 */
[----:B------:R0:W-:Y:S02]  /*884a0*/  STL [R1+0x2d00], R13 ;  /* 0x002d000d01007387 */ /* 0x0001e40000100800 */
[--C-:B----4-:R-:W-:Y:S01]  /*884b0*/  IMAD.X R12, R12, 0x1, R0.reuse, P6 ;  /* 0x000000010c0c7824 */ /* 0x110fe200030e0600 */
[----:B0-----:R-:W3:Y:S04]  /*884c0*/  LDL.LU R13, [R1+0x2cd4] ;  /* 0x002cd400010d7983 */ /* 0x001ee80000300800 */
[----:B------:R0:W-:Y:S01]  /*884d0*/  STL [R1+0x2d2c], R12 ;  /* 0x002d2c0c01007387 */ /* 0x0001e20000100800 */
[-C--:B------:R-:W-:Y:S01]  /*884e0*/  IADD3 R26, P6, R26, R14.reuse, RZ ;  /* 0x0000000e1a1a7210 */ /* 0x080fe20007fde0ff */
[--C-:B------:R-:W-:Y:S01]  /*884f0*/  IMAD.X R27, R27, 0x1, R0.reuse, P5 ;  /* 0x000000011b1b7824 */ /* 0x100fe200028e0600 */
[-C--:B------:R-:W-:Y:S01]  /*88500*/  IADD3 R15, P5, R15, R14.reuse, RZ ;  /* 0x0000000e0f0f7210 */ /* 0x080fe20007fbe0ff */
[--C-:B------:R-:W-:Y:S01]  /*88510*/  IMAD.X R11, R11, 0x1, R0.reuse, P3 ;  /* 0x000000010b0b7824 */ /* 0x100fe200018e0600 */
[----:B0-----:R-:W4:Y:S01]  /*88520*/  LDL.LU R12, [R1+0x2ca0] ;  /* 0x002ca000010c7983 */ /* 0x001f220000300800 */
[----:B------:R-:W-:Y:S01]  /*88530*/  STL [R1+0x2cf8], R26 ;  /* 0x002cf81a01007387 */ /* 0x000fe20000100800 */
[----:B------:R-:W-:Y:S01]  /*88540*/  IADD3 R18, P3, R18, R14, RZ ;  /* 0x0000000e12127210 */ /* 0x000fe20007f7e0ff */
[----:B------:R-:W-:Y:S01]  /*88550*/  STL [R1+0x2d24], R27 ;  /* 0x002d241b01007387 */ /* 0x000fe20000100800 */
[----:B------:R0:W-:Y:S01]  /*88560*/  STL [R1+0x2cf0], R15 ;  /* 0x002cf00f01007387 */ /* 0x0001e20000100800 */
[----:B------:R-:W-:-:S03]  /*88570*/  IMAD.X R29, R29, 0x1, R0, P2 ;  /* 0x000000011d1d7824 */ /* 0x000fc600010e0600 */
[----:B0-----:R-:W4:Y:S01]  /*88580*/  LDL.LU R15, [R1+0x2ccc] ;  /* 0x002ccc00010f7983 */ /* 0x001f220000300800 */
[----:B------:R0:W-:Y:S02]  /*88590*/  STL [R1+0x2d1c], R11 ;  /* 0x002d1c0b01007387 */ /* 0x0001e40000100800 */
[--C-:B------:R-:W-:Y:S01]  /*885a0*/  IMAD.X R28, R28, 0x1, R0.reuse, P1 ;  /* 0x000000011c1c7824 */ /* 0x100fe200008e0600 */
[----:B0-----:R-:W4:Y:S01]  /*885b0*/  LDL.LU R11, [R1+0x2c98] ;  /* 0x002c9800010b7983 */ /* 0x001f220000300800 */
[----:B------:R0:W-:Y:S01]  /*885c0*/  STL [R1+0x2ce8], R18 ;  /* 0x002ce81201007387 */ /* 0x0001e20000100800 */
[-C--:B------:R-:W-:Y:S02]  /*885d0*/  IADD3 R10, P2, R10, R14.reuse, RZ ;  /* 0x0000000e0a0a7210 */ /* 0x080fe40007f5e0ff */
[-C--:B------:R-:W-:Y:S01]  /*885e0*/  IADD3 R9, P1, R9, R14.reuse, RZ ;  /* 0x0000000e09097210 */ /* 0x080fe20007f3e0ff */
[----:B0-----:R-:W4:Y:S01]  /*885f0*/  LDL.LU R18, [R1+0x2cc4] ;  /* 0x002cc40001127983 */ /* 0x001f220000300800 */
[----:B------:R0:W-:Y:S02]  /*88600*/  STL [R1+0x2d14], R29 ;  /* 0x002d141d01007387 */ /* 0x0001e40000100800 */
[--C-:B------:R-:W-:Y:S01]  /*88610*/  IMAD.X R8, R8, 0x1, R0.reuse, P0 ;  /* 0x0000000108087824 */ /* 0x100fe200000e0600 */
[-C--:B------:R-:W-:Y:S01]  /*88620*/  IADD3 R3, P0, R3, R14.reuse, RZ ;  /* 0x0000000e03037210 */ /* 0x080fe20007f1e0ff */
[----:B0-----:R-:W4:Y:S01]  /*88630*/  LDL.LU R29, [R1+0x2c90] ;  /* 0x002c9000011d7983 */ /* 0x001f220000300800 */
[----:B------:R0:W-:Y:S02]  /*88640*/  STL [R1+0x2d0c], R28 ;  /* 0x002d0c1c01007387 */ /* 0x0001e40000100800 */
[--C-:B------:R-:W-:Y:S01]  /*88650*/  IMAD.X R4, R4, 0x1, R0.reuse, P4 ;  /* 0x0000000104047824 */ /* 0x100fe200020e0600 */
[-C--:B------:R-:W-:Y:S01]  /*88660*/  IADD3 R5, P4, R5, R14.reuse, RZ ;  /* 0x0000000e05057210 */ /* 0x080fe20007f9e0ff */
[--C-:B------:R-:W-:Y:S01]  /*88670*/  IMAD.X R6, R6, 0x1, R0.reuse, P6 ;  /* 0x0000000106067824 */ /* 0x100fe200030e0600 */
[----:B------:R-:W-:Y:S01]  /*88680*/  IADD3 R7, P6, R7, R14, RZ ;  /* 0x0000000e07077210 */ /* 0x000fe20007fde0ff */
[----:B0-----:R-:W4:Y:S01]  /*88690*/  LDL.LU R28, [R1+0x2cbc] ;  /* 0x002cbc00011c7983 */ /* 0x001f220000300800 */
[----:B------:R-:W-:Y:S02]  /*886a0*/  STL [R1+0x2ce0], R10 ;  /* 0x002ce00a01007387 */ /* 0x000fe40000100800 */
[----:B------:R-:W-:Y:S02]  /*886b0*/  STL [R1+0x2cd8], R9 ;  /* 0x002cd80901007387 */ /* 0x000fe40000100800 */
[----:B------:R-:W-:Y:S01]  /*886c0*/  STL [R1+0x2d04], R8 ;  /* 0x002d040801007387 */ /* 0x000fe20000100800 */
[----:B------:R-:W-:Y:S01]  /*886d0*/  STL [R1+0x2cd0], R3 ;  /* 0x002cd00301007387 */ /* 0x000fe20000100800 */
[----:B------:R-:W-:-:S02]  /*886e0*/  IMAD.X R2, R2, 0x1, R0, P3 ;  /* 0x0000000102027824 */ /* 0x000fc400018e0600 */
[----:B------:R-:W-:Y:S02]  /*886f0*/  STL [R1+0x2cfc], R4 ;  /* 0x002cfc0401007387 */ /* 0x000fe40000100800 */
[--C-:B------:R-:W-:Y:S01]  /*88700*/  IMAD.X R25, R25, 0x1, R0.reuse, P5 ;  /* 0x0000000119197824 */ /* 0x100fe200028e0600 */
[----:B------:R-:W-:Y:S01]  /*88710*/  STL [R1+0x2cc8], R5 ;  /* 0x002cc80501007387 */ /* 0x000fe20000100800 */
[----:B------:R-:W-:Y:S02]  /*88720*/  STL [R1+0x2cf4], R6 ;  /* 0x002cf40601007387 */ /* 0x000fe40000100800 */
[----:B------:R-:W-:Y:S02]  /*88730*/  STL [R1+0x2cc0], R7 ;  /* 0x002cc00701007387 */ /* 0x000fe40000100800 */
[----:B------:R0:W-:Y:S01]  /*88740*/  STL [R1+0x2ce4], R2 ;  /* 0x002ce40201007387 */ /* 0x0001e20000100800 */
[----:B------:R-:W-:Y:S04]  /*88750*/  STL [R1+0x2cec], R25 ;  /* 0x002cec1901007387 */ /* 0x000fe80000100800 */
[----:B0-----:R-:W4:Y:S01]  /*88760*/  LDL.LU R2, [R1+0x2c88] ;  /* 0x002c880001027983 */ /* 0x001f220000300800 */
[-C--:B------:R-:W-:Y:S01]  /*88770*/  IADD3 R24, P5, R24, R14.reuse, RZ ;  /* 0x0000000e18187210 */ /* 0x080fe20007fbe0ff */
[----:B------:R-:W-:Y:S01]  /*88780*/  IMAD.X R17, R17, 0x1, R0, P2 ;  /* 0x0000000111117824 */ /* 0x000fe200010e0600 */
[----:B------:R-:W-:-:S03]  /*88790*/  IADD3 R19, P3, R19, R14, RZ ;  /* 0x0000000e13137210 */ /* 0x000fc60007f7e0ff */
[----:B------:R-:W-:Y:S01]  /*887a0*/  STL [R1+0x2cb8], R24 ;  /* 0x002cb81801007387 */ /* 0x000fe20000100800 */
[----:B------:R0:W-:Y:S02]  /*887b0*/  STL [R1+0x2cdc], R17 ;  /* 0x002cdc1101007387 */ /* 0x0001e40000100800 */
[----:B------:R-:W-:Y:S01]  /*887c0*/  STL [R1+0x2cb0], R19 ;  /* 0x002cb01301007387 */ /* 0x000fe20000100800 */
[----:B0-----:R-:W4:Y:S01]  /*887d0*/  LDL.LU R17, [R1+0x2cb4] ;  /* 0x002cb40001117983 */ /* 0x001f220000300800 */
[----:B--2---:R-:W-:-:S05]  /*887e0*/  IADD3 R16, P2, R16, R14, RZ ;  /* 0x0000000e10107210 */ /* 0x004fca0007f5e0ff */
[----:B------:R0:W-:Y:S01]  /*887f0*/  STL [R1+0x2ca8], R16 ;  /* 0x002ca81001007387 */ /* 0x0001e20000100800 */
[----:B---3--:R-:W-:-:S03]  /*88800*/  IMAD.X R13, R13, 0x1, R0, P1 ;  /* 0x000000010d0d7824 */ /* 0x008fc600008e0600 */
[----:B0-----:R-:W2:Y:S01]  /*88810*/  LDL.LU R16, [R1+0x2c80] ;  /* 0x002c800001107983 */ /* 0x001ea20000300800 */
[----:B------:R-:W3:Y:S02]  /*88820*/  LDL.LU R26, [R1+0x2cac] ;  /* 0x002cac00011a7983 */ /* 0x000ee40000300800 */
[----:B------:R-:W3:Y:S01]  /*88830*/  LDL.LU R27, [R1+0x2c78] ;  /* 0x002c7800011b7983 */ /* 0x000ee20000300800 */
[----:B------:R0:W-:Y:S04]  /*88840*/  STL [R1+0x2cd4], R13 ;  /* 0x002cd40d01007387 */ /* 0x0001e80000100800 */
[----:B------:R-:W3:Y:S01]  /*88850*/  LDL.LU R24, [R1+0x2ca4] ;  /* 0x002ca40001187983 */ /* 0x000ee20000300800 */
[----:B----4-:R-:W-:-:S05]  /*88860*/  IADD3 R12, P1, R12, R14, RZ ;  /* 0x0000000e0c0c7210 */ /* 0x010fca0007f3e0ff */
[----:B------:R1:W-:Y:S01]  /*88870*/  STL [R1+0x2ca0], R12 ;  /* 0x002ca00c01007387 */ /* 0x0003e20000100800 */
[----:B------:R-:W4:Y:S02]  /*88880*/  LDL.LU R19, [R1+0x2c70] ;  /* 0x002c700001137983 */ /* 0x000f240000300800 */
[----:B0-----:R-:W4:Y:S01]  /*88890*/  LDL.LU R13, [R1+0x2c9c] ;  /* 0x002c9c00010d7983 */ /* 0x001f220000300800 */
[----:B-1----:R-:W4:Y:S01]  /*888a0*/  LDL.LU R12, [R1+0x2c68] ;  /* 0x002c6800010c7983 */ /* 0x002f220000300800 */
[----:B------:R-:W-:-:S05]  /*888b0*/  IMAD.X R15, R15, 0x1, R0, P0 ;  /* 0x000000010f0f7824 */ /* 0x000fca00000e0600 */
[----:B------:R-:W-:Y:S01]  /*888c0*/  STL [R1+0x2ccc], R15 ;  /* 0x002ccc0f01007387 */ /* 0x000fe20000100800 */
[----:B------:R-:W4:Y:S01]  /*888d0*/  LDL.LU R10, [R1+0x2c94] ;  /* 0x002c9400010a7983 */ /* 0x000f220000300800 */
[----:B------:R-:W-:-:S05]  /*888e0*/  IADD3 R11, P0, R11, R14, RZ ;  /* 0x0000000e0b0b7210 */ /* 0x000fca0007f1e0ff */
[----:B------:R-:W-:Y:S01]  /*888f0*/  STL [R1+0x2c98], R11 ;  /* 0x002c980b01007387 */ /* 0x000fe20000100800 */
[----:B------:R-:W-:Y:S01]  /*88900*/  IMAD.X R18, R18, 0x1, R0, P4 ;  /* 0x0000000112127824 */ /* 0x000fe200020e0600 */
[----:B------:R-:W-:-:S05]  /*88910*/  IADD3 R29, P4, R29, R14, RZ ;  /* 0x0000000e1d1d7210 */ /* 0x000fca0007f9e0ff */
[----:B------:R0:W-:Y:S01]  /*88920*/  STL [R1+0x2c90], R29 ;  /* 0x002c901d01007387 */ /* 0x0001e20000100800 */
[----:B------:R-:W-:Y:S02]  /*88930*/  STL [R1+0x2cc4], R18 ;  /* 0x002cc41201007387 */ /* 0x000fe40000100800 */
[----:B------:R-:W-:Y:S01]  /*88940*/  IMAD.X R28, R28, 0x1, R0, P6 ;  /* 0x000000011c1c7824 */ /* 0x000fe200030e0600 */
        /* <DEDUP_REMOVED lines=13> */
[----:B------:R-:W4:Y:S01]  /*88a20*/  LDL.LU R18, [R1+0x2c30] ;  /* 0x002c300001127983 */ /* 0x000f220000300800 */
[----:B------:R-:W-:-:S05]  /*88a30*/  IADD3 R2, P6, R2, R14, RZ ;  /* 0x0000000e02027210 */ /* 0x000fca0007fde0ff */
[----:B------:R0:W-:Y:S04]  /*88a40*/  STL [R1+0x2c88], R2 ;  /* 0x002c880201007387 */ /* 0x0001e80000100800 */
[----:B0-----:R-:W4:Y:S01]  /*88a50*/  LDL.LU R2, [R1+0x2c5c] ;  /* 0x002c5c0001027983 */ /* 0x001f220000300800 */
[----:B------:R-:W-:-:S05]  /*88a60*/  IMAD.X R17, R17, 0x1, R0, P5 ;  /* 0x0000000111117824 */ /* 0x000fca00028e0600 */
[----:B------:R0:W-:Y:S04]  /*88a70*/  STL [R1+0x2cb4], R17 ;  /* 0x002cb41101007387 */ /* 0x0001e80000100800 */
[----:B0-----:R-:W4:Y:S01]  /*88a80*/  LDL.LU R17, [R1+0x2c28] ;  /* 0x002c280001117983 */ /* 0x001f220000300800 */
[-C--:B--2---:R-:W-:Y:S01]  /*88a90*/  IADD3 R16, P5, R16, R14.reuse, RZ ;  /* 0x0000000e10107210 */ /* 0x084fe20007fbe0ff */
[--C-:B---3--:R-:W-:Y:S01]  /*88aa0*/  IMAD.X R26, R26, 0x1, R0.reuse, P3 ;  /* 0x000000011a1a7824 */ /* 0x108fe200018e0600 */
[-C--:B------:R-:W-:Y:S01]  /*88ab0*/  IADD3 R27, P3, R27, R14.reuse, RZ ;  /* 0x0000000e1b1b7210 */ /* 0x080fe20007f7e0ff */
[----:B------:R-:W-:Y:S02]  /*88ac0*/  IMAD.X R24, R24, 0x1, R0, P2 ;  /* 0x0000000118187824 */ /* 0x000fe400010e0600 */
[----:B------:R0:W-:Y:S01]  /*88ad0*/  STL [R1+0x2c80], R16 ;  /* 0x002c801001007387 */ /* 0x0001e20000100800 */
[----:B----4-:R-:W-:-:S03]  /*88ae0*/  IADD3 R19, P2, R19, R14, RZ ;  /* 0x0000000e13137210 */ /* 0x010fc60007f5e0ff */
[----:B0-----:R-:W2:Y:S01]  /*88af0*/  LDL.LU R16, [R1+0x2c54] ;  /* 0x002c540001107983 */ /* 0x001ea20000300800 */
[----:B------:R-:W-:Y:S02]  /*88b00*/  STL [R1+0x2cac], R26 ;  /* 0x002cac1a01007387 */ /* 0x000fe40000100800 */
[----:B------:R-:W-:Y:S02]  /*88b10*/  IMAD.X R13, R13, 0x1, R0, P1 ;  /* 0x000000010d0d7824 */ /* 0x000fe400008e0600 */
[----:B------:R-:W-:Y:S01]  /*88b20*/  STL [R1+0x2c78], R27 ;  /* 0x002c781b01007387 */ /* 0x000fe20000100800 */
[----:B------:R0:W-:Y:S01]  /*88b30*/  STL [R1+0x2ca4], R24 ;  /* 0x002ca41801007387 */ /* 0x0001e20000100800 */
[----:B------:R-:W-:-:S03]  /*88b40*/  IADD3 R12, P1, R12, R14, RZ ;  /* 0x0000000e0c0c7210 */ /* 0x000fc60007f3e0ff */
[----:B0-----:R-:W3:Y:S01]  /*88b50*/  LDL.LU R24, [R1+0x2c20] ;  /* 0x002c200001187983 */ /* 0x001ee20000300800 */
[----:B------:R0:W-:Y:S02]  /*88b60*/  STL [R1+0x2c70], R19 ;  /* 0x002c701301007387 */ /* 0x0001e40000100800 */
[--C-:B------:R-:W-:Y:S01]  /*88b70*/  IMAD.X R10, R10, 0x1, R0.reuse, P0 ;  /* 0x000000010a0a7824 */ /* 0x100fe200000e0600 */
[----:B0-----:R-:W4:Y:S01]  /*88b80*/  LDL.LU R19, [R1+0x2c4c] ;  /* 0x002c4c0001137983 */ /* 0x001f220000300800 */
[----:B------:R0:W-:Y:S03]  /*88b90*/  STL [R1+0x2c9c], R13 ;  /* 0x002c9c0d01007387 */ /* 0x0001e60000100800 */
[----:B0-----:R-:W4:Y:S01]  /*88ba0*/  LDL.LU R13, [R1+0x2c18] ;  /* 0x002c1800010d7983 */ /* 0x001f220000300800 */
[----:B------:R0:W-:Y:S03]  /*88bb0*/  STL [R1+0x2c68], R12 ;  /* 0x002c680c01007387 */ /* 0x0001e60000100800 */
[----:B0-----:R-:W4:Y:S01]  /*88bc0*/  LDL.LU R12, [R1+0x2c44] ;  /* 0x002c4400010c7983 */ /* 0x001f220000300800 */
[-C--:B------:R-:W-:Y:S01]  /*88bd0*/  IADD3 R29, P0, R29, R14.reuse, RZ ;  /* 0x0000000e1d1d7210 */ /* 0x080fe20007f1e0ff */
[--C-:B------:R-:W-:Y:S01]  /*88be0*/  IMAD.X R9, R9, 0x1, R0.reuse, P4 ;  /* 0x0000000109097824 */ /* 0x100fe200020e0600 */
[----:B------:R-:W-:Y:S01]  /*88bf0*/  IADD3 R8, P4, R8, R14, RZ ;  /* 0x0000000e08087210 */ /* 0x000fe20007f9e0ff */
[----:B------:R-:W-:-:S02]  /*88c00*/  IMAD.X R3, R3, 0x1, R0, P6 ;  /* 0x0000000103037824 */ /* 0x000fc400030e0600 */
[----:B------:R0:W-:Y:S01]  /*88c10*/  STL [R1+0x2c60], R29 ;  /* 0x002c601d01007387 */ /* 0x0001e20000100800 */
[-C--:B------:R-:W-:Y:S01]  /*88c20*/  IADD3 R4, P6, R4, R14.reuse, RZ ;  /* 0x0000000e04047210 */ /* 0x080fe20007fde0ff */
[--C-:B------:R-:W-:Y:S01]  /*88c30*/  IMAD.X R5, R5, 0x1, R0.reuse, P5 ;  /* 0x0000000105057824 */ /* 0x100fe200028e0600 */
[-C--:B------:R-:W-:Y:S01]  /*88c40*/  IADD3 R6, P5, R6, R14.reuse, RZ ;  /* 0x0000000e06067210 */ /* 0x080fe20007fbe0ff */
[--C-:B------:R-:W-:Y:S02]  /*88c50*/  IMAD.X R7, R7, 0x1, R0.reuse, P3 ;  /* 0x0000000107077824 */ /* 0x100fe400018e0600 */
[--C-:B------:R-:W-:Y:S01]  /*88c60*/  IMAD.X R15, R15, 0x1, R0.reuse, P2 ;  /* 0x000000010f0f7824 */ /* 0x100fe200010e0600 */
[----:B0-----:R-:W4:Y:S01]  /*88c70*/  LDL.LU R29, [R1+0x2c10] ;  /* 0x002c1000011d7983 */ /* 0x001f220000300800 */
[----:B------:R-:W-:Y:S02]  /*88c80*/  STL [R1+0x2c94], R10 ;  /* 0x002c940a01007387 */ /* 0x000fe40000100800 */
[----:B------:R-:W-:Y:S02]  /*88c90*/  STL [R1+0x2c8c], R9 ;  /* 0x002c8c0901007387 */ /* 0x000fe40000100800 */
[----:B------:R-:W-:Y:S01]  /*88ca0*/  STL [R1+0x2c58], R8 ;  /* 0x002c580801007387 */ /* 0x000fe20000100800 */
[----:B------:R-:W-:Y:S01]  /*88cb0*/  STL [R1+0x2c84], R3 ;  /* 0x002c840301007387 */ /* 0x000fe20000100800 */
[-C--:B------:R-:W-:Y:S01]  /*88cc0*/  IADD3 R28, P2, R28, R14.reuse, RZ ;  /* 0x0000000e1c1c7210 */ /* 0x080fe20007f5e0ff */
[----:B------:R-:W-:Y:S01]  /*88cd0*/  STL [R1+0x2c50], R4 ;  /* 0x002c500401007387 */ /* 0x000fe20000100800 */
[----:B------:R-:W-:Y:S01]  /*88ce0*/  IADD3 R25, P3, R25, R14, RZ ;  /* 0x0000000e19197210 */ /* 0x000fe20007f7e0ff */
[----:B------:R-:W-:Y:S01]  /*88cf0*/  STL [R1+0x2c7c], R5 ;  /* 0x002c7c0501007387 */ /* 0x000fe20000100800 */
[----:B------:R-:W-:Y:S02]  /*88d00*/  STL [R1+0x2c48], R6 ;  /* 0x002c480601007387 */ /* 0x000fe40000100800 */
[----:B------:R-:W-:-:S02]  /*88d10*/  IMAD.X R11, R11, 0x1, R0, P1 ;  /* 0x000000010b0b7824 */ /* 0x000fc400008e0600 */
[----:B------:R-:W-:Y:S01]  /*88d20*/  STL [R1+0x2c74], R7 ;  /* 0x002c740701007387 */ /* 0x000fe20000100800 */
[-C--:B------:R-:W-:Y:S01]  /*88d30*/  IADD3 R18, P1, R18, R14.reuse, RZ ;  /* 0x0000000e12127210 */ /* 0x080fe20007f3e0ff */
[----:B------:R0:W-:Y:S01]  /*88d40*/  STL [R1+0x2c38], R28 ;  /* 0x002c381c01007387 */ /* 0x0001e20000100800 */
[----:B------:R-:W-:Y:S02]  /*88d50*/  STL [R1+0x2c40], R25 ;  /* 0x002c401901007387 */ /* 0x000fe40000100800 */
[--C-:B------:R-:W-:Y:S01]  /*88d60*/  IMAD.X R2, R2, 0x1, R0.reuse, P0 ;  /* 0x0000000102027824 */ /* 0x100fe200000e0600 */
[----:B0-----:R-:W4:Y:S01]  /*88d70*/  LDL.LU R28, [R1+0x2c3c] ;  /* 0x002c3c00011c7983 */ /* 0x001f220000300800 */
[----:B------:R-:W-:Y:S02]  /*88d80*/  STL [R1+0x2c6c], R15 ;  /* 0x002c6c0f01007387 */ /* 0x000fe40000100800 */
[----:B------:R0:W-:Y:S02]  /*88d90*/  STL [R1+0x2c30], R18 ;  /* 0x002c301201007387 */ /* 0x0001e40000100800 */
[----:B------:R-:W-:Y:S01]  /*88da0*/  STL [R1+0x2c64], R11 ;  /* 0x002c640b01007387 */ /* 0x000fe20000100800 */
[----:B0-----:R-:W4:Y:S01]  /*88db0*/  LDL.LU R18, [R1+0x2c08] ;  /* 0x002c080001127983 */ /* 0x001f220000300800 */
[----:B------:R0:W-:Y:S03]  /*88dc0*/  STL [R1+0x2c5c], R2 ;  /* 0x002c5c0201007387 */ /* 0x0001e60000100800 */
[----:B0-----:R-:W4:Y:S01]  /*88dd0*/  LDL.LU R2, [R1+0x2c34] ;  /* 0x002c340001027983 */ /* 0x001f220000300800 */
[----:B------:R-:W-:Y:S01]  /*88de0*/  IADD3 R17, P0, R17, R14, RZ ;  /* 0x0000000e11117210 */ /* 0x000fe20007f1e0ff */
[----:B------:R-:W4:Y:S02]  /*88df0*/  LDL.LU R26, [R1+0x2c00] ;  /* 0x002c0000011a7983 */ /* 0x000f240000300800 */
[----:B------:R-:W4:Y:S02]  /*88e00*/  LDL.LU R27, [R1+0x2c2c] ;  /* 0x002c2c00011b7983 */ /* 0x000f240000300800 */
[----:B------:R0:W-:Y:S01]  /*88e10*/  STL [R1+0x2c28], R17 ;  /* 0x002c281101007387 */ /* 0x0001e20000100800 */
[----:B------:R-:W4:Y:S02]  /*88e20*/  LDL.LU R15, [R1+0x2bf8] ;  /* 0x002bf800010f7983 */ /* 0x000f240000300800 */
[----:B--2---:R-:W-:-:S05]  /*88e30*/  IMAD.X R16, R16, 0x1, R0, P4 ;  /* 0x0000000110107824 */ /* 0x004fca00020e0600 */
[----:B------:R1:W-:Y:S01]  /*88e40*/  STL [R1+0x2c54], R16 ;  /* 0x002c541001007387 */ /* 0x0003e20000100800 */
[----:B------:R-:W2:Y:S02]  /*88e50*/  LDL.LU R11, [R1+0x2c24] ;  /* 0x002c2400010b7983 */ /* 0x000ea40000300800 */
[----:B0-----:R-:W2:Y:S01]  /*88e60*/  LDL.LU R17, [R1+0x2bf0] ;  /* 0x002bf00001117983 */ /* 0x001ea20000300800 */
[----:B---3--:R-:W-:Y:S01]  /*88e70*/  IADD3 R24, P4, R24, R14, RZ ;  /* 0x0000000e18187210 */ /* 0x008fe20007f9e0ff */
[----:B-1----:R-:W3:Y:S04]  /*88e80*/  LDL.LU R16, [R1+0x2c1c] ;  /* 0x002c1c0001107983 */ /* 0x002ee80000300800 */
[----:B------:R-:W-:Y:S01]  /*88e90*/  STL [R1+0x2c20], R24 ;  /* 0x002c201801007387 */ /* 0x000fe20000100800 */
[----:B------:R-:W3:Y:S02]  /*88ea0*/  LDL.LU R10, [R1+0x2be8] ;  /* 0x002be800010a7983 */ /* 0x000ee40000300800 */
[----:B----4-:R-:W-:-:S05]  /*88eb0*/  IMAD.X R19, R19, 0x1, R0, P6 ;  /* 0x0000000113137824 */ /* 0x010fca00030e0600 */
[----:B------:R-:W-:Y:S01]  /*88ec0*/  STL [R1+0x2c4c], R19 ;  /* 0x002c4c1301007387 */ /* 0x000fe20000100800 */
[----:B------:R-:W-:Y:S01]  /*88ed0*/  IADD3 R13, P6, R13, R14, RZ ;  /* 0x0000000e0d0d7210 */ /* 0x000fe20007fde0ff */
[----:B------:R-:W-:-:S05]  /*88ee0*/  IMAD.X R12, R12, 0x1, R0, P5 ;  /* 0x000000010c0c7824 */ /* 0x000fca00028e0600 */
[----:B------:R0:W-:Y:S01]  /*88ef0*/  STL [R1+0x2c44], R12 ;  /* 0x002c440c01007387 */ /* 0x0001e20000100800 */
[----:B------:R-:W-:Y:S03]  /*88f00*/  STL [R1+0x2c18], R13 ;  /* 0x002c180d01007387 */ /* 0x000fe60000100800 */
[----:B0-----:R-:W4:Y:S01]  /*88f10*/  LDL.LU R12, [R1+0x2c14] ;  /* 0x002c1400010c7983 */ /* 0x001f220000300800 */
[----:B------:R-:W4:Y:S02]  /*88f20*/  LDL.LU R9, [R1+0x2be0] ;  /* 0x002be00001097983 */ /* 0x000f240000300800 */
[----:B------:R-:W4:Y:S02]  /*88f30*/  LDL.LU R8, [R1+0x2c0c] ;  /* 0x002c0c0001087983 */ /* 0x000f240000300800 */
[----:B------:R-:W4:Y:S01]  /*88f40*/  LDL.LU R3, [R1+0x2bd8] ;  /* 0x002bd80001037983 */ /* 0x000f220000300800 */
[----:B------:R-:W-:-:S05]  /*88f50*/  IADD3 R29, P5, R29, R14, RZ ;  /* 0x0000000e1d1d7210 */ /* 0x000fca0007fbe0ff */
        /* <DEDUP_REMOVED lines=10> */
[----:B------:R-:W-:-:S05]  /*89000*/  IMAD.X R28, R28, 0x1, R0, P3 ;  /* 0x000000011c1c7824 */ /* 0x000fca00018e0600 */
[----:B------:R0:W-:Y:S01]  /*89010*/  STL [R1+0x2c3c], R28 ;  /* 0x002c3c1c01007387 */ /* 0x0001e20000100800 */
[----:B------:R-:W-:-:S03]  /*89020*/  IADD3 R18, P3, R18, R14, RZ ;  /* 0x0000000e12127210 */ /* 0x000fc60007f7e0ff */
[----:B0-----:R-:W4:Y:S02]  /*89030*/  LDL.LU R28, [R1+0x2bb0] ;  /* 0x002bb000011c7983 */ /* 0x001f240000300800 */
[----:B------:R0:W-:Y:S02]  /*89040*/  STL [R1+0x2c08], R18 ;  /* 0x002c081201007387 */ /* 0x0001e40000100800 */
[--C-:B------:R-:W-:Y:S01]  /*89050*/  IMAD.X R2, R2, 0x1, R0.reuse, P2 ;  /* 0x0000000102027824 */ /* 0x100fe200010e0600 */
[----:B0-----:R-:W4:Y:S04]  /*89060*/  LDL.LU R18, [R1+0x2bdc] ;  /* 0x002bdc0001127983 */ /* 0x001f280000300800 */
[----:B------:R0:W-:Y:S02]  /*89070*/  STL [R1+0x2c34], R2 ;  /* 0x002c340201007387 */ /* 0x0001e40000100800 */
[----:B0-----:R-:W4:Y:S01]  /*89080*/  LDL.LU R2, [R1+0x2ba8] ;  /* 0x002ba80001027983 */ /* 0x001f220000300800 */
[-C--:B------:R-:W-:Y:S01]  /*89090*/  IADD3 R26, P2, R26, R14.reuse, RZ ;  /* 0x0000000e1a1a7210 */ /* 0x080fe20007f5e0ff */
[----:B------:R-:W-:Y:S01]  /*890a0*/  IMAD.X R27, R27, 0x1, R0, P1 ;  /* 0x000000011b1b7824 */ /* 0x000fe200008e0600 */
[----:B------:R-:W-:-:S03]  /*890b0*/  IADD3 R15, P1, R15, R14, RZ ;  /* 0x0000000e0f0f7210 */ /* 0x000fc60007f3e0ff */
[----:B------:R-:W-:Y:S01]  /*890c0*/  STL [R1+0x2c00], R26 ;  /* 0x002c001a01007387 */ /* 0x000fe20000100800 */
[----:B------:R-:W-:Y:S02]  /*890d0*/  STL [R1+0x2c2c], R27 ;  /* 0x002c2c1b01007387 */ /* 0x000fe40000100800 */
[----:B------:R0:W-:Y:S02]  /*890e0*/  STL [R1+0x2bf8], R15 ;  /* 0x002bf80f01007387 */ /* 0x0001e40000100800 */
[----:B0-----:R-:W4:Y:S01]  /*890f0*/  LDL.LU R15, [R1+0x2bd4] ;  /* 0x002bd400010f7983 */ /* 0x001f220000300800 */
[----:B--2---:R-:W-:Y:S01]  /*89100*/  IMAD.X R11, R11, 0x1, R0, P0 ;  /* 0x000000010b0b7824 */ /* 0x004fe200000e0600 */
[----:B------:R-:W-:-:S04]  /*89110*/  IADD3 R17, P0, R17, R14, RZ ;  /* 0x0000000e11117210 */ /* 0x000fc80007f1e0ff */
[----:B------:R0:W-:Y:S01]  /*89120*/  STL [R1+0x2c24], R11 ;  /* 0x002c240b01007387 */ /* 0x0001e20000100800 */
[----:B---3--:R-:W-:-:S03]  /*89130*/  IMAD.X R16, R16, 0x1, R0, P4 ;  /* 0x0000000110107824 */ /* 0x008fc600020e0600 */
[----:B0-----:R-:W2:Y:S01]  /*89140*/  LDL.LU R11, [R1+0x2ba0] ;  /* 0x002ba000010b7983 */ /* 0x001ea20000300800 */
[----:B------:R0:W-:Y:S03]  /*89150*/  STL [R1+0x2bf0], R17 ;  /* 0x002bf01101007387 */ /* 0x0001e60000100800 */
[----:B0-----:R-:W3:Y:S01]  /*89160*/  LDL.LU R17, [R1+0x2bcc] ;  /* 0x002bcc0001117983 */ /* 0x001ee20000300800 */
[----:B------:R0:W-:Y:S03]  /*89170*/  STL [R1+0x2c1c], R16 ;  /* 0x002c1c1001007387 */ /* 0x0001e60000100800 */
[----:B0-----:R-:W3:Y:S01]  /*89180*/  LDL.LU R16, [R1+0x2b98] ;  /* 0x002b980001107983 */ /* 0x001ee20000300800 */
[----:B------:R-:W-:Y:S01]  /*89190*/  IADD3 R10, P4, R10, R14, RZ ;  /* 0x0000000e0a0a7210 */ /* 0x000fe20007f9e0ff */
[----:B----4-:R-:W-:-:S05]  /*891a0*/  IMAD.X R12, R12, 0x1, R0, P6 ;  /* 0x000000010c0c7824 */ /* 0x010fca00030e0600 */
[----:B------:R0:W-:Y:S01]  /*891b0*/  STL [R1+0x2c14], R12 ;  /* 0x002c140c01007387 */ /* 0x0001e20000100800 */
[-C--:B------:R-:W-:Y:S01]  /*891c0*/  IADD3 R9, P6, R9, R14.reuse, RZ ;  /* 0x0000000e09097210 */ /* 0x080fe20007fde0ff */
[--C-:B------:R-:W-:Y:S01]  /*891d0*/  IMAD.X R8, R8, 0x1, R0.reuse, P5 ;  /* 0x0000000108087824 */ /* 0x100fe200028e0600 */
[-C--:B------:R-:W-:Y:S01]  /*891e0*/  IADD3 R3, P5, R3, R14.reuse, RZ ;  /* 0x0000000e03037210 */ /* 0x080fe20007fbe0ff */
[----:B0-----:R-:W4:Y:S01]  /*891f0*/  LDL.LU R12, [R1+0x2bc4] ;  /* 0x002bc400010c7983 */ /* 0x001f220000300800 */
[--C-:B------:R-:W-:Y:S02]  /*89200*/  IMAD.X R4, R4, 0x1, R0.reuse, P3 ;  /* 0x0000000104047824 */ /* 0x100fe400018e0600 */
[----:B------:R-:W-:Y:S01]  /*89210*/  STL [R1+0x2be8], R10 ;  /* 0x002be80a01007387 */ /* 0x000fe20000100800 */
[----:B------:R-:W-:Y:S01]  /*89220*/  IADD3 R5, P3, R5, R14, RZ ;  /* 0x0000000e05057210 */ /* 0x000fe20007f7e0ff */
[----:B------:R-:W-:Y:S01]  /*89230*/  STL [R1+0x2be0], R9 ;  /* 0x002be00901007387 */ /* 0x000fe20000100800 */
[----:B------:R-:W-:-:S02]  /*89240*/  IMAD.X R6, R6, 0x1, R0, P2 ;  /* 0x0000000106067824 */ /* 0x000fc400010e0600 */
[----:B------:R-:W-:Y:S01]  /*89250*/  STL [R1+0x2c0c], R8 ;  /* 0x002c0c0801007387 */ /* 0x000fe20000100800 */
[-C--:B------:R-:W-:Y:S01]  /*89260*/  IADD3 R7, P2, R7, R14.reuse, RZ ;  /* 0x0000000e07077210 */ /* 0x080fe20007f5e0ff */
[----:B------:R-:W-:Y:S01]  /*89270*/  STL [R1+0x2bd8], R3 ;  /* 0x002bd80301007387 */ /* 0x000fe20000100800 */
[--C-:B------:R-:W-:Y:S02]  /*89280*/  IMAD.X R29, R29, 0x1, R0.reuse, P0 ;  /* 0x000000011d1d7824 */ /* 0x100fe400000e0600 */
[----:B------:R-:W-:Y:S02]  /*89290*/  STL [R1+0x2c04], R4 ;  /* 0x002c040401007387 */ /* 0x000fe40000100800 */
[--C-:B------:R-:W-:Y:S01]  /*892a0*/  IMAD.X R25, R25, 0x1, R0.reuse, P1 ;  /* 0x0000000119197824 */ /* 0x100fe200008e0600 */
[----:B------:R-:W-:Y:S01]  /*892b0*/  STL [R1+0x2bd0], R5 ;  /* 0x002bd00501007387 */ /* 0x000fe20000100800 */
[-C--:B------:R-:W-:Y:S01]  /*892c0*/  IADD3 R24, P1, R24, R14.reuse, RZ ;  /* 0x0000000e18187210 */ /* 0x080fe20007f3e0ff */
[----:B------:R-:W-:Y:S02]  /*892d0*/  STL [R1+0x2bfc], R6 ;  /* 0x002bfc0601007387 */ /* 0x000fe40000100800 */
[----:B------:R-:W-:Y:S02]  /*892e0*/  STL [R1+0x2bc8], R7 ;  /* 0x002bc80701007387 */ /* 0x000fe40000100800 */
[----:B------:R-:W-:Y:S01]  /*892f0*/  IMAD.X R13, R13, 0x1, R0, P4 ;  /* 0x000000010d0d7824 */ /* 0x000fe200020e0600 */
[----:B------:R0:W-:Y:S01]  /*89300*/  STL [R1+0x2bec], R29 ;  /* 0x002bec1d01007387 */ /* 0x0001e20000100800 */
[-C--:B------:R-:W-:Y:S01]  /*89310*/  IADD3 R19, P0, R19, R14.reuse, RZ ;  /* 0x0000000e13137210 */ /* 0x080fe20007f1e0ff */
[----:B------:R-:W-:Y:S02]  /*89320*/  STL [R1+0x2bf4], R25 ;  /* 0x002bf41901007387 */ /* 0x000fe40000100800 */
[----:B0-----:R-:W4:Y:S01]  /*89330*/  LDL.LU R29, [R1+0x2b90] ;  /* 0x002b9000011d7983 */ /* 0x001f220000300800 */
[----:B------:R-:W-:Y:S01]  /*89340*/  STL [R1+0x2bc0], R24 ;  /* 0x002bc01801007387 */ /* 0x000fe20000100800 */
[----:B------:R-:W-:-:S02]  /*89350*/  IADD3 R28, P4, R28, R14, RZ ;  /* 0x0000000e1c1c7210 */ /* 0x000fc40007f9e0ff */
[----:B------:R0:W-:Y:S01]  /*89360*/  STL [R1+0x2be4], R13 ;  /* 0x002be40d01007387 */ /* 0x0001e20000100800 */
[----:B------:R-:W-:Y:S03]  /*89370*/  STL [R1+0x2bb8], R19 ;  /* 0x002bb81301007387 */ /* 0x000fe60000100800 */
[----:B0-----:R-:W4:Y:S01]  /*89380*/  LDL.LU R13, [R1+0x2bbc] ;  /* 0x002bbc00010d7983 */ /* 0x001f220000300800 */
[--C-:B------:R-:W-:Y:S02]  /*89390*/  IMAD.X R18, R18, 0x1, R0.reuse, P6 ;  /* 0x0000000112127824 */ /* 0x100fe400030e0600 */
[----:B------:R0:W-:Y:S01]  /*893a0*/  STL [R1+0x2bb0], R28 ;  /* 0x002bb01c01007387 */ /* 0x0001e20000100800 */
[----:B------:R-:W-:Y:S01]  /*893b0*/  IADD3 R2, P6, R2, R14, RZ ;  /* 0x0000000e02027210 */ /* 0x000fe20007fde0ff */
[----:B0-----:R-:W4:Y:S01]  /*893c0*/  LDL.LU R28, [R1+0x2b88] ;  /* 0x002b8800011c7983 */ /* 0x001f220000300800 */
[----:B------:R-:W4:Y:S02]  /*893d0*/  LDL.LU R26, [R1+0x2bb4] ;  /* 0x002bb400011a7983 */ /* 0x000f240000300800 */
[----:B------:R-:W4:Y:S02]  /*893e0*/  LDL.LU R27, [R1+0x2b80] ;  /* 0x002b8000011b7983 */ /* 0x000f240000300800 */
[----:B------:R0:W-:Y:S01]  /*893f0*/  STL [R1+0x2bdc], R18 ;  /* 0x002bdc1201007387 */ /* 0x0001e20000100800 */
[----:B------:R-:W4:Y:S01]  /*89400*/  LDL.LU R24, [R1+0x2bac] ;  /* 0x002bac0001187983 */ /* 0x000f220000300800 */
[----:B------:R1:W-:Y:S02]  /*89410*/  STL [R1+0x2ba8], R2 ;  /* 0x002ba80201007387 */ /* 0x0003e40000100800 */
[----:B------:R-:W4:Y:S01]  /*89420*/  LDL.LU R19, [R1+0x2b78] ;  /* 0x002b780001137983 */ /* 0x000f220000300800 */
[----:B0-----:R-:W4:Y:S01]  /*89430*/  LDL.LU R18, [R1+0x2ba4] ;  /* 0x002ba40001127983 */ /* 0x001f220000300800 */
[----:B-1----:R-:W4:Y:S02]  /*89440*/  LDL.LU R2, [R1+0x2b70] ;  /* 0x002b700001027983 */ /* 0x002f240000300800 */
[----:B------:R-:W-:-:S05]  /*89450*/  IMAD.X R15, R15, 0x1, R0, P5 ;  /* 0x000000010f0f7824 */ /* 0x000fca00028e0600 */
[----:B------:R-:W-:Y:S01]  /*89460*/  STL [R1+0x2bd4], R15 ;  /* 0x002bd40f01007387 */ /* 0x000fe20000100800 */
[----:B------:R-:W4:Y:S01]  /*89470*/  LDL.LU R10, [R1+0x2b9c] ;  /* 0x002b9c00010a7983 */ /* 0x000f220000300800 */
[----:B--2---:R-:W-:-:S05]  /*89480*/  IADD3 R11, P5, R11, R14, RZ ;  /* 0x0000000e0b0b7210 */ /* 0x004fca0007fbe0ff */
[----:B------:R-:W-:Y:S01]  /*89490*/  STL [R1+0x2ba0], R11 ;  /* 0x002ba00b01007387 */ /* 0x000fe20000100800 */
[----:B---3--:R-:W-:Y:S01]  /*894a0*/  IMAD.X R17, R17, 0x1, R0, P3 ;  /* 0x0000000111117824 */ /* 0x008fe200018e0600 */
[----:B------:R-:W-:-:S05]  /*894b0*/  IADD3 R16, P3, R16, R14, RZ ;  /* 0x0000000e10107210 */ /* 0x000fca0007f7e0ff */
[----:B------:R0:W-:Y:S01]  /*894c0*/  STL [R1+0x2b98], R16 ;  /* 0x002b981001007387 */ /* 0x0001e20000100800 */
[----:B------:R-:W-:Y:S03]  /*894d0*/  STL [R1+0x2bcc], R17 ;  /* 0x002bcc1101007387 */ /* 0x000fe60000100800 */
[----:B0-----:R-:W2:Y:S01]  /*894e0*/  LDL.LU R16, [R1+0x2b68] ;  /* 0x002b680001107983 */ /* 0x001ea20000300800 */
[----:B------:R-:W3:Y:S02]  /*894f0*/  LDL.LU R9, [R1+0x2b94] ;  /* 0x002b940001097983 */ /* 0x000ee40000300800 */
[----:B------:R-:W3:Y:S02]  /*89500*/  LDL.LU R8, [R1+0x2b60] ;  /* 0x002b600001087983 */ /* 0x000ee40000300800 */
[----:B------:R-:W3:Y:S02]  /*89510*/  LDL.LU R3, [R1+0x2b8c] ;  /* 0x002b8c0001037983 */ /* 0x000ee40000300800 */
[----:B----4-:R-:W-:-:S05]  /*89520*/  IMAD.X R12, R12, 0x1, R0, P2 ;  /* 0x000000010c0c7824 */ /* 0x010fca00010e0600 */
        /* <DEDUP_REMOVED lines=11> */
[----:B------:R0:W-:Y:S01]  /*895e0*/  STL [R1+0x2b90], R29 ;  /* 0x002b901d01007387 */ /* 0x0001e20000100800 */
[----:B------:R-:W-:-:S03]  /*895f0*/  IMAD.X R13, R13, 0x1, R0, P1 ;  /* 0x000000010d0d7824 */ /* 0x000fc600008e0600 */
[----:B0-----:R-:W4:Y:S04]  /*89600*/  LDL.LU R29, [R1+0x2b64] ;  /* 0x002b6400011d7983 */ /* 0x001f280000300800 */
[----:B------:R0:W-:Y:S01]  /*89610*/  STL [R1+0x2bbc], R13 ;  /* 0x002bbc0d01007387 */ /* 0x0001e20000100800 */
[-C--:B------:R-:W-:Y:S01]  /*89620*/  IADD3 R28, P1, R28, R14.reuse, RZ ;  /* 0x0000000e1c1c7210 */ /* 0x080fe20007f3e0ff */
[--C-:B------:R-:W-:Y:S01]  /*89630*/  IMAD.X R26, R26, 0x1, R0.reuse, P0 ;  /* 0x000000011a1a7824 */ /* 0x100fe200000e0600 */
[-C--:B------:R-:W-:Y:S01]  /*89640*/  IADD3 R27, P0, R27, R14.reuse, RZ ;  /* 0x0000000e1b1b7210 */ /* 0x080fe20007f1e0ff */
[----:B0-----:R-:W4:Y:S01]  /*89650*/  LDL.LU R13, [R1+0x2b30] ;  /* 0x002b3000010d7983 */ /* 0x001f220000300800 */
[--C-:B------:R-:W-:Y:S02]  /*89660*/  IMAD.X R24, R24, 0x1, R0.reuse, P4 ;  /* 0x0000000118187824 */ /* 0x100fe400020e0600 */
[----:B------:R0:W-:Y:S01]  /*89670*/  STL [R1+0x2b88], R28 ;  /* 0x002b881c01007387 */ /* 0x0001e20000100800 */
[-C--:B------:R-:W-:Y:S01]  /*89680*/  IADD3 R19, P4, R19, R14.reuse, RZ ;  /* 0x0000000e13137210 */ /* 0x080fe20007f9e0ff */
[--C-:B------:R-:W-:Y:S01]  /*89690*/  IMAD.X R18, R18, 0x1, R0.reuse, P6 ;  /* 0x0000000112127824 */ /* 0x100fe200030e0600 */
[----:B0-----:R-:W4:Y:S01]  /*896a0*/  LDL.LU R28, [R1+0x2b5c] ;  /* 0x002b5c00011c7983 */ /* 0x001f220000300800 */
[----:B------:R-:W-:Y:S02]  /*896b0*/  STL [R1+0x2bb4], R26 ;  /* 0x002bb41a01007387 */ /* 0x000fe40000100800 */
[----:B------:R-:W-:Y:S02]  /*896c0*/  STL [R1+0x2b80], R27 ;  /* 0x002b801b01007387 */ /* 0x000fe40000100800 */
[----:B------:R0:W-:Y:S01]  /*896d0*/  STL [R1+0x2bac], R24 ;  /* 0x002bac1801007387 */ /* 0x0001e20000100800 */
[-C--:B------:R-:W-:Y:S01]  /*896e0*/  IADD3 R2, P6, R2, R14.reuse, RZ ;  /* 0x0000000e02027210 */ /* 0x080fe20007fde0ff */
[----:B0-----:R-:W4:Y:S01]  /*896f0*/  LDL.LU R24, [R1+0x2b28] ;  /* 0x002b280001187983 */ /* 0x001f220000300800 */
[----:B------:R0:W-:Y:S03]  /*89700*/  STL [R1+0x2b78], R19 ;  /* 0x002b781301007387 */ /* 0x0001e60000100800 */
[----:B0-----:R-:W4:Y:S01]  /*89710*/  LDL.LU R19, [R1+0x2b54] ;  /* 0x002b540001137983 */ /* 0x001f220000300800 */
[----:B------:R0:W-:Y:S03]  /*89720*/  STL [R1+0x2ba4], R18 ;  /* 0x002ba41201007387 */ /* 0x0001e60000100800 */
[----:B0-----:R-:W4:Y:S01]  /*89730*/  LDL.LU R18, [R1+0x2b20] ;  /* 0x002b200001127983 */ /* 0x001f220000300800 */
[----:B------:R0:W-:Y:S03]  /*89740*/  STL [R1+0x2b70], R2 ;  /* 0x002b700201007387 */ /* 0x0001e60000100800 */
[----:B0-----:R-:W4:Y:S01]  /*89750*/  LDL.LU R2, [R1+0x2b4c] ;  /* 0x002b4c0001027983 */ /* 0x001f220000300800 */
[--C-:B------:R-:W-:Y:S01]  /*89760*/  IMAD.X R10, R10, 0x1, R0.reuse, P5 ;  /* 0x000000010a0a7824 */ /* 0x100fe200028e0600 */
[-C--:B--2---:R-:W-:Y:S01]  /*89770*/  IADD3 R16, P5, R16, R14.reuse, RZ ;  /* 0x0000000e10107210 */ /* 0x084fe20007fbe0ff */
[--C-:B---3--:R-:W-:Y:S01]  /*89780*/  IMAD.X R9, R9, 0x1, R0.reuse, P3 ;  /* 0x0000000109097824 */ /* 0x108fe200018e0600 */
[----:B------:R-:W-:Y:S01]  /*89790*/  IADD3 R8, P3, R8, R14, RZ ;  /* 0x0000000e08087210 */ /* 0x000fe20007f7e0ff */
[----:B------:R-:W-:-:S02]  /*897a0*/  IMAD.X R3, R3, 0x1, R0, P2 ;  /* 0x0000000103037824 */ /* 0x000fc400010e0600 */
[----:B------:R0:W-:Y:S04]  /*897b0*/  STL [R1+0x2b68], R16 ;  /* 0x002b681001007387 */ /* 0x0001e80000100800 */
[----:B0-----:R-:W2:Y:S01]  /*897c0*/  LDL.LU R16, [R1+0x2b18] ;  /* 0x002b180001107983 */ /* 0x001ea20000300800 */
[----:B------:R-:W-:Y:S02]  /*897d0*/  STL [R1+0x2b9c], R10 ;  /* 0x002b9c0a01007387 */ /* 0x000fe40000100800 */
[----:B------:R-:W-:Y:S02]  /*897e0*/  STL [R1+0x2b94], R9 ;  /* 0x002b940901007387 */ /* 0x000fe40000100800 */
[----:B------:R-:W-:Y:S01]  /*897f0*/  STL [R1+0x2b60], R8 ;  /* 0x002b600801007387 */ /* 0x000fe20000100800 */
[----:B------:R-:W-:Y:S01]  /*89800*/  STL [R1+0x2b8c], R3 ;  /* 0x002b8c0301007387 */ /* 0x000fe20000100800 */
[-C--:B----4-:R-:W-:Y:S01]  /*89810*/  IADD3 R4, P2, R4, R14.reuse, RZ ;  /* 0x0000000e04047210 */ /* 0x090fe20007f5e0ff */
[--C-:B------:R-:W-:Y:S01]  /*89820*/  IMAD.X R5, R5, 0x1, R0.reuse, P1 ;  /* 0x0000000105057824 */ /* 0x100fe200008e0600 */
[----:B------:R-:W-:Y:S01]  /*89830*/  IADD3 R6, P1, R6, R14, RZ ;  /* 0x0000000e06067210 */ /* 0x000fe20007f3e0ff */
[----:B------:R-:W-:-:S02]  /*89840*/  IMAD.X R7, R7, 0x1, R0, P0 ;  /* 0x0000000107077824 */ /* 0x000fc400000e0600 */
[--C-:B------:R-:W-:Y:S01]  /*89850*/  IMAD.X R15, R15, 0x1, R0.reuse, P4 ;  /* 0x000000010f0f7824 */ /* 0x100fe200020e0600 */
[----:B------:R-:W-:Y:S01]  /*89860*/  STL [R1+0x2b58], R4 ;  /* 0x002b580401007387 */ /* 0x000fe20000100800 */
[-C--:B------:R-:W-:Y:S02]  /*89870*/  IADD3 R25, P0, R25, R14.reuse, RZ ;  /* 0x0000000e19197210 */ /* 0x080fe40007f1e0ff */
[-C--:B------:R-:W-:Y:S01]  /*89880*/  IADD3 R12, P4, R12, R14.reuse, RZ ;  /* 0x0000000e0c0c7210 */ /* 0x080fe20007f9e0ff */
[----:B------:R-:W-:Y:S01]  /*89890*/  STL [R1+0x2b84], R5 ;  /* 0x002b840501007387 */ /* 0x000fe20000100800 */
[----:B------:R-:W-:Y:S02]  /*898a0*/  STL [R1+0x2b50], R6 ;  /* 0x002b500601007387 */ /* 0x000fe40000100800 */
[----:B------:R-:W-:Y:S01]  /*898b0*/  STL [R1+0x2b7c], R7 ;  /* 0x002b7c0701007387 */ /* 0x000fe20000100800 */
[----:B------:R0:W-:Y:S01]  /*898c0*/  STL [R1+0x2b40], R12 ;  /* 0x002b400c01007387 */ /* 0x0001e20000100800 */
[----:B------:R-:W-:Y:S02]  /*898d0*/  STL [R1+0x2b48], R25 ;  /* 0x002b481901007387 */ /* 0x000fe40000100800 */
[--C-:B------:R-:W-:Y:S01]  /*898e0*/  IMAD.X R11, R11, 0x1, R0.reuse, P6 ;  /* 0x000000010b0b7824 */ /* 0x100fe200030e0600 */
[-C--:B------:R-:W-:Y:S01]  /*898f0*/  IADD3 R17, P6, R17, R14.reuse, RZ ;  /* 0x0000000e11117210 */ /* 0x080fe20007fde0ff */
[----:B0-----:R-:W3:Y:S01]  /*89900*/  LDL.LU R12, [R1+0x2b44] ;  /* 0x002b4400010c7983 */ /* 0x001ee20000300800 */
[----:B------:R-:W-:Y:S03]  /*89910*/  STL [R1+0x2b74], R15 ;  /* 0x002b740f01007387 */ /* 0x000fe60000100800 */
[----:B------:R0:W-:Y:S02]  /*89920*/  STL [R1+0x2b38], R17 ;  /* 0x002b381101007387 */ /* 0x0001e40000100800 */
[----:B------:R-:W-:Y:S02]  /*89930*/  STL [R1+0x2b6c], R11 ;  /* 0x002b6c0b01007387 */ /* 0x000fe40000100800 */
[----:B------:R-:W-:Y:S01]  /*89940*/  IMAD.X R29, R29, 0x1, R0, P5 ;  /* 0x000000011d1d7824 */ /* 0x000fe200028e0600 */
[----:B0-----:R-:W4:Y:S04]  /*89950*/  LDL.LU R17, [R1+0x2b10] ;  /* 0x002b100001117983 */ /* 0x001f280000300800 */
[----:B------:R0:W-:Y:S01]  /*89960*/  STL [R1+0x2b64], R29 ;  /* 0x002b641d01007387 */ /* 0x0001e20000100800 */
[----:B------:R-:W-:-:S03]  /*89970*/  IADD3 R13, P5, R13, R14, RZ ;  /* 0x0000000e0d0d7210 */ /* 0x000fc60007fbe0ff */
[----:B0-----:R-:W4:Y:S01]  /*89980*/  LDL.LU R29, [R1+0x2b3c] ;  /* 0x002b3c00011d7983 */ /* 0x001f220000300800 */
[----:B------:R-:W4:Y:S02]  /*89990*/  LDL.LU R26, [R1+0x2b08] ;  /* 0x002b0800011a7983 */ /* 0x000f240000300800 */
[----:B------:R-:W4:Y:S01]  /*899a0*/  LDL.LU R27, [R1+0x2b34] ;  /* 0x002b3400011b7983 */ /* 0x000f220000300800 */
[----:B------:R0:W-:Y:S01]  /*899b0*/  STL [R1+0x2b30], R13 ;  /* 0x002b300d01007387 */ /* 0x0001e20000100800 */
[----:B------:R-:W4:Y:S02]  /*899c0*/  LDL.LU R15, [R1+0x2b00] ;  /* 0x002b0000010f7983 */ /* 0x000f240000300800 */
[----:B------:R-:W-:-:S05]  /*899d0*/  IMAD.X R28, R28, 0x1, R0, P3 ;  /* 0x000000011c1c7824 */ /* 0x000fca00018e0600 */
[----:B------:R1:W-:Y:S01]  /*899e0*/  STL [R1+0x2b5c], R28 ;  /* 0x002b5c1c01007387 */ /* 0x0003e20000100800 */
[----:B------:R-:W4:Y:S02]  /*899f0*/  LDL.LU R11, [R1+0x2b2c] ;  /* 0x002b2c00010b7983 */ /* 0x000f240000300800 */
[----:B0-----:R-:W4:Y:S01]  /*89a00*/  LDL.LU R13, [R1+0x2af8] ;  /* 0x002af800010d7983 */ /* 0x001f220000300800 */
[----:B------:R-:W-:Y:S01]  /*89a10*/  IADD3 R24, P3, R24, R14, RZ ;  /* 0x0000000e18187210 */ /* 0x000fe20007f7e0ff */
[----:B-1----:R-:W4:Y:S04]  /*89a20*/  LDL.LU R28, [R1+0x2b24] ;  /* 0x002b2400011c7983 */ /* 0x002f280000300800 */
[----:B------:R-:W-:Y:S02]  /*89a30*/  STL [R1+0x2b28], R24 ;  /* 0x002b281801007387 */ /* 0x000fe40000100800 */
[----:B------:R-:W4:Y:S02]  /*89a40*/  LDL.LU R10, [R1+0x2af0] ;  /* 0x002af000010a7983 */ /* 0x000f240000300800 */
[----:B------:R-:W-:-:S05]  /*89a50*/  IMAD.X R19, R19, 0x1, R0, P2 ;  /* 0x0000000113137824 */ /* 0x000fca00010e0600 */
        /* <DEDUP_REMOVED lines=9> */
[----:B--2---:R-:W-:-:S05]  /*89af0*/  IADD3 R16, P1, R16, R14, RZ ;  /* 0x0000000e10107210 */ /* 0x004fca0007f3e0ff */
[----:B------:R0:W-:Y:S01]  /*89b00*/  STL [R1+0x2b18], R16 ;  /* 0x002b181001007387 */ /* 0x0001e20000100800 */
[----:B------:R-:W2:Y:S02]  /*89b10*/  LDL.LU R4, [R1+0x2b0c] ;  /* 0x002b0c0001047983 */ /* 0x000ea40000300800 */
[----:B------:R-:W2:Y:S02]  /*89b20*/  LDL.LU R5, [R1+0x2ad8] ;  /* 0x002ad80001057983 */ /* 0x000ea40000300800 */
[----:B------:R-:W2:Y:S01]  /*89b30*/  LDL.LU R6, [R1+0x2b04] ;  /* 0x002b040001067983 */ /* 0x000ea20000300800 */
[----:B------:R-:W2:Y:S01]  /*89b40*/  LDL.LU R7, [R1+0x2ad0] ;  /* 0x002ad00001077983 */ /* 0x000ea20000300800 */
[----:B------:R-:W2:Y:S02]  /*89b50*/  LDL.LU R25, [R1+0x2afc] ;  /* 0x002afc0001197983 */ /* 0x000ea40000300800 */
[----:B------:R-:W2:Y:S01]  /*89b60*/  LDL.LU R24, [R1+0x2ac8] ;  /* 0x002ac80001187983 */ /* 0x000ea20000300800 */
[----:B0-----:R-:W2:Y:S01]  /*89b70*/  LDL.LU R16, [R1+0x2af4] ;  /* 0x002af40001107983 */ /* 0x001ea20000300800 */
[----:B------:R-:W2:Y:S02]  /*89b80*/  LDL.LU R19, [R1+0x2ac0] ;  /* 0x002ac00001137983 */ /* 0x000ea40000300800 */
[----:B------:R-:W2:Y:S02]  /*89b90*/  LDL.LU R18, [R1+0x2aec] ;  /* 0x002aec0001127983 */ /* 0x000ea40000300800 */
[----:B---3--:R-:W-:-:S05]  /*89ba0*/  IMAD.X R12, R12, 0x1, R0, P0 ;  /* 0x000000010c0c7824 */ /* 0x008fca00000e0600 */
[----:B------:R0:W-:Y:S04]  /*89bb0*/  STL [R1+0x2b44], R12 ;  /* 0x002b440c01007387 */ /* 0x0001e80000100800 */
[----:B0-----:R-:W3:Y:S01]  /*89bc0*/  LDL.LU R12, [R1+0x2ab8] ;  /* 0x002ab800010c7983 */ /* 0x001ee20000300800 */
[----:B----4-:R-:W-:-:S05]  /*89bd0*/  IADD3 R17, P0, R17, R14, RZ ;  /* 0x0000000e11117210 */ /* 0x010fca0007f1e0ff */
[----:B------:R0:W-:Y:S01]  /*89be0*/  STL [R1+0x2b10], R17 ;  /* 0x002b101101007387 */ /* 0x0001e20000100800 */
[--C-:B------:R-:W-:Y:S01]  /*89bf0*/  IMAD.X R29, R29, 0x1, R0.reuse, P4 ;  /* 0x000000011d1d7824 */ /* 0x100fe200020e0600 */
[-C--:B------:R-:W-:Y:S01]  /*89c00*/  IADD3 R26, P4, R26, R14.reuse, RZ ;  /* 0x0000000e1a1a7210 */ /* 0x080fe20007f9e0ff */
[--C-:B------:R-:W-:Y:S01]  /*89c10*/  IMAD.X R27, R27, 0x1, R0.reuse, P6 ;  /* 0x000000011b1b7824 */ /* 0x100fe200030e0600 */
[----:B0-----:R-:W4:Y:S01]  /*89c20*/  LDL.LU R17, [R1+0x2ae4] ;  /* 0x002ae40001117983 */ /* 0x001f220000300800 */
[-C--:B------:R-:W-:Y:S01]  /*89c30*/  IADD3 R15, P6, R15, R14.reuse, RZ ;  /* 0x0000000e0f0f7210 */ /* 0x080fe20007fde0ff */
[----:B------:R0:W-:Y:S02]  /*89c40*/  STL [R1+0x2b3c], R29 ;  /* 0x002b3c1d01007387 */ /* 0x0001e40000100800 */
[----:B0-----:R-:W4:Y:S01]  /*89c50*/  LDL.LU R29, [R1+0x2ab0] ;  /* 0x002ab000011d7983 */ /* 0x001f220000300800 */
[--C-:B------:R-:W-:Y:S02]  /*89c60*/  IMAD.X R11, R11, 0x1, R0.reuse, P5 ;  /* 0x000000010b0b7824 */ /* 0x100fe400028e0600 */
[----:B------:R-:W-:Y:S01]  /*89c70*/  STL [R1+0x2b08], R26 ;  /* 0x002b081a01007387 */ /* 0x000fe20000100800 */
[----:B------:R-:W-:Y:S01]  /*89c80*/  IADD3 R13, P5, R13, R14, RZ ;  /* 0x0000000e0d0d7210 */ /* 0x000fe20007fbe0ff */
[----:B------:R-:W-:Y:S01]  /*89c90*/  STL [R1+0x2b34], R27 ;  /* 0x002b341b01007387 */ /* 0x000fe20000100800 */
[----:B------:R0:W-:Y:S02]  /*89ca0*/  STL [R1+0x2b00], R15 ;  /* 0x002b000f01007387 */ /* 0x0001e40000100800 */
[--C-:B------:R-:W-:Y:S01]  /*89cb0*/  IMAD.X R28, R28, 0x1, R0.reuse, P3 ;  /* 0x000000011c1c7824 */ /* 0x100fe200018e0600 */
[----:B0-----:R-:W4:Y:S01]  /*89cc0*/  LDL.LU R15, [R1+0x2adc] ;  /* 0x002adc00010f7983 */ /* 0x001f220000300800 */
[----:B------:R0:W-:Y:S03]  /*89cd0*/  STL [R1+0x2b2c], R11 ;  /* 0x002b2c0b01007387 */ /* 0x0001e60000100800 */
[----:B0-----:R-:W4:Y:S01]  /*89ce0*/  LDL.LU R11, [R1+0x2aa8] ;  /* 0x002aa800010b7983 */ /* 0x001f220000300800 */
[----:B------:R0:W-:Y:S03]  /*89cf0*/  STL [R1+0x2af8], R13 ;  /* 0x002af80d01007387 */ /* 0x0001e60000100800 */
[----:B0-----:R-:W4:Y:S01]  /*89d00*/  LDL.LU R13, [R1+0x2ad4] ;  /* 0x002ad400010d7983 */ /* 0x001f220000300800 */
[----:B------:R0:W-:Y:S03]  /*89d10*/  STL [R1+0x2b24], R28 ;  /* 0x002b241c01007387 */ /* 0x0001e60000100800 */
[----:B0-----:R-:W4:Y:S01]  /*89d20*/  LDL.LU R28, [R1+0x2aa0] ;  /* 0x002aa000011c7983 */ /* 0x001f220000300800 */
[----:B------:R-:W-:-:S05]  /*89d30*/  IMAD.X R2, R2, 0x1, R0, P2 ;  /* 0x0000000102027824 */ /* 0x000fca00010e0600 */
[----:B------:R0:W-:Y:S04]  /*89d40*/  STL [R1+0x2b1c], R2 ;  /* 0x002b1c0201007387 */ /* 0x0001e80000100800 */
[----:B0-----:R-:W4:Y:S01]  /*89d50*/  LDL.LU R2, [R1+0x2acc] ;  /* 0x002acc0001027983 */ /* 0x001f220000300800 */
[-C--:B------:R-:W-:Y:S02]  /*89d60*/  IADD3 R10, P3, R10, R14.reuse, RZ ;  /* 0x0000000e0a0a7210 */ /* 0x080fe40007f7e0ff */
[-C--:B------:R-:W-:Y:S01]  /*89d70*/  IADD3 R9, P2, R9, R14.reuse, RZ ;  /* 0x0000000e09097210 */ /* 0x080fe20007f5e0ff */
[--C-:B------:R-:W-:Y:S01]  /*89d80*/  IMAD.X R8, R8, 0x1, R0.reuse, P1 ;  /* 0x0000000108087824 */ /* 0x100fe200008e0600 */
[-C--:B------:R-:W-:Y:S01]  /*89d90*/  IADD3 R3, P1, R3, R14.reuse, RZ ;  /* 0x0000000e03037210 */ /* 0x080fe20007f3e0ff */
[----:B------:R-:W-:Y:S02]  /*89da0*/  STL [R1+0x2af0], R10 ;  /* 0x002af00a01007387 */ /* 0x000fe40000100800 */
[----:B------:R-:W-:Y:S02]  /*89db0*/  STL [R1+0x2ae8], R9 ;  /* 0x002ae80901007387 */ /* 0x000fe40000100800 */
[----:B------:R-:W-:Y:S02]  /*89dc0*/  STL [R1+0x2b14], R8 ;  /* 0x002b140801007387 */ /* 0x000fe40000100800 */
[----:B------:R-:W-:Y:S02]  /*89dd0*/  STL [R1+0x2ae0], R3 ;  /* 0x002ae00301007387 */ /* 0x000fe40000100800 */
[--C-:B--2---:R-:W-:Y:S01]  /*89de0*/  IMAD.X R4, R4, 0x1, R0.reuse, P0 ;  /* 0x0000000104047824 */ /* 0x104fe200000e0600 */
[-C--:B------:R-:W-:Y:S01]  /*89df0*/  IADD3 R5, P0, R5, R14.reuse, RZ ;  /* 0x0000000e05057210 */ /* 0x080fe20007f1e0ff */
[--C-:B------:R-:W-:Y:S01]  /*89e00*/  IMAD.X R6, R6, 0x1, R0.reuse, P4 ;  /* 0x0000000106067824 */ /* 0x100fe200020e0600 */
[-C--:B------:R-:W-:Y:S01]  /*89e10*/  IADD3 R7, P4, R7, R14.reuse, RZ ;  /* 0x0000000e07077210 */ /* 0x080fe20007f9e0ff */
[--C-:B------:R-:W-:Y:S01]  /*89e20*/  IMAD.X R25, R25, 0x1, R0.reuse, P6 ;  /* 0x0000000119197824 */ /* 0x100fe200030e0600 */
[----:B------:R-:W-:Y:S01]  /*89e30*/  STL [R1+0x2b0c], R4 ;  /* 0x002b0c0401007387 */ /* 0x000fe20000100800 */
[----:B------:R-:W-:Y:S02]  /*89e40*/  STL [R1+0x2ad8], R5 ;  /* 0x002ad80501007387 */ /* 0x000fe40000100800 */
[--C-:B------:R-:W-:Y:S01]  /*89e50*/  IMAD.X R16, R16, 0x1, R0.reuse, P5 ;  /* 0x0000000110107824 */ /* 0x100fe200028e0600 */
[----:B------:R-:W-:Y:S01]  /*89e60*/  IADD3 R24, P6, R24, R14, RZ ;  /* 0x0000000e18187210 */ /* 0x000fe20007fde0ff */
[----:B------:R-:W-:Y:S01]  /*89e70*/  STL [R1+0x2b04], R6 ;  /* 0x002b040601007387 */ /* 0x000fe20000100800 */
[----:B------:R-:W-:Y:S02]  /*89e80*/  STL [R1+0x2ad0], R7 ;  /* 0x002ad00701007387 */ /* 0x000fe40000100800 */
[----:B------:R-:W-:-:S02]  /*89e90*/  IMAD.X R18, R18, 0x1, R0, P3 ;  /* 0x0000000112127824 */ /* 0x000fc400018e0600 */
[----:B------:R0:W-:Y:S01]  /*89ea0*/  STL [R1+0x2af4], R16 ;  /* 0x002af41001007387 */ /* 0x0001e20000100800 */
[-C--:B------:R-:W-:Y:S01]  /*89eb0*/  IADD3 R19, P5, R19, R14.reuse, RZ ;  /* 0x0000000e13137210 */ /* 0x080fe20007fbe0ff */
[----:B------:R-:W-:Y:S04]  /*89ec0*/  STL [R1+0x2afc], R25 ;  /* 0x002afc1901007387 */ /* 0x000fe80000100800 */
[----:B0-----:R-:W2:Y:S01]  /*89ed0*/  LDL.LU R16, [R1+0x2a98] ;  /* 0x002a980001107983 */ /* 0x001ea20000300800 */
[----:B------:R-:W-:Y:S02]  /*89ee0*/  STL [R1+0x2ac8], R24 ;  /* 0x002ac81801007387 */ /* 0x000fe40000100800 */
[----:B------:R0:W-:Y:S02]  /*89ef0*/  STL [R1+0x2aec], R18 ;  /* 0x002aec1201007387 */ /* 0x0001e40000100800 */
[----:B------:R-:W-:Y:S01]  /*89f00*/  STL [R1+0x2ac0], R19 ;  /* 0x002ac01301007387 */ /* 0x000fe20000100800 */
[----:B0-----:R-:W2:Y:S01]  /*89f10*/  LDL.LU R18, [R1+0x2ac4] ;  /* 0x002ac40001127983 */ /* 0x001ea20000300800 */
[----:B---3--:R-:W-:-:S05]  /*89f20*/  IADD3 R12, P3, R12, R14, RZ ;  /* 0x0000000e0c0c7210 */ /* 0x008fca0007f7e0ff */
[----:B------:R0:W-:Y:S04]  /*89f30*/  STL [R1+0x2ab8], R12 ;  /* 0x002ab80c01007387 */ /* 0x0001e80000100800 */
[----:B0-----:R-:W3:Y:S01]  /*89f40*/  LDL.LU R12, [R1+0x2a90] ;  /* 0x002a9000010c7983 */ /* 0x001ee20000300800 */
[----:B----4-:R-:W-:-:S03]  /*89f50*/  IMAD.X R17, R17, 0x1, R0, P2 ;  /* 0x0000000111117824 */ /* 0x010fc600010e0600 */
[----:B------:R-:W4:Y:S01]  /*89f60*/  LDL.LU R26, [R1+0x2abc] ;  /* 0x002abc00011a7983 */ /* 0x000f220000300800 */
[----:B------:R-:W4:Y:S03]  /*89f70*/  LDL.LU R27, [R1+0x2a88] ;  /* 0x002a8800011b7983 */ /* 0x000f260000300800 */
[----:B------:R0:W-:Y:S01]  /*89f80*/  STL [R1+0x2ae4], R17 ;  /* 0x002ae41101007387 */ /* 0x0001e20000100800 */
[----:B------:R-:W4:Y:S01]  /*89f90*/  LDL.LU R24, [R1+0x2ab4] ;  /* 0x002ab40001187983 */ /* 0x000f220000300800 */
[----:B------:R-:W-:-:S05]  /*89fa0*/  IADD3 R29, P2, R29, R14, RZ ;  /* 0x0000000e1d1d7210 */ /* 0x000fca0007f5e0ff */
[----:B------:R1:W-:Y:S01]  /*89fb0*/  STL [R1+0x2ab0], R29 ;  /* 0x002ab01d01007387 */ /* 0x0003e20000100800 */
[----:B------:R-:W4:Y:S02]  /*89fc0*/  LDL.LU R19, [R1+0x2a80] ;  /* 0x002a800001137983 */ /* 0x000f240000300800 */
[----:B0-----:R-:W4:Y:S02]  /*89fd0*/  LDL.LU R17, [R1+0x2aac] ;  /* 0x002aac0001117983 */ /* 0x001f240000300800 */
[----:B------:R-:W-:Y:S01]  /*89fe0*/  IMAD.X R15, R15, 0x1, R0, P1 ;  /* 0x000000010f0f7824 */ /* 0x000fe200008e0600 */
[----:B-1----:R-:W4:Y:S04]  /*89ff0*/  LDL.LU R29, [R1+0x2a78] ;  /* 0x002a7800011d7983 */ /* 0x002f280000300800 */
[----:B------:R-:W-:Y:S01]  /*8a000*/  STL [R1+0x2adc], R15 ;  /* 0x002adc0f01007387 */ /* 0x000fe20000100800 */
[----:B------:R-:W4:Y:S01]  /*8a010*/  LDL.LU R10, [R1+0x2aa4] ;  /* 0x002aa400010a7983 */ /* 0x000f220000300800 */
[----:B------:R-:W-:-:S05]  /*8a020*/  IADD3 R11, P1, R11, R14, RZ ;  /* 0x0000000e0b0b7210 */ /* 0x000fca0007f3e0ff */
[----:B------:R-:W-:Y:S01]  /*8a030*/  STL [R1+0x2aa8], R11 ;  /* 0x002aa80b01007387 */ /* 0x000fe20000100800 */
[----:B------:R-:W-:Y:S01]  /*8a040*/  IMAD.X R13, R13, 0x1, R0, P0 ;  /* 0x000000010d0d7824 */ /* 0x000fe200000e0600 */
[----:B------:R-:W-:-:S05]  /*8a050*/  IADD3 R28, P0, R28, R14, RZ ;  /* 0x0000000e1c1c7210 */ /* 0x000fca0007f1e0ff */
[----:B------:R0:W-:Y:S01]  /*8a060*/  STL [R1+0x2aa0], R28 ;  /* 0x002aa01c01007387 */ /* 0x0001e20000100800 */
[----:B------:R-:W-:Y:S03]  /*8a070*/  STL [R1+0x2ad4], R13 ;  /* 0x002ad40d01007387 */ /* 0x000fe60000100800 */
[----:B0-----:R-:W4:Y:S01]  /*8a080*/  LDL.LU R28, [R1+0x2a70] ;  /* 0x002a7000011c7983 */ /* 0x001f220000300800 */
[----:B------:R-:W4:Y:S02]  /*8a090*/  LDL.LU R9, [R1+0x2a9c] ;  /* 0x002a9c0001097983 */ /* 0x000f240000300800 */
[----:B------:R-:W4:Y:S02]  /*8a0a0*/  LDL.LU R8, [R1+0x2a68] ;  /* 0x002a680001087983 */ /* 0x000f240000300800 */
[----:B------:R-:W4:Y:S02]  /*8a0b0*/  LDL.LU R3, [R1+0x2a94] ;  /* 0x002a940001037983 */ /* 0x000f240000300800 */
[----:B------:R-:W-:-:S05]  /*8a0c0*/  IMAD.X R2, R2, 0x1, R0, P4 ;  /* 0x0000000102027824 */ /* 0x000fca00020e0600 */
        /* <DEDUP_REMOVED lines=10> */
[----:B--2---:R-:W-:-:S05]  /*8a170*/  IADD3 R16, P4, R16, R14, RZ ;  /* 0x0000000e10107210 */ /* 0x004fca0007f9e0ff */
[----:B------:R0:W-:Y:S01]  /*8a180*/  STL [R1+0x2a98], R16 ;  /* 0x002a981001007387 */ /* 0x0001e20000100800 */
[----:B------:R-:W-:-:S03]  /*8a190*/  IMAD.X R18, R18, 0x1, R0, P6 ;  /* 0x0000000112127824 */ /* 0x000fc600030e0600 */
[----:B0-----:R-:W2:Y:S02]  /*8a1a0*/  LDL.LU R16, [R1+0x2a6c] ;  /* 0x002a6c0001107983 */ /* 0x001ea40000300800 */
[----:B------:R0:W-:Y:S02]  /*8a1b0*/  STL [R1+0x2ac4], R18 ;  /* 0x002ac41201007387 */ /* 0x0001e40000100800 */
[----:B0-----:R-:W2:Y:S01]  /*8a1c0*/  LDL.LU R18, [R1+0x2a38] ;  /* 0x002a380001127983 */ /* 0x001ea20000300800 */
[----:B---3--:R-:W-:Y:S01]  /*8a1d0*/  IADD3 R12, P6, R12, R14, RZ ;  /* 0x0000000e0c0c7210 */ /* 0x008fe20007fde0ff */
[----:B----4-:R-:W-:-:S04]  /*8a1e0*/  IMAD.X R26, R26, 0x1, R0, P5 ;  /* 0x000000011a1a7824 */ /* 0x010fc800028e0600 */
[----:B------:R0:W-:Y:S01]  /*8a1f0*/  STL [R1+0x2a90], R12 ;  /* 0x002a900c01007387 */ /* 0x0001e20000100800 */
[-C--:B------:R-:W-:Y:S01]  /*8a200*/  IADD3 R27, P5, R27, R14.reuse, RZ ;  /* 0x0000000e1b1b7210 */ /* 0x080fe20007fbe0ff */
[--C-:B------:R-:W-:Y:S02]  /*8a210*/  IMAD.X R24, R24, 0x1, R0.reuse, P3 ;  /* 0x0000000118187824 */ /* 0x100fe400018e0600 */
[----:B0-----:R-:W3:Y:S01]  /*8a220*/  LDL.LU R12, [R1+0x2a64] ;  /* 0x002a6400010c7983 */ /* 0x001ee20000300800 */
[----:B------:R-:W-:Y:S02]  /*8a230*/  STL [R1+0x2abc], R26 ;  /* 0x002abc1a01007387 */ /* 0x000fe40000100800 */
[----:B------:R-:W-:Y:S01]  /*8a240*/  STL [R1+0x2a88], R27 ;  /* 0x002a881b01007387 */ /* 0x000fe20000100800 */
[-C--:B------:R-:W-:Y:S01]  /*8a250*/  IADD3 R19, P3, R19, R14.reuse, RZ ;  /* 0x0000000e13137210 */ /* 0x080fe20007f7e0ff */
[----:B------:R-:W-:Y:S01]  /*8a260*/  IMAD.X R17, R17, 0x1, R0, P2 ;  /* 0x0000000111117824 */ /* 0x000fe200010e0600 */
[----:B------:R0:W-:Y:S01]  /*8a270*/  STL [R1+0x2ab4], R24 ;  /* 0x002ab41801007387 */ /* 0x0001e20000100800 */
[----:B------:R-:W-:-:S03]  /*8a280*/  IADD3 R29, P2, R29, R14, RZ ;  /* 0x0000000e1d1d7210 */ /* 0x000fc60007f5e0ff */
[----:B0-----:R-:W4:Y:S01]  /*8a290*/  LDL.LU R24, [R1+0x2a30] ;  /* 0x002a300001187983 */ /* 0x001f220000300800 */
        /* <DEDUP_REMOVED lines=11> */
[----:B------:R0:W-:Y:S04]  /*8a350*/  STL [R1+0x2a70], R28 ;  /* 0x002a701c01007387 */ /* 0x0001e80000100800 */
[----:B0-----:R-:W4:Y:S01]  /*8a360*/  LDL.LU R28, [R1+0x2a20] ;  /* 0x002a2000011c7983 */ /* 0x001f220000300800 */
[-C--:B------:R-:W-:Y:S01]  /*8a370*/  IADD3 R4, P4, R4, R14.reuse, RZ ;  /* 0x0000000e04047210 */ /* 0x080fe20007f9e0ff */
[----:B------:R-:W-:Y:S02]  /*8a380*/  STL [R1+0x2aa4], R10 ;  /* 0x002aa40a01007387 */ /* 0x000fe40000100800 */
[--C-:B------:R-:W-:Y:S01]  /*8a390*/  IMAD.X R5, R5, 0x1, R0.reuse, P6 ;  /* 0x0000000105057824 */ /* 0x100fe200030e0600 */
[----:B------:R-:W-:Y:S01]  /*8a3a0*/  STL [R1+0x2a9c], R9 ;  /* 0x002a9c0901007387 */ /* 0x000fe20000100800 */
[----:B------:R-:W-:Y:S01]  /*8a3b0*/  IADD3 R6, P6, R6, R14, RZ ;  /* 0x0000000e06067210 */ /* 0x000fe20007fde0ff */
[----:B------:R-:W-:Y:S02]  /*8a3c0*/  STL [R1+0x2a68], R8 ;  /* 0x002a680801007387 */ /* 0x000fe40000100800 */
[----:B------:R-:W-:-:S02]  /*8a3d0*/  IMAD.X R7, R7, 0x1, R0, P5 ;  /* 0x0000000107077824 */ /* 0x000fc400028e0600 */
[--C-:B------:R-:W-:Y:S01]  /*8a3e0*/  IMAD.X R15, R15, 0x1, R0.reuse, P3 ;  /* 0x000000010f0f7824 */ /* 0x100fe200018e0600 */
[----:B------:R-:W-:Y:S01]  /*8a3f0*/  STL [R1+0x2a94], R3 ;  /* 0x002a940301007387 */ /* 0x000fe20000100800 */
[-C--:B------:R-:W-:Y:S01]  /*8a400*/  IADD3 R2, P3, R2, R14.reuse, RZ ;  /* 0x0000000e02027210 */ /* 0x080fe20007f7e0ff */
[----:B------:R-:W-:Y:S01]  /*8a410*/  STL [R1+0x2a60], R4 ;  /* 0x002a600401007387 */ /* 0x000fe20000100800 */
[-C--:B------:R-:W-:Y:S01]  /*8a420*/  IADD3 R25, P5, R25, R14.reuse, RZ ;  /* 0x0000000e19197210 */ /* 0x080fe20007fbe0ff */
[----:B------:R-:W-:Y:S01]  /*8a430*/  STL [R1+0x2a8c], R5 ;  /* 0x002a8c0501007387 */ /* 0x000fe20000100800 */
[----:B------:R-:W-:Y:S02]  /*8a440*/  STL [R1+0x2a58], R6 ;  /* 0x002a580601007387 */ /* 0x000fe40000100800 */
[----:B------:R-:W-:Y:S02]  /*8a450*/  STL [R1+0x2a84], R7 ;  /* 0x002a840701007387 */ /* 0x000fe40000100800 */
[----:B------:R0:W-:Y:S01]  /*8a460*/  STL [R1+0x2a48], R2 ;  /* 0x002a480201007387 */ /* 0x0001e20000100800 */
[----:B------:R-:W-:Y:S04]  /*8a470*/  STL [R1+0x2a50], R25 ;  /* 0x002a501901007387 */ /* 0x000fe80000100800 */
[----:B0-----:R-:W4:Y:S01]  /*8a480*/  LDL.LU R2, [R1+0x2a4c] ;  /* 0x002a4c0001027983 */ /* 0x001f220000300800 */
[--C-:B------:R-:W-:Y:S01]  /*8a490*/  IMAD.X R11, R11, 0x1, R0.reuse, P2 ;  /* 0x000000010b0b7824 */ /* 0x100fe200010e0600 */
[----:B------:R-:W-:Y:S01]  /*8a4a0*/  IADD3 R13, P2, R13, R14, RZ ;  /* 0x0000000e0d0d7210 */ /* 0x000fe20007f5e0ff */
[----:B------:R-:W-:Y:S04]  /*8a4b0*/  STL [R1+0x2a7c], R15 ;  /* 0x002a7c0f01007387 */ /* 0x000fe80000100800 */
[----:B------:R0:W-:Y:S01]  /*8a4c0*/  STL [R1+0x2a40], R13 ;  /* 0x002a400d01007387 */ /* 0x0001e20000100800 */
[----:B------:R-:W-:Y:S03]  /*8a4d0*/  STL [R1+0x2a74], R11 ;  /* 0x002a740b01007387 */ /* 0x000fe60000100800 */
[----:B0-----:R-:W4:Y:S01]  /*8a4e0*/  LDL.LU R13, [R1+0x2a18] ;  /* 0x002a1800010d7983 */ /* 0x001f220000300800 */
[----:B--2---:R-:W-:-:S05]  /*8a4f0*/  IMAD.X R16, R16, 0x1, R0, P1 ;  /* 0x0000000110107824 */ /* 0x004fca00008e0600 */
[----:B------:R0:W-:Y:S01]  /*8a500*/  STL [R1+0x2a6c], R16 ;  /* 0x002a6c1001007387 */ /* 0x0001e20000100800 */
[----:B------:R-:W-:-:S03]  /*8a510*/  IADD3 R18, P1, R18, R14, RZ ;  /* 0x0000000e12127210 */ /* 0x000fc60007f3e0ff */
[----:B0-----:R-:W2:Y:S01]  /*8a520*/  LDL.LU R16, [R1+0x2a44] ;  /* 0x002a440001107983 */ /* 0x001ea20000300800 */
[----:B------:R-:W2:Y:S02]  /*8a530*/  LDL.LU R26, [R1+0x2a10] ;  /* 0x002a1000011a7983 */ /* 0x000ea40000300800 */
[----:B------:R-:W2:Y:S02]  /*8a540*/  LDL.LU R27, [R1+0x2a3c] ;  /* 0x002a3c00011b7983 */ /* 0x000ea40000300800 */
[----:B------:R0:W-:Y:S01]  /*8a550*/  STL [R1+0x2a38], R18 ;  /* 0x002a381201007387 */ /* 0x0001e20000100800 */
[----:B------:R-:W2:Y:S01]  /*8a560*/  LDL.LU R15, [R1+0x2a08] ;  /* 0x002a0800010f7983 */ /* 0x000ea20000300800 */
[----:B---3--:R-:W-:-:S05]  /*8a570*/  IMAD.X R12, R12, 0x1, R0, P0 ;  /* 0x000000010c0c7824 */ /* 0x008fca00000e0600 */
[----:B------:R1:W-:Y:S01]  /*8a580*/  STL [R1+0x2a64], R12 ;  /* 0x002a640c01007387 */ /* 0x0003e20000100800 */
[----:B------:R-:W3:Y:S02]  /*8a590*/  LDL.LU R11, [R1+0x2a34] ;  /* 0x002a3400010b7983 */ /* 0x000ee40000300800 */
[----:B0-----:R-:W3:Y:S01]  /*8a5a0*/  LDL.LU R18, [R1+0x2a00] ;  /* 0x002a000001127983 */ /* 0x001ee20000300800 */
[----:B-1----:R-:W3:Y:S01]  /*8a5b0*/  LDL.LU R12, [R1+0x2a2c] ;  /* 0x002a2c00010c7983 */ /* 0x002ee20000300800 */
[----:B----4-:R-:W-:-:S05]  /*8a5c0*/  IADD3 R24, P0, R24, R14, RZ ;  /* 0x0000000e18187210 */ /* 0x010fca0007f1e0ff */
[----:B------:R-:W-:Y:S01]  /*8a5d0*/  STL [R1+0x2a30], R24 ;  /* 0x002a301801007387 */ /* 0x000fe20000100800 */
        /* <DEDUP_REMOVED lines=23> */
[----:B------:R0:W-:Y:S04]  /*8a750*/  STL [R1+0x2a4c], R2 ;  /* 0x002a4c0201007387 */ /* 0x0001e80000100800 */
[----:B0-----:R-:W4:Y:S01]  /*8a760*/  LDL.LU R2, [R1+0x29c0] ;  /* 0x0029c00001027983 */ /* 0x001f220000300800 */
[----:B------:R-:W-:-:S05]  /*8a770*/  IADD3 R13, P5, R13, R14, RZ ;  /* 0x0000000e0d0d7210 */ /* 0x000fca0007fbe0ff */
[----:B------:R0:W-:Y:S04]  /*8a780*/  STL [R1+0x2a18], R13 ;  /* 0x002a180d01007387 */ /* 0x0001e80000100800 */
[----:B0-----:R-:W4:Y:S01]  /*8a790*/  LDL.LU R13, [R1+0x29ec] ;  /* 0x0029ec00010d7983 */ /* 0x001f220000300800 */
[--C-:B--2---:R-:W-:Y:S01]  /*8a7a0*/  IMAD.X R16, R16, 0x1, R0.reuse, P3 ;  /* 0x0000000110107824 */ /* 0x104fe200018e0600 */
[-C--:B------:R-:W-:Y:S01]  /*8a7b0*/  IADD3 R26, P3, R26, R14.reuse, RZ ;  /* 0x0000000e1a1a7210 */ /* 0x080fe20007f7e0ff */
[--C-:B------:R-:W-:Y:S01]  /*8a7c0*/  IMAD.X R27, R27, 0x1, R0.reuse, P2 ;  /* 0x000000011b1b7824 */ /* 0x100fe200010e0600 */
[-C--:B------:R-:W-:Y:S02]  /*8a7d0*/  IADD3 R15, P2, R15, R14.reuse, RZ ;  /* 0x0000000e0f0f7210 */ /* 0x080fe40007f5e0ff */
[----:B------:R0:W-:Y:S04]  /*8a7e0*/  STL [R1+0x2a44], R16 ;  /* 0x002a441001007387 */ /* 0x0001e80000100800 */
[----:B0-----:R-:W2:Y:S01]  /*8a7f0*/  LDL.LU R16, [R1+0x29b8] ;  /* 0x0029b80001107983 */ /* 0x001ea20000300800 */
[----:B------:R-:W-:Y:S02]  /*8a800*/  STL [R1+0x2a10], R26 ;  /* 0x002a101a01007387 */ /* 0x000fe40000100800 */
[----:B------:R-:W-:Y:S02]  /*8a810*/  STL [R1+0x2a3c], R27 ;  /* 0x002a3c1b01007387 */ /* 0x000fe40000100800 */
[----:B------:R0:W-:Y:S02]  /*8a820*/  STL [R1+0x2a08], R15 ;  /* 0x002a080f01007387 */ /* 0x0001e40000100800 */
[--C-:B---3--:R-:W-:Y:S01]  /*8a830*/  IMAD.X R11, R11, 0x1, R0.reuse, P1 ;  /* 0x000000010b0b7824 */ /* 0x108fe200008e0600 */
[-C--:B------:R-:W-:Y:S01]  /*8a840*/  IADD3 R18, P1, R18, R14.reuse, RZ ;  /* 0x0000000e12127210 */ /* 0x080fe20007f3e0ff */
[----:B0-----:R-:W3:Y:S03]  /*8a850*/  LDL.LU R15, [R1+0x29e4] ;  /* 0x0029e400010f7983 */ /* 0x001ee60000300800 */
[----:B------:R0:W-:Y:S02]  /*8a860*/  STL [R1+0x2a34], R11 ;  /* 0x002a340b01007387 */ /* 0x0001e40000100800 */
[--C-:B------:R-:W-:Y:S01]  /*8a870*/  IMAD.X R12, R12, 0x1, R0.reuse, P0 ;  /* 0x000000010c0c7824 */ /* 0x100fe200000e0600 */
[----:B0-----:R-:W3:Y:S01]  /*8a880*/  LDL.LU R11, [R1+0x29b0] ;  /* 0x0029b000010b7983 */ /* 0x001ee20000300800 */
[----:B------:R0:W-:Y:S03]  /*8a890*/  STL [R1+0x2a00], R18 ;  /* 0x002a001201007387 */ /* 0x0001e60000100800 */
[----:B0-----:R-:W3:Y:S01]  /*8a8a0*/  LDL.LU R18, [R1+0x29dc] ;  /* 0x0029dc0001127983 */ /* 0x001ee20000300800 */
[----:B------:R0:W-:Y:S03]  /*8a8b0*/  STL [R1+0x2a2c], R12 ;  /* 0x002a2c0c01007387 */ /* 0x0001e60000100800 */
[----:B0-----:R-:W3:Y:S01]  /*8a8c0*/  LDL.LU R12, [R1+0x29a8] ;  /* 0x0029a800010c7983 */ /* 0x001ee20000300800 */
[-C--:B----4-:R-:W-:Y:S01]  /*8a8d0*/  IADD3 R10, P0, R10, R14.reuse, RZ ;  /* 0x0000000e0a0a7210 */ /* 0x090fe20007f1e0ff */
[--C-:B------:R-:W-:Y:S01]  /*8a8e0*/  IMAD.X R29, R29, 0x1, R0.reuse, P4 ;  /* 0x000000011d1d7824 */ /* 0x100fe200020e0600 */
[-C--:B------:R-:W-:Y:S01]  /*8a8f0*/  IADD3 R9, P4, R9, R14.reuse, RZ ;  /* 0x0000000e09097210 */ /* 0x080fe20007f9e0ff */
[----:B------:R-:W-:Y:S01]  /*8a900*/  IMAD.X R8, R8, 0x1, R0, P6 ;  /* 0x0000000108087824 */ /* 0x000fe200030e0600 */
[----:B------:R-:W-:-:S02]  /*8a910*/  IADD3 R3, P6, R3, R14, RZ ;  /* 0x0000000e03037210 */ /* 0x000fc40007fde0ff */
[----:B------:R0:W-:Y:S04]  /*8a920*/  STL [R1+0x2a24], R29 ;  /* 0x002a241d01007387 */ /* 0x0001e80000100800 */
[----:B0-----:R-:W4:Y:S01]  /*8a930*/  LDL.LU R29, [R1+0x29d4] ;  /* 0x0029d400011d7983 */ /* 0x001f220000300800 */
[----:B------:R-:W-:Y:S02]  /*8a940*/  STL [R1+0x29f8], R10 ;  /* 0x0029f80a01007387 */ /* 0x000fe40000100800 */
[--C-:B------:R-:W-:Y:S01]  /*8a950*/  IMAD.X R4, R4, 0x1, R0.reuse, P5 ;  /* 0x0000000104047824 */ /* 0x100fe200028e0600 */
[----:B------:R-:W-:Y:S01]  /*8a960*/  IADD3 R5, P5, R5, R14, RZ ;  /* 0x0000000e05057210 */ /* 0x000fe20007fbe0ff */
[----:B------:R-:W-:Y:S01]  /*8a970*/  STL [R1+0x29f0], R9 ;  /* 0x0029f00901007387 */ /* 0x000fe20000100800 */
[----:B------:R-:W-:-:S02]  /*8a980*/  IMAD.X R6, R6, 0x1, R0, P3 ;  /* 0x0000000106067824 */ /* 0x000fc400018e0600 */
[----:B------:R-:W-:Y:S01]  /*8a990*/  STL [R1+0x2a1c], R8 ;  /* 0x002a1c0801007387 */ /* 0x000fe20000100800 */
[-C--:B------:R-:W-:Y:S01]  /*8a9a0*/  IADD3 R7, P3, R7, R14.reuse, RZ ;  /* 0x0000000e07077210 */ /* 0x080fe20007f7e0ff */
[----:B------:R-:W-:Y:S01]  /*8a9b0*/  STL [R1+0x29e8], R3 ;  /* 0x0029e80301007387 */ /* 0x000fe20000100800 */
[----:B------:R-:W-:Y:S02]  /*8a9c0*/  STL [R1+0x2a14], R4 ;  /* 0x002a140401007387 */ /* 0x000fe40000100800 */
[--C-:B------:R-:W-:Y:S02]  /*8a9d0*/  IMAD.X R25, R25, 0x1, R0.reuse, P2 ;  /* 0x0000000119197824 */ /* 0x100fe400010e0600 */
[--C-:B------:R-:W-:Y:S01]  /*8a9e0*/  IMAD.X R28, R28, 0x1, R0.reuse, P1 ;  /* 0x000000011c1c7824 */ /* 0x100fe200008e0600 */
[----:B------:R-:W-:Y:S01]  /*8a9f0*/  STL [R1+0x29e0], R5 ;  /* 0x0029e00501007387 */ /* 0x000fe20000100800 */
[-C--:B------:R-:W-:Y:S01]  /*8aa00*/  IADD3 R24, P2, R24, R14.reuse, RZ ;  /* 0x0000000e18187210 */ /* 0x080fe20007f5e0ff */
[----:B------:R-:W-:Y:S02]  /*8aa10*/  STL [R1+0x2a0c], R6 ;  /* 0x002a0c0601007387 */ /* 0x000fe40000100800 */
[----:B------:R-:W-:Y:S02]  /*8aa20*/  STL [R1+0x29d8], R7 ;  /* 0x0029d80701007387 */ /* 0x000fe40000100800 */
[--C-:B------:R-:W-:Y:S01]  /*8aa30*/  IMAD.X R17, R17, 0x1, R0.reuse, P0 ;  /* 0x0000000111117824 */ /* 0x100fe200000e0600 */
[----:B------:R0:W-:Y:S01]  /*8aa40*/  STL [R1+0x29fc], R28 ;  /* 0x0029fc1c01007387 */ /* 0x0001e20000100800 */
[-C--:B------:R-:W-:Y:S01]  /*8aa50*/  IADD3 R19, P1, R19, R14.reuse, RZ ;  /* 0x0000000e13137210 */ /* 0x080fe20007f3e0ff */
[----:B------:R-:W-:Y:S02]  /*8aa60*/  STL [R1+0x2a04], R25 ;  /* 0x002a041901007387 */ /* 0x000fe40000100800 */
[----:B0-----:R-:W4:Y:S01]  /*8aa70*/  LDL.LU R28, [R1+0x29a0] ;  /* 0x0029a000011c7983 */ /* 0x001f220000300800 */
[----:B------:R-:W-:Y:S02]  /*8aa80*/  STL [R1+0x29d0], R24 ;  /* 0x0029d01801007387 */ /* 0x000fe40000100800 */
[----:B------:R0:W-:Y:S02]  /*8aa90*/  STL [R1+0x29f4], R17 ;  /* 0x0029f41101007387 */ /* 0x0001e40000100800 */
[----:B------:R-:W-:Y:S01]  /*8aaa0*/  STL [R1+0x29c8], R19 ;  /* 0x0029c81301007387 */ /* 0x000fe20000100800 */
[----:B------:R-:W-:Y:S01]  /*8aab0*/  IADD3 R2, P0, R2, R14, RZ ;  /* 0x0000000e02027210 */ /* 0x000fe20007f1e0ff */
[----:B0-----:R-:W4:Y:S04]  /*8aac0*/  LDL.LU R17, [R1+0x29cc] ;  /* 0x0029cc0001117983 */ /* 0x001f280000300800 */
[----:B------:R0:W-:Y:S02]  /*8aad0*/  STL [R1+0x29c0], R2 ;  /* 0x0029c00201007387 */ /* 0x0001e40000100800 */
[----:B0-----:R-:W4:Y:S01]  /*8aae0*/  LDL.LU R2, [R1+0x2998] ;  /* 0x0029980001027983 */ /* 0x001f220000300800 */
[----:B------:R-:W4:Y:S02]  /*8aaf0*/  LDL.LU R26, [R1+0x29c4] ;  /* 0x0029c400011a7983 */ /* 0x000f240000300800 */
[----:B------:R-:W4:Y:S02]  /*8ab00*/  LDL.LU R27, [R1+0x2990] ;  /* 0x00299000011b7983 */ /* 0x000f240000300800 */
[----:B------:R-:W-:-:S05]  /*8ab10*/  IMAD.X R13, R13, 0x1, R0, P4 ;  /* 0x000000010d0d7824 */ /* 0x000fca00020e0600 */
[----:B------:R0:W-:Y:S01]  /*8ab20*/  STL [R1+0x29ec], R13 ;  /* 0x0029ec0d01007387 */ /* 0x0001e20000100800 */
[----:B------:R-:W4:Y:S01]  /*8ab30*/  LDL.LU R24, [R1+0x29bc] ;  /* 0x0029bc0001187983 */ /* 0x000f220000300800 */
[----:B--2---:R-:W-:-:S05]  /*8ab40*/  IADD3 R16, P4, R16, R14, RZ ;  /* 0x0000000e10107210 */ /* 0x004fca0007f9e0ff */
[----:B------:R1:W-:Y:S01]  /*8ab50*/  STL [R1+0x29b8], R16 ;  /* 0x0029b81001007387 */ /* 0x0003e20000100800 */
[----:B------:R-:W2:Y:S02]  /*8ab60*/  LDL.LU R19, [R1+0x2988] ;  /* 0x0029880001137983 */ /* 0x000ea40000300800 */
[----:B0-----:R-:W2:Y:S02]  /*8ab70*/  LDL.LU R13, [R1+0x29b4] ;  /* 0x0029b400010d7983 */ /* 0x001ea40000300800 */
[----:B---3--:R-:W-:Y:S01]  /*8ab80*/  IMAD.X R15, R15, 0x1, R0, P6 ;  /* 0x000000010f0f7824 */ /* 0x008fe200030e0600 */
[----:B-1----:R-:W3:Y:S04]  /*8ab90*/  LDL.LU R16, [R1+0x2980] ;  /* 0x0029800001107983 */ /* 0x002ee80000300800 */
[----:B------:R-:W-:Y:S01]  /*8aba0*/  STL [R1+0x29e4], R15 ;  /* 0x0029e40f01007387 */ /* 0x000fe20000100800 */
[----:B------:R-:W3:Y:S01]  /*8abb0*/  LDL.LU R10, [R1+0x29ac] ;  /* 0x0029ac00010a7983 */ /* 0x000ee20000300800 */
[----:B------:R-:W-:-:S05]  /*8abc0*/  IADD3 R11, P6, R11, R14, RZ ;  /* 0x0000000e0b0b7210 */ /* 0x000fca0007fde0ff */
[----:B------:R-:W-:Y:S01]  /*8abd0*/  STL [R1+0x29b0], R11 ;  /* 0x0029b00b01007387 */ /* 0x000fe20000100800 */
[----:B------:R-:W-:Y:S01]  /*8abe0*/  IMAD.X R18, R18, 0x1, R0, P5 ;  /* 0x0000000112127824 */ /* 0x000fe200028e0600 */
[----:B------:R-:W-:-:S05]  /*8abf0*/  IADD3 R12, P5, R12, R14, RZ ;  /* 0x0000000e0c0c7210 */ /* 0x000fca0007fbe0ff */
[----:B------:R0:W-:Y:S01]  /*8ac00*/  STL [R1+0x29a8], R12 ;  /* 0x0029a80c01007387 */ /* 0x0001e20000100800 */
[----:B------:R-:W-:Y:S03]  /*8ac10*/  STL [R1+0x29dc], R18 ;  /* 0x0029dc1201007387 */ /* 0x000fe60000100800 */
[----:B0-----:R-:W3:Y:S01]  /*8ac20*/  LDL.LU R12, [R1+0x2978] ;  /* 0x00297800010c7983 */ /* 0x001ee20000300800 */
        /* <DEDUP_REMOVED lines=17> */
[----:B0-----:R-:W4:Y:S02]  /*8ad40*/  LDL.LU R28, [R1+0x2974] ;  /* 0x00297400011c7983 */ /* 0x001f240000300800 */
[----:B------:R0:W-:Y:S01]  /*8ad50*/  STL [R1+0x29cc], R17 ;  /* 0x0029cc1101007387 */ /* 0x0001e20000100800 */
[-C--:B------:R-:W-:Y:S01]  /*8ad60*/  IADD3 R2, P2, R2, R14.reuse, RZ ;  /* 0x0000000e02027210 */ /* 0x080fe20007f5e0ff */
[----:B0-----:R-:W4:Y:S04]  /*8ad70*/  LDL.LU R17, [R1+0x2940] ;  /* 0x0029400001117983 */ /* 0x001f280000300800 */
[----:B------:R0:W-:Y:S02]  /*8ad80*/  STL [R1+0x2998], R2 ;  /* 0x0029980201007387 */ /* 0x0001e40000100800 */
[----:B0-----:R-:W4:Y:S01]  /*8ad90*/  LDL.LU R2, [R1+0x296c] ;  /* 0x00296c0001027983 */ /* 0x001f220000300800 */
[--C-:B------:R-:W-:Y:S01]  /*8ada0*/  IMAD.X R26, R26, 0x1, R0.reuse, P1 ;  /* 0x000000011a1a7824 */ /* 0x100fe200008e0600 */
[----:B------:R-:W-:Y:S01]  /*8adb0*/  IADD3 R27, P1, R27, R14, RZ ;  /* 0x0000000e1b1b7210 */ /* 0x000fe20007f3e0ff */
[----:B------:R-:W-:-:S03]  /*8adc0*/  IMAD.X R24, R24, 0x1, R0, P0 ;  /* 0x0000000118187824 */ /* 0x000fc600000e0600 */
[----:B------:R-:W-:Y:S01]  /*8add0*/  STL [R1+0x29c4], R26 ;  /* 0x0029c41a01007387 */ /* 0x000fe20000100800 */
[----:B------:R-:W-:Y:S02]  /*8ade0*/  STL [R1+0x2990], R27 ;  /* 0x0029901b01007387 */ /* 0x000fe40000100800 */
[----:B------:R0:W-:Y:S02]  /*8adf0*/  STL [R1+0x29bc], R24 ;  /* 0x0029bc1801007387 */ /* 0x0001e40000100800 */
[----:B0-----:R-:W4:Y:S01]  /*8ae00*/  LDL.LU R24, [R1+0x2938] ;  /* 0x0029380001187983 */ /* 0x001f220000300800 */
[----:B--2---:R-:W-:Y:S01]  /*8ae10*/  IADD3 R19, P0, R19, R14, RZ ;  /* 0x0000000e13137210 */ /* 0x004fe20007f1e0ff */
[----:B------:R-:W-:-:S04]  /*8ae20*/  IMAD.X R13, R13, 0x1, R0, P4 ;  /* 0x000000010d0d7824 */ /* 0x000fc800020e0600 */
[----:B------:R0:W-:Y:S01]  /*8ae30*/  STL [R1+0x2988], R19 ;  /* 0x0029881301007387 */ /* 0x0001e20000100800 */
[-C--:B---3--:R-:W-:Y:S01]  /*8ae40*/  IADD3 R16, P4, R16, R14.reuse, RZ ;  /* 0x0000000e10107210 */ /* 0x088fe20007f9e0ff */
[----:B------:R-:W-:Y:S02]  /*8ae50*/  IMAD.X R10, R10, 0x1, R0, P6 ;  /* 0x000000010a0a7824 */ /* 0x000fe400030e0600 */
[----:B0-----:R-:W2:Y:S01]  /*8ae60*/  LDL.LU R19, [R1+0x2964] ;  /* 0x0029640001137983 */ /* 0x001ea20000300800 */
[----:B------:R0:W-:Y:S03]  /*8ae70*/  STL [R1+0x29b4], R13 ;  /* 0x0029b40d01007387 */ /* 0x0001e60000100800 */
[----:B0-----:R-:W3:Y:S01]  /*8ae80*/  LDL.LU R13, [R1+0x2930] ;  /* 0x00293000010d7983 */ /* 0x001ee20000300800 */
[----:B------:R0:W-:Y:S03]  /*8ae90*/  STL [R1+0x2980], R16 ;  /* 0x0029801001007387 */ /* 0x0001e60000100800 */
[----:B0-----:R-:W3:Y:S01]  /*8aea0*/  LDL.LU R16, [R1+0x295c] ;  /* 0x00295c0001107983 */ /* 0x001ee20000300800 */
[----:B------:R-:W-:-:S05]  /*8aeb0*/  IADD3 R12, P6, R12, R14, RZ ;  /* 0x0000000e0c0c7210 */ /* 0x000fca0007fde0ff */
[----:B------:R0:W-:Y:S01]  /*8aec0*/  STL [R1+0x2978], R12 ;  /* 0x0029780c01007387 */ /* 0x0001e20000100800 */
[--C-:B------:R-:W-:Y:S01]  /*8aed0*/  IMAD.X R9, R9, 0x1, R0.reuse, P5 ;  /* 0x0000000109097824 */ /* 0x100fe200028e0600 */
[-C--:B------:R-:W-:Y:S01]  /*8aee0*/  IADD3 R8, P5, R8, R14.reuse, RZ ;  /* 0x0000000e08087210 */ /* 0x080fe20007fbe0ff */
[--C-:B------:R-:W-:Y:S01]  /*8aef0*/  IMAD.X R3, R3, 0x1, R0.reuse, P3 ;  /* 0x0000000103037824 */ /* 0x100fe200018e0600 */
[----:B0-----:R-:W3:Y:S01]  /*8af00*/  LDL.LU R12, [R1+0x2928] ;  /* 0x00292800010c7983 */ /* 0x001ee20000300800 */
        /* <DEDUP_REMOVED lines=14> */
[--C-:B------:R-:W-:Y:S02]  /*8aff0*/  IMAD.X R11, R11, 0x1, R0.reuse, P4 ;  /* 0x000000010b0b7824 */ /* 0x100fe400020e0600 */
[----:B------:R-:W-:Y:S01]  /*8b000*/  STL [R1+0x298c], R7 ;  /* 0x00298c0701007387 */ /* 0x000fe20000100800 */
[-C--:B------:R-:W-:Y:S01]  /*8b010*/  IADD3 R18, P4, R18, R14.reuse, RZ ;  /* 0x0000000e12127210 */ /* 0x080fe20007f9e0ff */
[----:B------:R0:W-:Y:S01]  /*8b020*/  STL [R1+0x2950], R29 ;  /* 0x0029501d01007387 */ /* 0x0001e20000100800 */
[----:B------:R-:W-:Y:S03]  /*8b030*/  STL [R1+0x2958], R25 ;  /* 0x0029581901007387 */ /* 0x000fe60000100800 */
[----:B0-----:R-:W4:Y:S01]  /*8b040*/  LDL.LU R29, [R1+0x2954] ;  /* 0x00295400011d7983 */ /* 0x001f220000300800 */
[----:B------:R-:W-:Y:S02]  /*8b050*/  STL [R1+0x2984], R15 ;  /* 0x0029840f01007387 */ /* 0x000fe40000100800 */
        /* <DEDUP_REMOVED lines=8> */
[----:B------:R-:W4:Y:S02]  /*8b0e0*/  LDL.LU R27, [R1+0x2944] ;  /* 0x00294400011b7983 */ /* 0x000f240000300800 */
[----:B------:R0:W-:Y:S01]  /*8b0f0*/  STL [R1+0x2940], R17 ;  /* 0x0029401101007387 */ /* 0x0001e20000100800 */
[----:B------:R-:W4:Y:S01]  /*8b100*/  LDL.LU R15, [R1+0x2910] ;  /* 0x00291000010f7983 */ /* 0x000f220000300800 */
[----:B------:R-:W-:-:S05]  /*8b110*/  IMAD.X R2, R2, 0x1, R0, P5 ;  /* 0x0000000102027824 */ /* 0x000fca00028e0600 */
[----:B------:R1:W-:Y:S01]  /*8b120*/  STL [R1+0x296c], R2 ;  /* 0x00296c0201007387 */ /* 0x0003e20000100800 */
[----:B------:R-:W4:Y:S02]  /*8b130*/  LDL.LU R11, [R1+0x293c] ;  /* 0x00293c00010b7983 */ /* 0x000f240000300800 */
[----:B0-----:R-:W4:Y:S01]  /*8b140*/  LDL.LU R17, [R1+0x2908] ;  /* 0x0029080001117983 */ /* 0x001f220000300800 */
[----:B-1----:R-:W4:Y:S01]  /*8b150*/  LDL.LU R2, [R1+0x2934] ;  /* 0x0029340001027983 */ /* 0x002f220000300800 */
[----:B------:R-:W-:-:S05]  /*8b160*/  IADD3 R24, P5, R24, R14, RZ ;  /* 0x0000000e18187210 */ /* 0x000fca0007fbe0ff */
[----:B------:R-:W-:Y:S01]  /*8b170*/  STL [R1+0x2938], R24 ;  /* 0x0029381801007387 */ /* 0x000fe20000100800 */
[----:B------:R-:W4:Y:S02]  /*8b180*/  LDL.LU R10, [R1+0x2900] ;  /* 0x00290000010a7983 */ /* 0x000f240000300800 */
[----:B--2---:R-:W-:-:S05]  /*8b190*/  IMAD.X R19, R19, 0x1, R0, P3 ;  /* 0x0000000113137824 */ /* 0x004fca00018e0600 */
[----:B------:R-:W-:Y:S01]  /*8b1a0*/  STL [R1+0x2964], R19 ;  /* 0x0029641301007387 */ /* 0x000fe20000100800 */
[----:B---3--:R-:W-:Y:S01]  /*8b1b0*/  IADD3 R13, P3, R13, R14, RZ ;  /* 0x0000000e0d0d7210 */ /* 0x008fe20007f7e0ff */
[----:B------:R-:W-:-:S05]  /*8b1c0*/  IMAD.X R16, R16, 0x1, R0, P2 ;  /* 0x0000000110107824 */ /* 0x000fca00010e0600 */
[----:B------:R0:W-:Y:S01]  /*8b1d0*/  STL [R1+0x295c], R16 ;  /* 0x00295c1001007387 */ /* 0x0001e20000100800 */
[----:B------:R-:W-:Y:S03]  /*8b1e0*/  STL [R1+0x2930], R13 ;  /* 0x0029300d01007387 */ /* 0x000fe60000100800 */
[----:B0-----:R-:W2:Y:S01]  /*8b1f0*/  LDL.LU R16, [R1+0x292c] ;  /* 0x00292c0001107983 */ /* 0x001ea20000300800 */
[----:B------:R-:W3:Y:S02]  /*8b200*/  LDL.LU R9, [R1+0x28f8] ;  /* 0x0028f80001097983 */ /* 0x000ee40000300800 */
[----:B------:R-:W3:Y:S02]  /*8b210*/  LDL.LU R8, [R1+0x2924] ;  /* 0x0029240001087983 */ /* 0x000ee40000300800 */
[----:B------:R-:W3:Y:S01]  /*8b220*/  LDL.LU R3, [R1+0x28f0] ;  /* 0x0028f00001037983 */ /* 0x000ee20000300800 */
[----:B------:R-:W-:-:S05]  /*8b230*/  IADD3 R12, P2, R12, R14, RZ ;  /* 0x0000000e0c0c7210 */ /* 0x000fca0007f5e0ff */
[----:B------:R0:W-:Y:S01]  /*8b240*/  STL [R1+0x2928], R12 ;  /* 0x0029280c01007387 */ /* 0x0001e20000100800 */
[----:B------:R-:W3:Y:S02]  /*8b250*/  LDL.LU R4, [R1+0x291c] ;  /* 0x00291c0001047983 */ /* 0x000ee40000300800 */
[----:B------:R-:W3:Y:S02]  /*8b260*/  LDL.LU R5, [R1+0x28e8] ;  /* 0x0028e80001057983 */ /* 0x000ee40000300800 */
[----:B------:R-:W3:Y:S01]  /*8b270*/  LDL.LU R6, [R1+0x2914] ;  /* 0x0029140001067983 */ /* 0x000ee20000300800 */
[----:B------:R-:W3:Y:S01]  /*8b280*/  LDL.LU R7, [R1+0x28e0] ;  /* 0x0028e00001077983 */ /* 0x000ee20000300800 */
[----:B------:R-:W3:Y:S02]  /*8b290*/  LDL.LU R25, [R1+0x290c] ;  /* 0x00290c0001197983 */ /* 0x000ee40000300800 */
[----:B------:R-:W3:Y:S01]  /*8b2a0*/  LDL.LU R24, [R1+0x2d90] ;  /* 0x002d900001187983 */ /* 0x000ee20000300800 */
[----:B0-----:R-:W3:Y:S01]  /*8b2b0*/  LDL.LU R12, [R1+0x2904] ;  /* 0x00290400010c7983 */ /* 0x001ee20000300800 */
[----:B------:R-:W3:Y:S02]  /*8b2c0*/  LDL.LU R19, [R1+0x2d88] ;  /* 0x002d880001137983 */ /* 0x000ee40000300800 */
[----:B------:R-:W3:Y:S02]  /*8b2d0*/  LDL.LU R13, [R1+0x28fc] ;  /* 0x0028fc00010d7983 */ /* 0x000ee40000300800 */
[----:B----4-:R-:W-:-:S05]  /*8b2e0*/  IMAD.X R29, R29, 0x1, R0, P1 ;  /* 0x000000011d1d7824 */ /* 0x010fca00008e0600 */
[----:B------:R0:W-:Y:S01]  /*8b2f0*/  STL [R1+0x2954], R29 ;  /* 0x0029541d01007387 */ /* 0x0001e20000100800 */
[----:B------:R-:W-:-:S03]  /*8b300*/  IADD3 R18, P1, R18, R14, RZ ;  /* 0x0000000e12127210 */ /* 0x000fc60007f3e0ff */
[----:B0-----:R-:W4:Y:S02]  /*8b310*/  LDL.LU R29, [R1+0x2d80] ;  /* 0x002d8000011d7983 */ /* 0x001f240000300800 */
[----:B------:R0:W-:Y:S02]  /*8b320*/  STL [R1+0x2920], R18 ;  /* 0x0029201201007387 */ /* 0x0001e40000100800 */
[----:B0-----:R-:W4:Y:S01]  /*8b330*/  LDL.LU R18, [R1+0x28f4] ;  /* 0x0028f40001127983 */ /* 0x001f220000300800 */
[--C-:B------:R-:W-:Y:S01]  /*8b340*/  IMAD.X R28, R28, 0x1, R0.reuse, P0 ;  /* 0x000000011c1c7824 */ /* 0x100fe200000e0600 */
[-C--:B------:R-:W-:Y:S01]  /*8b350*/  IADD3 R26, P0, R26, R14.reuse, RZ ;  /* 0x0000000e1a1a7210 */ /* 0x080fe20007f1e0ff */
[--C-:B------:R-:W-:Y:S01]  /*8b360*/  IMAD.X R27, R27, 0x1, R0.reuse, P4 ;  /* 0x000000011b1b7824 */ /* 0x100fe200020e0600 */
[----:B------:R-:W-:Y:S02]  /*8b370*/  IADD3 R15, P4, R15, R14, RZ ;  /* 0x0000000e0f0f7210 */ /* 0x000fe40007f9e0ff */
[----:B------:R0:W-:Y:S01]  /*8b380*/  STL [R1+0x294c], R28 ;  /* 0x00294c1c01007387 */ /* 0x0001e20000100800 */
[----:B------:R-:W-:-:S03]  /*8b390*/  IMAD.X R11, R11, 0x1, R0, P6 ;  /* 0x000000010b0b7824 */ /* 0x000fc600030e0600 */
[----:B0-----:R-:W4:Y:S01]  /*8b3a0*/  LDL.LU R28, [R1+0x28d8] ;  /* 0x0028d800011c7983 */ /* 0x001f220000300800 */
[----:B------:R-:W-:Y:S01]  /*8b3b0*/  STL [R1+0x2918], R26 ;  /* 0x0029181a01007387 */ /* 0x000fe20000100800 */
[----:B------:R-:W-:Y:S01]  /*8b3c0*/  IADD3 R17, P6, R17, R14, RZ ;  /* 0x0000000e11117210 */ /* 0x000fe20007fde0ff */
[----:B------:R-:W-:Y:S01]  /*8b3d0*/  STL [R1+0x2944], R27 ;  /* 0x0029441b01007387 */ /* 0x000fe20000100800 */
[----:B------:R0:W-:Y:S01]  /*8b3e0*/  STL [R1+0x2910], R15 ;  /* 0x0029100f01007387 */ /* 0x0001e20000100800 */
[----:B------:R-:W-:-:S03]  /*8b3f0*/  IMAD.X R2, R2, 0x1, R0, P5 ;  /* 0x0000000102027824 */ /* 0x000fc600028e0600 */
[----:B0-----:R-:W4:Y:S01]  /*8b400*/  LDL.LU R15, [R1+0x28ec] ;  /* 0x0028ec00010f7983 */ /* 0x001f220000300800 */
[----:B------:R0:W-:Y:S03]  /*8b410*/  STL [R1+0x293c], R11 ;  /* 0x00293c0b01007387 */ /* 0x0001e60000100800 */
[----:B0-----:R-:W4:Y:S01]  /*8b420*/  LDL.LU R11, [R1+0x28d0] ;  /* 0x0028d000010b7983 */ /* 0x001f220000300800 */
[----:B------:R0:W-:Y:S03]  /*8b430*/  STL [R1+0x2908], R17 ;  /* 0x0029081101007387 */ /* 0x0001e60000100800 */
[----:B0-----:R-:W4:Y:S01]  /*8b440*/  LDL.LU R17, [R1+0x28e4] ;  /* 0x0028e40001117983 */ /* 0x001f220000300800 */
[----:B------:R0:W-:Y:S03]  /*8b450*/  STL [R1+0x2934], R2 ;  /* 0x0029340201007387 */ /* 0x0001e60000100800 */
[----:B0-----:R-:W4:Y:S01]  /*8b460*/  LDL.LU R2, [R1+0x28c8] ;  /* 0x0028c80001027983 */ /* 0x001f220000300800 */
[-C--:B------:R-:W-:Y:S01]  /*8b470*/  IADD3 R10, P5, R10, R14.reuse, RZ ;  /* 0x0000000e0a0a7210 */ /* 0x080fe20007fbe0ff */
[--C-:B--2---:R-:W-:Y:S01]  /*8b480*/  IMAD.X R16, R16, 0x1, R0.reuse, P3 ;  /* 0x0000000110107824 */ /* 0x104fe200018e0600 */
[-C--:B---3--:R-:W-:Y:S01]  /*8b490*/  IADD3 R9, P3, R9, R14.reuse, RZ ;  /* 0x0000000e09097210 */ /* 0x088fe20007f7e0ff */
[----:B------:R-:W-:Y:S01]  /*8b4a0*/  IMAD.X R8, R8, 0x1, R0, P2 ;  /* 0x0000000108087824 */ /* 0x000fe200010e0600 */
[----:B------:R-:W-:-:S02]  /*8b4b0*/  IADD3 R3, P2, R3, R14, RZ ;  /* 0x0000000e03037210 */ /* 0x000fc40007f5e0ff */
[----:B------:R0:W-:Y:S04]  /*8b4c0*/  STL [R1+0x292c], R16 ;  /* 0x00292c1001007387 */ /* 0x0001e80000100800 */
[----:B0-----:R-:W2:Y:S01]  /*8b4d0*/  LDL.LU R16, [R1+0x28dc] ;  /* 0x0028dc0001107983 */ /* 0x001ea20000300800 */
[----:B------:R-:W-:Y:S02]  /*8b4e0*/  STL [R1+0x2900], R10 ;  /* 0x0029000a01007387 */ /* 0x000fe40000100800 */
[----:B------:R-:W-:Y:S02]  /*8b4f0*/  STL [R1+0x28f8], R9 ;  /* 0x0028f80901007387 */ /* 0x000fe40000100800 */
[----:B------:R-:W-:Y:S01]  /*8b500*/  STL [R1+0x2924], R8 ;  /* 0x0029240801007387 */ /* 0x000fe20000100800 */
[----:B------:R-:W-:Y:S01]  /*8b510*/  STL [R1+0x28f0], R3 ;  /* 0x0028f00301007387 */ /* 0x000fe20000100800 */
[--C-:B------:R-:W-:Y:S01]  /*8b520*/  IMAD.X R4, R4, 0x1, R0.reuse, P1 ;  /* 0x0000000104047824 */ /* 0x100fe200008e0600 */
[-C--:B------:R-:W-:Y:S01]  /*8b530*/  IADD3 R5, P1, R5, R14.reuse, RZ ;  /* 0x0000000e05057210 */ /* 0x080fe20007f3e0ff */
[--C-:B------:R-:W-:Y:S01]  /*8b540*/  IMAD.X R6, R6, 0x1, R0.reuse, P0 ;  /* 0x0000000106067824 */ /* 0x100fe200000e0600 */
[-C--:B------:R-:W-:Y:S01]  /*8b550*/  IADD3 R7, P0, R7, R14.reuse, RZ ;  /* 0x0000000e07077210 */ /* 0x080fe20007f1e0ff */
[--C-:B------:R-:W-:Y:S01]  /*8b560*/  IMAD.X R25, R25, 0x1, R0.reuse, P4 ;  /* 0x0000000119197824 */ /* 0x100fe200020e0600 */
[----:B------:R-:W-:Y:S01]  /*8b570*/  STL [R1+0x291c], R4 ;  /* 0x00291c0401007387 */ /* 0x000fe20000100800 */
[----:B------:R-:W-:Y:S02]  /*8b580*/  STL [R1+0x28e8], R5 ;  /* 0x0028e80501007387 */ /* 0x000fe40000100800 */
[--C-:B------:R-:W-:Y:S01]  /*8b590*/  IMAD.X R12, R12, 0x1, R0.reuse, P6 ;  /* 0x000000010c0c7824 */ /* 0x100fe200030e0600 */
[----:B------:R-:W-:Y:S01]  /*8b5a0*/  STL [R1+0x2914], R6 ;  /* 0x0029140601007387 */ /* 0x000fe20000100800 */
[----:B------:R-:W-:Y:S03]  /*8b5b0*/  STL [R1+0x28e0], R7 ;  /* 0x0028e00701007387 */ /* 0x000fe60000100800 */
[----:B------:R0:W-:Y:S01]  /*8b5c0*/  STL [R1+0x2904], R12 ;  /* 0x0029040c01007387 */ /* 0x0001e20000100800 */
[----:B------:R-:W-:Y:S01]  /*8b5d0*/  STL [R1+0x290c], R25 ;  /* 0x00290c1901007387 */ /* 0x000fe20000100800 */
[-C--:B------:R-:W-:Y:S01]  /*8b5e0*/  IADD3 R24, P4, R24, R14.reuse, RZ ;  /* 0x0000000e18187210 */ /* 0x080fe20007f9e0ff */
[----:B------:R-:W-:Y:S01]  /*8b5f0*/  IMAD.X R13, R13, 0x1, R0, P5 ;  /* 0x000000010d0d7824 */ /* 0x000fe200028e0600 */
[-C--:B------:R-:W-:Y:S01]  /*8b600*/  IADD3 R19, P6, R19, R14.reuse, RZ ;  /* 0x0000000e13137210 */ /* 0x080fe20007fde0ff */
[----:B0-----:R-:W3:Y:S02]  /*8b610*/  LDL.LU R12, [R1+0x28c0] ;  /* 0x0028c000010c7983 */ /* 0x001ee40000300800 */
[----:B------:R-:W-:Y:S02]  /*8b620*/  STL [R1+0x2d90], R24 ;  /* 0x002d901801007387 */ /* 0x000fe40000100800 */
[----:B------:R0:W-:Y:S02]  /*8b630*/  STL [R1+0x28fc], R13 ;  /* 0x0028fc0d01007387 */ /* 0x0001e40000100800 */
[----:B------:R-:W-:Y:S01]  /*8b640*/  STL [R1+0x2d88], R19 ;  /* 0x002d881301007387 */ /* 0x000fe20000100800 */
[----:B0-----:R-:W3:Y:S01]  /*8b650*/  LDL.LU R13, [R1+0x2d8c] ;  /* 0x002d8c00010d7983 */ /* 0x001ee20000300800 */
[----:B----4-:R-:W-:-:S05]  /*8b660*/  IADD3 R29, P5, R29, R14, RZ ;  /* 0x0000000e1d1d7210 */ /* 0x010fca0007fbe0ff */
[----:B------:R0:W-:Y:S01]  /*8b670*/  STL [R1+0x2d80], R29 ;  /* 0x002d801d01007387 */ /* 0x0001e20000100800 */
[----:B------:R-:W-:-:S03]  /*8b680*/  IMAD.X R18, R18, 0x1, R0, P3 ;  /* 0x0000000112127824 */ /* 0x000fc600018e0600 */
[----:B0-----:R-:W4:Y:S01]  /*8b690*/  LDL.LU R29, [R1+0x28b8] ;  /* 0x0028b800011d7983 */ /* 0x001f220000300800 */
[----:B------:R-:W4:Y:S02]  /*8b6a0*/  LDL.LU R26, [R1+0x2d84] ;  /* 0x002d8400011a7983 */ /* 0x000f240000300800 */
[----:B------:R-:W4:Y:S02]  /*8b6b0*/  LDL.LU R27, [R1+0x28b0] ;  /* 0x0028b000011b7983 */ /* 0x000f240000300800 */
        /* <DEDUP_REMOVED lines=20> */
[----:B--2---:R-:W-:-:S05]  /*8b800*/  IMAD.X R16, R16, 0x1, R0, P0 ;  /* 0x0000000110107824 */ /* 0x004fca00000e0600 */
        /* <DEDUP_REMOVED lines=9> */
[----:B------:R-:W2:Y:S01]  /*8b8a0*/  LDL.LU R17, [R1+0x2868] ;  /* 0x0028680001117983 */ /* 0x000ea20000300800 */
[----:B---3--:R-:W-:-:S05]  /*8b8b0*/  IADD3 R12, P0, R12, R14, RZ ;  /* 0x0000000e0c0c7210 */ /* 0x008fca0007f1e0ff */
[----:B------:R0:W-:Y:S01]  /*8b8c0*/  STL [R1+0x28c0], R12 ;  /* 0x0028c00c01007387 */ /* 0x0001e20000100800 */
[----:B------:R-:W-:-:S03]  /*8b8d0*/  IMAD.X R13, R13, 0x1, R0, P4 ;  /* 0x000000010d0d7824 */ /* 0x000fc600020e0600 */
[----:B0-----:R-:W3:Y:S02]  /*8b8e0*/  LDL.LU R12, [R1+0x2894] ;  /* 0x00289400010c7983 */ /* 0x001ee40000300800 */
[----:B------:R0:W-:Y:S02]  /*8b8f0*/  STL [R1+0x2d8c], R13 ;  /* 0x002d8c0d01007387 */ /* 0x0001e40000100800 */
[----:B0-----:R-:W3:Y:S01]  /*8b900*/  LDL.LU R13, [R1+0x2860] ;  /* 0x00286000010d7983 */ /* 0x001ee20000300800 */
[-C--:B----4-:R-:W-:Y:S01]  /*8b910*/  IADD3 R29, P4, R29, R14.reuse, RZ ;  /* 0x0000000e1d1d7210 */ /* 0x090fe20007f9e0ff */
[--C-:B------:R-:W-:Y:S01]  /*8b920*/  IMAD.X R26, R26, 0x1, R0.reuse, P6 ;  /* 0x000000011a1a7824 */ /* 0x100fe200030e0600 */
[-C--:B------:R-:W-:Y:S01]  /*8b930*/  IADD3 R27, P6, R27, R14.reuse, RZ ;  /* 0x0000000e1b1b7210 */ /* 0x080fe20007fde0ff */
[--C-:B------:R-:W-:Y:S02]  /*8b940*/  IMAD.X R24, R24, 0x1, R0.reuse, P5 ;  /* 0x0000000118187824 */ /* 0x100fe400028e0600 */
[----:B------:R0:W-:Y:S04]  /*8b950*/  STL [R1+0x28b8], R29 ;  /* 0x0028b81d01007387 */ /* 0x0001e80000100800 */
[----:B0-----:R-:W4:Y:S01]  /*8b960*/  LDL.LU R29, [R1+0x288c] ;  /* 0x00288c00011d7983 */ /* 0x001f220000300800 */
[----:B------:R-:W-:Y:S01]  /*8b970*/  STL [R1+0x2d84], R26 ;  /* 0x002d841a01007387 */ /* 0x000fe20000100800 */
[-C--:B------:R-:W-:Y:S01]  /*8b980*/  IADD3 R19, P5, R19, R14.reuse, RZ ;  /* 0x0000000e13137210 */ /* 0x080fe20007fbe0ff */
[----:B------:R-:W-:Y:S01]  /*8b990*/  IMAD.X R18, R18, 0x1, R0, P3 ;  /* 0x0000000112127824 */ /* 0x000fe200018e0600 */
[----:B------:R-:W-:Y:S01]  /*8b9a0*/  STL [R1+0x28b0], R27 ;  /* 0x0028b01b01007387 */ /* 0x000fe20000100800 */
[----:B------:R0:W-:Y:S01]  /*8b9b0*/  STL [R1+0x2d7c], R24 ;  /* 0x002d7c1801007387 */ /* 0x0001e20000100800 */
[----:B------:R-:W-:-:S02]  /*8b9c0*/  IADD3 R28, P3, R28, R14, RZ ;  /* 0x0000000e1c1c7210 */ /* 0x000fc40007f7e0ff */
[----:B0-----:R-:W4:Y:S01]  /*8b9d0*/  LDL.LU R24, [R1+0x2858] ;  /* 0x0028580001187983 */ /* 0x001f220000300800 */
[----:B------:R0:W-:Y:S02]  /*8b9e0*/  STL [R1+0x28a8], R19 ;  /* 0x0028a81301007387 */ /* 0x0001e40000100800 */
[----:B------:R-:W-:Y:S01]  /*8b9f0*/  IMAD.X R10, R10, 0x1, R0, P2 ;  /* 0x000000010a0a7824 */ /* 0x000fe200010e0600 */
[----:B0-----:R-:W4:Y:S01]  /*8ba00*/  LDL.LU R19, [R1+0x2884] ;  /* 0x0028840001137983 */ /* 0x001f220000300800 */
[----:B------:R0:W-:Y:S03]  /*8ba10*/  STL [R1+0x28d4], R18 ;  /* 0x0028d41201007387 */ /* 0x0001e60000100800 */
[----:B0-----:R-:W4:Y:S01]  /*8ba20*/  LDL.LU R18, [R1+0x2850] ;  /* 0x0028500001127983 */ /* 0x001f220000300800 */
[----:B------:R0:W-:Y:S03]  /*8ba30*/  STL [R1+0x28a0], R28 ;  /* 0x0028a01c01007387 */ /* 0x0001e60000100800 */
[----:B0-----:R-:W4:Y:S01]  /*8ba40*/  LDL.LU R28, [R1+0x287c] ;  /* 0x00287c00011c7983 */ /* 0x001f220000300800 */
[----:B------:R-:W-:-:S05]  /*8ba50*/  IADD3 R2, P2, R2, R14, RZ ;  /* 0x0000000e02027210 */ /* 0x000fca0007f5e0ff */
[----:B------:R0:W-:Y:S04]  /*8ba60*/  STL [R1+0x2898], R2 ;  /* 0x0028980201007387 */ /* 0x0001e80000100800 */
[----:B0-----:R-:W4:Y:S01]  /*8ba70*/  LDL.LU R2, [R1+0x2848] ;  /* 0x0028480001027983 */ /* 0x001f220000300800 */
[--C-:B------:R-:W-:Y:S01]  /*8ba80*/  IMAD.X R9, R9, 0x1, R0.reuse, P1 ;  /* 0x0000000109097824 */ /* 0x100fe200008e0600 */
[-C--:B------:R-:W-:Y:S01]  /*8ba90*/  IADD3 R8, P1, R8, R14.reuse, RZ ;  /* 0x0000000e08087210 */ /* 0x080fe20007f3e0ff */
[--C-:B------:R-:W-:Y:S01]  /*8baa0*/  IMAD.X R3, R3, 0x1, R0.reuse, P0 ;  /* 0x0000000103037824 */ /* 0x100fe200000e0600 */
[----:B------:R-:W-:Y:S02]  /*8bab0*/  STL [R1+0x28cc], R10 ;  /* 0x0028cc0a01007387 */ /* 0x000fe40000100800 */
[----:B------:R-:W-:Y:S02]  /*8bac0*/  STL [R1+0x28c4], R9 ;  /* 0x0028c40901007387 */ /* 0x000fe40000100800 */
[----:B------:R-:W-:Y:S01]  /*8bad0*/  STL [R1+0x2890], R8 ;  /* 0x0028900801007387 */ /* 0x000fe20000100800 */
[----:B------:R-:W-:Y:S01]  /*8bae0*/  STL [R1+0x28bc], R3 ;  /* 0x0028bc0301007387 */ /* 0x000fe20000100800 */
[-C--:B--2---:R-:W-:Y:S01]  /*8baf0*/  IADD3 R4, P0, R4, R14.reuse, RZ ;  /* 0x0000000e04047210 */ /* 0x084fe20007f1e0ff */
        /* <DEDUP_REMOVED lines=11> */
[----:B------:R-:W-:Y:S01]  /*8bbb0*/  IADD3 R17, P3, R17, R14, RZ ;  /* 0x0000000e11117210 */ /* 0x000fe20007f7e0ff */
[----:B------:R0:W-:Y:S01]  /*8bbc0*/  STL [R1+0x2870], R16 ;  /* 0x0028701001007387 */ /* 0x0001e20000100800 */
[----:B------:R-:W-:Y:S03]  /*8bbd0*/  STL [R1+0x2878], R25 ;  /* 0x0028781901007387 */ /* 0x000fe60000100800 */
[----:B0-----:R-:W2:Y:S01]  /*8bbe0*/  LDL.LU R16, [R1+0x2874] ;  /* 0x0028740001107983 */ /* 0x001ea20000300800 */
[----:B------:R-:W-:Y:S02]  /*8bbf0*/  STL [R1+0x28a4], R15 ;  /* 0x0028a40f01007387 */ /* 0x000fe40000100800 */
[----:B------:R0:W-:Y:S02]  /*8bc00*/  STL [R1+0x2868], R17 ;  /* 0x0028681101007387 */ /* 0x0001e40000100800 */
[----:B------:R-:W-:Y:S01]  /*8bc10*/  STL [R1+0x289c], R11 ;  /* 0x00289c0b01007387 */ /* 0x000fe20000100800 */
[----:B0-----:R-:W2:Y:S01]  /*8bc20*/  LDL.LU R17, [R1+0x2840] ;  /* 0x0028400001117983 */ /* 0x001ea20000300800 */
[----:B---3--:R-:W-:-:S05]  /*8bc30*/  IMAD.X R12, R12, 0x1, R0, P2 ;  /* 0x000000010c0c7824 */ /* 0x008fca00010e0600 */
[----:B------:R0:W-:Y:S01]  /*8bc40*/  STL [R1+0x2894], R12 ;  /* 0x0028940c01007387 */ /* 0x0001e20000100800 */
[----:B------:R-:W-:-:S03]  /*8bc50*/  IADD3 R13, P2, R13, R14, RZ ;  /* 0x0000000e0d0d7210 */ /* 0x000fc60007f5e0ff */
[----:B0-----:R-:W3:Y:S01]  /*8bc60*/  LDL.LU R12, [R1+0x286c] ;  /* 0x00286c00010c7983 */ /* 0x001ee20000300800 */
[----:B------:R-:W3:Y:S02]  /*8bc70*/  LDL.LU R26, [R1+0x2838] ;  /* 0x00283800011a7983 */ /* 0x000ee40000300800 */
[----:B------:R-:W3:Y:S02]  /*8bc80*/  LDL.LU R27, [R1+0x2864] ;  /* 0x00286400011b7983 */ /* 0x000ee40000300800 */
[----:B------:R0:W-:Y:S01]  /*8bc90*/  STL [R1+0x2860], R13 ;  /* 0x0028600d01007387 */ /* 0x0001e20000100800 */
[----:B------:R-:W3:Y:S01]  /*8bca0*/  LDL.LU R15, [R1+0x2830] ;  /* 0x00283000010f7983 */ /* 0x000ee20000300800 */
[----:B----4-:R-:W-:-:S05]  /*8bcb0*/  IMAD.X R29, R29, 0x1, R0, P1 ;  /* 0x000000011d1d7824 */ /* 0x010fca00008e0600 */
[----:B------:R1:W-:Y:S01]  /*8bcc0*/  STL [R1+0x288c], R29 ;  /* 0x00288c1d01007387 */ /* 0x0003e20000100800 */
[----:B------:R-:W4:Y:S02]  /*8bcd0*/  LDL.LU R11, [R1+0x285c] ;  /* 0x00285c00010b7983 */ /* 0x000f240000300800 */
[----:B0-----:R-:W4:Y:S01]  /*8bce0*/  LDL.LU R13, [R1+0x2828] ;  /* 0x00282800010d7983 */ /* 0x001f220000300800 */
[----:B-1----:R-:W4:Y:S01]  /*8bcf0*/  LDL.LU R29, [R1+0x2854] ;  /* 0x00285400011d7983 */ /* 0x002f220000300800 */
[----:B------:R-:W-:-:S05]  /*8bd00*/  IADD3 R24, P1, R24, R14, RZ ;  /* 0x0000000e18187210 */ /* 0x000fca0007f3e0ff */
        /* <DEDUP_REMOVED lines=25> */
[----:B------:R-:W-:-:S03]  /*8bea0*/  IADD3 R17, P6, R17, R14, RZ ;  /* 0x0000000e11117210 */ /* 0x000fc60007fde0ff */
[----:B0-----:R-:W2:Y:S02]  /*8beb0*/  LDL.LU R16, [R1+0x27e8] ;  /* 0x0027e80001107983 */ /* 0x001ea40000300800 */
[----:B------:R0:W-:Y:S02]  /*8bec0*/  STL [R1+0x2840], R17 ;  /* 0x0028401101007387 */ /* 0x0001e40000100800 */
[----:B0-----:R-:W2:Y:S01]  /*8bed0*/  LDL.LU R17, [R1+0x2814] ;  /* 0x0028140001117983 */ /* 0x001ea20000300800 */
[--C-:B---3--:R-:W-:Y:S01]  /*8bee0*/  IMAD.X R12, R12, 0x1, R0.reuse, P5 ;  /* 0x000000010c0c7824 */ /* 0x108fe200028e0600 */
[----:B------:R-:W-:Y:S01]  /*8bef0*/  IADD3 R26, P5, R26, R14, RZ ;  /* 0x0000000e1a1a7210 */ /* 0x000fe20007fbe0ff */
[----:B------:R-:W-:-:S03]  /*8bf00*/  IMAD.X R27, R27, 0x1, R0, P3 ;  /* 0x000000011b1b7824 */ /* 0x000fc600018e0600 */
[----:B------:R0:W-:Y:S01]  /*8bf10*/  STL [R1+0x286c], R12 ;  /* 0x00286c0c01007387 */ /* 0x0001e20000100800 */
[----:B------:R-:W-:-:S03]  /*8bf20*/  IADD3 R15, P3, R15, R14, RZ ;  /* 0x0000000e0f0f7210 */ /* 0x000fc60007f7e0ff */
[----:B0-----:R-:W3:Y:S01]  /*8bf30*/  LDL.LU R12, [R1+0x27e0] ;  /* 0x0027e000010c7983 */ /* 0x001ee20000300800 */
[----:B------:R-:W-:Y:S02]  /*8bf40*/  STL [R1+0x2838], R26 ;  /* 0x0028381a01007387 */ /* 0x000fe40000100800 */
[----:B------:R-:W-:Y:S02]  /*8bf50*/  STL [R1+0x2864], R27 ;  /* 0x0028641b01007387 */ /* 0x000fe40000100800 */
[----:B------:R0:W-:Y:S02]  /*8bf60*/  STL [R1+0x2830], R15 ;  /* 0x0028300f01007387 */ /* 0x0001e40000100800 */
[----:B0-----:R-:W3:Y:S01]  /*8bf70*/  LDL.LU R15, [R1+0x280c] ;  /* 0x00280c00010f7983 */ /* 0x001ee20000300800 */
[----:B----4-:R-:W-:Y:S01]  /*8bf80*/  IMAD.X R11, R11, 0x1, R0, P2 ;  /* 0x000000010b0b7824 */ /* 0x010fe200010e0600 */
[----:B------:R-:W-:-:S04]  /*8bf90*/  IADD3 R13, P2, R13, R14, RZ ;  /* 0x0000000e0d0d7210 */ /* 0x000fc80007f5e0ff */
[----:B------:R0:W-:Y:S01]  /*8bfa0*/  STL [R1+0x285c], R11 ;  /* 0x00285c0b01007387 */ /* 0x0001e20000100800 */
[----:B------:R-:W-:-:S03]  /*8bfb0*/  IMAD.X R29, R29, 0x1, R0, P1 ;  /* 0x000000011d1d7824 */ /* 0x000fc600008e0600 */
[----:B0-----:R-:W4:Y:S01]  /*8bfc0*/  LDL.LU R11, [R1+0x27d8] ;  /* 0x0027d800010b7983 */ /* 0x001f220000300800 */
[----:B------:R0:W-:Y:S01]  /*8bfd0*/  STL [R1+0x2828], R13 ;  /* 0x0028280d01007387 */ /* 0x0001e20000100800 */
[-C--:B------:R-:W-:Y:S02]  /*8bfe0*/  IADD3 R10, P1, R10, R14.reuse, RZ ;  /* 0x0000000e0a0a7210 */ /* 0x080fe40007f3e0ff */
[----:B0-----:R-:W4:Y:S01]  /*8bff0*/  LDL.LU R13, [R1+0x2804] ;  /* 0x00280400010d7983 */ /* 0x001f220000300800 */
[----:B------:R0:W-:Y:S03]  /*8c000*/  STL [R1+0x2854], R29 ;  /* 0x0028541d01007387 */ /* 0x0001e60000100800 */
[----:B0-----:R-:W4:Y:S01]  /*8c010*/  LDL.LU R29, [R1+0x27d0] ;  /* 0x0027d000011d7983 */ /* 0x001f220000300800 */
[--C-:B------:R-:W-:Y:S01]  /*8c020*/  IMAD.X R28, R28, 0x1, R0.reuse, P0 ;  /* 0x000000011c1c7824 */ /* 0x100fe200000e0600 */
[-C--:B------:R-:W-:Y:S01]  /*8c030*/  IADD3 R9, P0, R9, R14.reuse, RZ ;  /* 0x0000000e09097210 */ /* 0x080fe20007f1e0ff */
[----:B------:R-:W-:Y:S01]  /*8c040*/  IMAD.X R8, R8, 0x1, R0, P4 ;  /* 0x0000000108087824 */ /* 0x000fe200020e0600 */
[----:B------:R-:W-:-:S02]  /*8c050*/  IADD3 R3, P4, R3, R14, RZ ;  /* 0x0000000e03037210 */ /* 0x000fc40007f9e0ff */
[----:B------:R0:W-:Y:S04]  /*8c060*/  STL [R1+0x284c], R28 ;  /* 0x00284c1c01007387 */ /* 0x0001e80000100800 */
        /* <DEDUP_REMOVED lines=27> */
[----:B------:R-:W-:-:S03]  /*8c220*/  IMAD.X R17, R17, 0x1, R0, P0 ;  /* 0x0000000111117824 */ /* 0x000fc600000e0600 */
[----:B0-----:R-:W2:Y:S01]  /*8c230*/  LDL.LU R16, [R1+0x27c0] ;  /* 0x0027c00001107983 */ /* 0x001ea20000300800 */
[----:B------:R-:W2:Y:S02]  /*8c240*/  LDL.LU R26, [R1+0x27ec] ;  /* 0x0027ec00011a7983 */ /* 0x000ea40000300800 */
[----:B------:R-:W2:Y:S02]  /*8c250*/  LDL.LU R27, [R1+0x27b8] ;  /* 0x0027b800011b7983 */ /* 0x000ea40000300800 */
[----:B------:R0:W-:Y:S01]  /*8c260*/  STL [R1+0x2814], R17 ;  /* 0x0028141101007387 */ /* 0x0001e20000100800 */
[----:B------:R-:W2:Y:S01]  /*8c270*/  LDL.LU R24, [R1+0x27e4] ;  /* 0x0027e40001187983 */ /* 0x000ea20000300800 */
[----:B---3--:R-:W-:-:S05]  /*8c280*/  IADD3 R12, P0, R12, R14, RZ ;  /* 0x0000000e0c0c7210 */ /* 0x008fca0007f1e0ff */
[----:B------:R1:W-:Y:S01]  /*8c290*/  STL [R1+0x27e0], R12 ;  /* 0x0027e00c01007387 */ /* 0x0003e20000100800 */
[----:B------:R-:W3:Y:S02]  /*8c2a0*/  LDL.LU R19, [R1+0x27b0] ;  /* 0x0027b00001137983 */ /* 0x000ee40000300800 */
[----:B0-----:R-:W3:Y:S02]  /*8c2b0*/  LDL.LU R17, [R1+0x27dc] ;  /* 0x0027dc0001117983 */ /* 0x001ee40000300800 */
[----:B------:R-:W-:Y:S01]  /*8c2c0*/  IMAD.X R15, R15, 0x1, R0, P4 ;  /* 0x000000010f0f7824 */ /* 0x000fe200020e0600 */
[----:B-1----:R-:W3:Y:S04]  /*8c2d0*/  LDL.LU R12, [R1+0x27a8] ;  /* 0x0027a800010c7983 */ /* 0x002ee80000300800 */
[----:B------:R-:W-:Y:S02]  /*8c2e0*/  STL [R1+0x280c], R15 ;  /* 0x00280c0f01007387 */ /* 0x000fe40000100800 */
[----:B------:R-:W3:Y:S01]  /*8c2f0*/  LDL.LU R10, [R1+0x27d4] ;  /* 0x0027d400010a7983 */ /* 0x000ee20000300800 */
[----:B----4-:R-:W-:-:S05]  /*8c300*/  IADD3 R11, P4, R11, R14, RZ ;  /* 0x0000000e0b0b7210 */ /* 0x010fca0007f9e0ff */
        /* <DEDUP_REMOVED lines=27> */
[--C-:B------:R-:W-:Y:S01]  /*8c4c0*/  IMAD.X R26, R26, 0x1, R0.reuse, P2 ;  /* 0x000000011a1a7824 */ /* 0x100fe200010e0600 */
[-C--:B------:R-:W-:Y:S01]  /*8c4d0*/  IADD3 R27, P2, R27, R14.reuse, RZ ;  /* 0x0000000e1b1b7210 */ /* 0x080fe20007f5e0ff */
[--C-:B------:R-:W-:Y:S02]  /*8c4e0*/  IMAD.X R24, R24, 0x1, R0.reuse, P1 ;  /* 0x0000000118187824 */ /* 0x100fe400008e0600 */
[----:B------:R0:W-:Y:S04]  /*8c4f0*/  STL [R1+0x27c0], R16 ;  /* 0x0027c01001007387 */ /* 0x0001e80000100800 */
[----:B0-----:R-:W2:Y:S01]  /*8c500*/  LDL.LU R16, [R1+0x2794] ;  /* 0x0027940001107983 */ /* 0x001ea20000300800 */
[----:B------:R-:W-:Y:S02]  /*8c510*/  STL [R1+0x27ec], R26 ;  /* 0x0027ec1a01007387 */ /* 0x000fe40000100800 */
[----:B------:R-:W-:Y:S02]  /*8c520*/  STL [R1+0x27b8], R27 ;  /* 0x0027b81b01007387 */ /* 0x000fe40000100800 */
[----:B------:R0:W-:Y:S01]  /*8c530*/  STL [R1+0x27e4], R24 ;  /* 0x0027e41801007387 */ /* 0x0001e20000100800 */
[-C--:B---3--:R-:W-:Y:S01]  /*8c540*/  IADD3 R19, P1, R19, R14.reuse, RZ ;  /* 0x0000000e13137210 */ /* 0x088fe20007f3e0ff */
[--C-:B------:R-:W-:Y:S01]  /*8c550*/  IMAD.X R17, R17, 0x1, R0.reuse, P0 ;  /* 0x0000000111117824 */ /* 0x100fe200000e0600 */
[----:B0-----:R-:W3:Y:S03]  /*8c560*/  LDL.LU R24, [R1+0x2760] ;  /* 0x0027600001187983 */ /* 0x001ee60000300800 */
[----:B------:R0:W-:Y:S01]  /*8c570*/  STL [R1+0x27b0], R19 ;  /* 0x0027b01301007387 */ /* 0x0001e20000100800 */
[-C--:B------:R-:W-:Y:S01]  /*8c580*/  IADD3 R12, P0, R12, R14.reuse, RZ ;  /* 0x0000000e0c0c7210 */ /* 0x080fe20007f1e0ff */
[----:B0-----:R-:W3:Y:S01]  /*8c590*/  LDL.LU R19, [R1+0x278c] ;  /* 0x00278c0001137983 */ /* 0x001ee20000300800 */
[----:B------:R0:W-:Y:S02]  /*8c5a0*/  STL [R1+0x27dc], R17 ;  /* 0x0027dc1101007387 */ /* 0x0001e40000100800 */
[--C-:B------:R-:W-:Y:S01]  /*8c5b0*/  IMAD.X R10, R10, 0x1, R0.reuse, P4 ;  /* 0x000000010a0a7824 */ /* 0x100fe200020e0600 */
[----:B0-----:R-:W3:Y:S01]  /*8c5c0*/  LDL.LU R17, [R1+0x2758] ;  /* 0x0027580001117983 */ /* 0x001ee20000300800 */
[----:B------:R0:W-:Y:S03]  /*8c5d0*/  STL [R1+0x27a8], R12 ;  /* 0x0027a80c01007387 */ /* 0x0001e60000100800 */
[----:B0-----:R-:W3:Y:S01]  /*8c5e0*/  LDL.LU R12, [R1+0x2784] ;  /* 0x00278400010c7983 */ /* 0x001ee20000300800 */
[-C--:B----4-:R-:W-:Y:S01]  /*8c5f0*/  IADD3 R29, P4, R29, R14.reuse, RZ ;  /* 0x0000000e1d1d7210 */ /* 0x090fe20007f9e0ff */
[--C-:B------:R-:W-:Y:S01]  /*8c600*/  IMAD.X R9, R9, 0x1, R0.reuse, P6 ;  /* 0x0000000109097824 */ /* 0x100fe200030e0600 */
[----:B------:R-:W-:Y:S01]  /*8c610*/  IADD3 R8, P6, R8, R14, RZ ;  /* 0x0000000e08087210 */ /* 0x000fe20007fde0ff */
[----:B------:R-:W-:-:S02]  /*8c620*/  IMAD.X R3, R3, 0x1, R0, P5 ;  /* 0x0000000103037824 */ /* 0x000fc400028e0600 */
[----:B------:R0:W-:Y:S04]  /*8c630*/  STL [R1+0x27a0], R29 ;  /* 0x0027a01d01007387 */ /* 0x0001e80000100800 */
[----:B0-----:R-:W4:Y:S01]  /*8c640*/  LDL.LU R29, [R1+0x2750] ;  /* 0x00275000011d7983 */ /* 0x001f220000300800 */
[----:B------:R-:W-:Y:S02]  /*8c650*/  STL [R1+0x27d4], R10 ;  /* 0x0027d40a01007387 */ /* 0x000fe40000100800 */
[----:B------:R-:W-:Y:S02]  /*8c660*/  STL [R1+0x27cc], R9 ;  /* 0x0027cc0901007387 */ /* 0x000fe40000100800 */
[----:B------:R-:W-:Y:S01]  /*8c670*/  STL [R1+0x2798], R8 ;  /* 0x0027980801007387 */ /* 0x000fe20000100800 */
[----:B------:R-:W-:Y:S01]  /*8c680*/  STL [R1+0x27c4], R3 ;  /* 0x0027c40301007387 */ /* 0x000fe20000100800 */
[-C--:B------:R-:W-:Y:S01]  /*8c690*/  IADD3 R4, P5, R4, R14.reuse, RZ ;  /* 0x0000000e04047210 */ /* 0x080fe20007fbe0ff */
        /* <DEDUP_REMOVED lines=20> */
[----:B------:R0:W-:Y:S02]  /*8c7e0*/  STL [R1+0x279c], R2 ;  /* 0x00279c0201007387 */ /* 0x0001e40000100800 */
[----:B0-----:R-:W4:Y:S01]  /*8c7f0*/  LDL.LU R2, [R1+0x2774] ;  /* 0x0027740001027983 */ /* 0x001f220000300800 */
[----:B------:R-:W4:Y:S02]  /*8c800*/  LDL.LU R26, [R1+0x2740] ;  /* 0x00274000011a7983 */ /* 0x000f240000300800 */
[----:B------:R-:W4:Y:S01]  /*8c810*/  LDL.LU R27, [R1+0x276c] ;  /* 0x00276c00011b7983 */ /* 0x000f220000300800 */
[----:B------:R-:W-:-:S05]  /*8c820*/  IADD3 R18, P4, R18, R14, RZ ;  /* 0x0000000e12127210 */ /* 0x000fca0007f9e0ff */
        /* <DEDUP_REMOVED lines=8> */
[----:B------:R-:W-:Y:S02]  /*8c8b0*/  STL [R1+0x2760], R24 ;  /* 0x0027601801007387 */ /* 0x000fe40000100800 */
[----:B------:R-:W3:Y:S02]  /*8c8c0*/  LDL.LU R10, [R1+0x2728] ;  /* 0x00272800010a7983 */ /* 0x000ee40000300800 */
[----:B------:R-:W-:-:S05]  /*8c8d0*/  IMAD.X R19, R19, 0x1, R0, P5 ;  /* 0x0000000113137824 */ /* 0x000fca00028e0600 */
[----:B------:R-:W-:Y:S01]  /*8c8e0*/  STL [R1+0x278c], R19 ;  /* 0x00278c1301007387 */ /* 0x000fe20000100800 */
[----:B------:R-:W-:Y:S01]  /*8c8f0*/  IADD3 R17, P5, R17, R14, RZ ;  /* 0x0000000e11117210 */ /* 0x000fe20007fbe0ff */
[----:B------:R-:W-:-:S05]  /*8c900*/  IMAD.X R12, R12, 0x1, R0, P3 ;  /* 0x000000010c0c7824 */ /* 0x000fca00018e0600 */
[----:B------:R0:W-:Y:S01]  /*8c910*/  STL [R1+0x2784], R12 ;  /* 0x0027840c01007387 */ /* 0x0001e20000100800 */
[----:B------:R-:W-:Y:S03]  /*8c920*/  STL [R1+0x2758], R17 ;  /* 0x0027581101007387 */ /* 0x000fe60000100800 */
[----:B0-----:R-:W3:Y:S01]  /*8c930*/  LDL.LU R12, [R1+0x2754] ;  /* 0x00275400010c7983 */ /* 0x001ee20000300800 */
[----:B------:R-:W3:Y:S02]  /*8c940*/  LDL.LU R9, [R1+0x2720] ;  /* 0x0027200001097983 */ /* 0x000ee40000300800 */
[----:B------:R-:W3:Y:S02]  /*8c950*/  LDL.LU R8, [R1+0x274c] ;  /* 0x00274c0001087983 */ /* 0x000ee40000300800 */
[----:B------:R-:W3:Y:S01]  /*8c960*/  LDL.LU R3, [R1+0x2718] ;  /* 0x0027180001037983 */ /* 0x000ee20000300800 */
[----:B----4-:R-:W-:-:S05]  /*8c970*/  IADD3 R29, P3, R29, R14, RZ ;  /* 0x0000000e1d1d7210 */ /* 0x010fca0007f7e0ff */
        /* <DEDUP_REMOVED lines=36> */
[----:B------:R-:W-:-:S05]  /*8cbc0*/  IMAD.X R12, R12, 0x1, R0, P5 ;  /* 0x000000010c0c7824 */ /* 0x000fca00028e0600 */
[----:B------:R0:W-:Y:S01]  /*8cbd0*/  STL [R1+0x2754], R12 ;  /* 0x0027540c01007387 */ /* 0x0001e20000100800 */
[-C--:B------:R-:W-:Y:S01]  /*8cbe0*/  IADD3 R9, P5, R9, R14.reuse, RZ ;  /* 0x0000000e09097210 */ /* 0x080fe20007fbe0ff */
[--C-:B------:R-:W-:Y:S01]  /*8cbf0*/  IMAD.X R8, R8, 0x1, R0.reuse, P3 ;  /* 0x0000000108087824 */ /* 0x100fe200018e0600 */
[-C--:B------:R-:W-:Y:S01]  /*8cc00*/  IADD3 R3, P3, R3, R14.reuse, RZ ;  /* 0x0000000e03037210 */ /* 0x080fe20007f7e0ff */
[----:B0-----:R-:W3:Y:S01]  /*8cc10*/  LDL.LU R12, [R1+0x2704] ;  /* 0x00270400010c7983 */ /* 0x001ee20000300800 */
[----:B------:R-:W-:Y:S02]  /*8cc20*/  STL [R1+0x2728], R10 ;  /* 0x0027280a01007387 */ /* 0x000fe40000100800 */
[----:B------:R-:W-:Y:S02]  /*8cc30*/  STL [R1+0x2720], R9 ;  /* 0x0027200901007387 */ /* 0x000fe40000100800 */
[----:B------:R-:W-:Y:S01]  /*8cc40*/  STL [R1+0x274c], R8 ;  /* 0x00274c0801007387 */ /* 0x000fe20000100800 */
[----:B------:R-:W-:Y:S01]  /*8cc50*/  STL [R1+0x2718], R3 ;  /* 0x0027180301007387 */ /* 0x000fe20000100800 */
[--C-:B----4-:R-:W-:Y:S01]  /*8cc60*/  IMAD.X R4, R4, 0x1, R0.reuse, P2 ;  /* 0x0000000104047824 */ /* 0x110fe200010e0600 */
        /* <DEDUP_REMOVED lines=14> */
[----:B0-----:R-:W4:Y:S01]  /*8cd50*/  LDL.LU R29, [R1+0x26d0] ;  /* 0x0026d000011d7983 */ /* 0x001f220000300800 */
[----:B------:R-:W-:Y:S02]  /*8cd60*/  STL [R1+0x2700], R24 ;  /* 0x0027001801007387 */ /* 0x000fe40000100800 */
[----:B------:R0:W-:Y:S02]  /*8cd70*/  STL [R1+0x2724], R17 ;  /* 0x0027241101007387 */ /* 0x0001e40000100800 */
[----:B------:R-:W-:Y:S01]  /*8cd80*/  STL [R1+0x26f8], R19 ;  /* 0x0026f81301007387 */ /* 0x000fe20000100800 */
[----:B0-----:R-:W4:Y:S01]  /*8cd90*/  LDL.LU R17, [R1+0x26fc] ;  /* 0x0026fc0001117983 */ /* 0x001f220000300800 */
[----:B------:R-:W-:-:S05]  /*8cda0*/  IADD3 R28, P6, R28, R14, RZ ;  /* 0x0000000e1c1c7210 */ /* 0x000fca0007fde0ff */
        /* <DEDUP_REMOVED lines=10> */
[----:B0-----:R-:W4:Y:S01]  /*8ce50*/  LDL.LU R13, [R1+0x26e4] ;  /* 0x0026e400010d7983 */ /* 0x001f220000300800 */
[----:B-1----:R-:W4:Y:S01]  /*8ce60*/  LDL.LU R2, [R1+0x26b0] ;  /* 0x0026b00001027983 */ /* 0x002f220000300800 */
        /* <DEDUP_REMOVED lines=13> */
[----:B------:R-:W-:-:S05]  /*8cf40*/  IMAD.X R12, R12, 0x1, R0, P1 ;  /* 0x000000010c0c7824 */ /* 0x000fca00008e0600 */
        /* <DEDUP_REMOVED lines=9> */
[----:B------:R-:W3:Y:S01]  /*8cfe0*/  LDL.LU R18, [R1+0x2678] ;  /* 0x0026780001127983 */ /* 0x000ee20000300800 */
[----:B----4-:R-:W-:-:S05]  /*8cff0*/  IADD3 R29, P1, R29, R14, RZ ;  /* 0x0000000e1d1d7210 */ /* 0x010fca0007f3e0ff */
[----:B------:R0:W-:Y:S01]  /*8d000*/  STL [R1+0x26d0], R29 ;  /* 0x0026d01d01007387 */ /* 0x0001e20000100800 */
[----:B------:R-:W-:-:S03]  /*8d010*/  IMAD.X R17, R17, 0x1, R0, P0 ;  /* 0x0000000111117824 */ /* 0x000fc600000e0600 */
[----:B0-----:R-:W4:Y:S02]  /*8d020*/  LDL.LU R29, [R1+0x26a4] ;  /* 0x0026a400011d7983 */ /* 0x001f240000300800 */
[----:B------:R0:W-:Y:S02]  /*8d030*/  STL [R1+0x26fc], R17 ;  /* 0x0026fc1101007387 */ /* 0x0001e40000100800 */
[----:B0-----:R-:W4:Y:S01]  /*8d040*/  LDL.LU R17, [R1+0x2670] ;  /* 0x0026700001117983 */ /* 0x001f220000300800 */
[-C--:B------:R-:W-:Y:S01]  /*8d050*/  IADD3 R28, P0, R28, R14.reuse, RZ ;  /* 0x0000000e1c1c7210 */ /* 0x080fe20007f1e0ff */
[--C-:B------:R-:W-:Y:S01]  /*8d060*/  IMAD.X R26, R26, 0x1, R0.reuse, P4 ;  /* 0x000000011a1a7824 */ /* 0x100fe200020e0600 */
[-C--:B------:R-:W-:Y:S01]  /*8d070*/  IADD3 R27, P4, R27, R14.reuse, RZ ;  /* 0x0000000e1b1b7210 */ /* 0x080fe20007f9e0ff */
[----:B------:R-:W-:Y:S02]  /*8d080*/  IMAD.X R24, R24, 0x1, R0, P6 ;  /* 0x0000000118187824 */ /* 0x000fe400030e0600 */
[----:B------:R0:W-:Y:S01]  /*8d090*/  STL [R1+0x26c8], R28 ;  /* 0x0026c81c01007387 */ /* 0x0001e20000100800 */
[----:B------:R-:W-:-:S03]  /*8d0a0*/  IADD3 R19, P6, R19, R14, RZ ;  /* 0x0000000e13137210 */ /* 0x000fc60007fde0ff */
[----:B0-----:R-:W4:Y:S01]  /*8d0b0*/  LDL.LU R28, [R1+0x269c] ;  /* 0x00269c00011c7983 */ /* 0x001f220000300800 */
[----:B------:R-:W-:Y:S02]  /*8d0c0*/  STL [R1+0x26f4], R26 ;  /* 0x0026f41a01007387 */ /* 0x000fe40000100800 */
[----:B------:R-:W-:Y:S02]  /*8d0d0*/  IMAD.X R13, R13, 0x1, R0, P5 ;  /* 0x000000010d0d7824 */ /* 0x000fe400028e0600 */
[----:B------:R-:W-:Y:S01]  /*8d0e0*/  STL [R1+0x26c0], R27 ;  /* 0x0026c01b01007387 */ /* 0x000fe20000100800 */
[----:B------:R0:W-:Y:S01]  /*8d0f0*/  STL [R1+0x26ec], R24 ;  /* 0x0026ec1801007387 */ /* 0x0001e20000100800 */
[----:B------:R-:W-:-:S03]  /*8d100*/  IADD3 R2, P5, R2, R14, RZ ;  /* 0x0000000e02027210 */ /* 0x000fc60007fbe0ff */
        /* <DEDUP_REMOVED lines=32> */
[----:B------:R-:W-:Y:S01]  /*8d310*/  IADD3 R18, P5, R18, R14, RZ ;  /* 0x0000000e12127210 */ /* 0x000fe20007fbe0ff */
[----:B0-----:R-:W3:Y:S01]  /*8d320*/  LDL.LU R12, [R1+0x2684] ;  /* 0x00268400010c7983 */ /* 0x001ee20000300800 */
[----:B------:R-:W-:Y:S03]  /*8d330*/  STL [R1+0x26b4], R15 ;  /* 0x0026b40f01007387 */ /* 0x000fe60000100800 */
[----:B------:R0:W-:Y:S02]  /*8d340*/  STL [R1+0x2678], R18 ;  /* 0x0026781201007387 */ /* 0x0001e40000100800 */
[----:B------:R-:W-:Y:S01]  /*8d350*/  STL [R1+0x26ac], R11 ;  /* 0x0026ac0b01007387 */ /* 0x000fe20000100800 */
[----:B0-----:R-:W3:Y:S01]  /*8d360*/  LDL.LU R18, [R1+0x2650] ;  /* 0x0026500001127983 */ /* 0x001ee20000300800 */
[----:B----4-:R-:W-:-:S05]  /*8d370*/  IMAD.X R29, R29, 0x1, R0, P3 ;  /* 0x000000011d1d7824 */ /* 0x010fca00018e0600 */
        /* <DEDUP_REMOVED lines=11> */
[----:B------:R-:W-:Y:S01]  /*8d430*/  IADD3 R24, P2, R24, R14, RZ ;  /* 0x0000000e18187210 */ /* 0x000fe20007f5e0ff */
[----:B-1----:R-:W4:Y:S04]  /*8d440*/  LDL.LU R28, [R1+0x2664] ;  /* 0x00266400011c7983 */ /* 0x002f280000300800 */
        /* <DEDUP_REMOVED lines=24> */
[----:B------:R0:W-:Y:S01]  /*8d5d0*/  STL [R1+0x2684], R12 ;  /* 0x0026840c01007387 */ /* 0x0001e20000100800 */
[----:B------:R-:W-:-:S03]  /*8d5e0*/  IADD3 R18, P4, R18, R14, RZ ;  /* 0x0000000e12127210 */ /* 0x000fc60007f9e0ff */
[----:B0-----:R-:W3:Y:S02]  /*8d5f0*/  LDL.LU R12, [R1+0x25f8] ;  /* 0x0025f800010c7983 */ /* 0x001ee40000300800 */
[----:B------:R0:W-:Y:S02]  /*8d600*/  STL [R1+0x2650], R18 ;  /* 0x0026501201007387 */ /* 0x0001e40000100800 */
[----:B0-----:R-:W3:Y:S01]  /*8d610*/  LDL.LU R18, [R1+0x2624] ;  /* 0x0026240001127983 */ /* 0x001ee20000300800 */
[--C-:B----4-:R-:W-:Y:S01]  /*8d620*/  IMAD.X R29, R29, 0x1, R0.reuse, P6 ;  /* 0x000000011d1d7824 */ /* 0x110fe200030e0600 */
[-C--:B------:R-:W-:Y:S01]  /*8d630*/  IADD3 R26, P6, R26, R14.reuse, RZ ;  /* 0x0000000e1a1a7210 */ /* 0x080fe20007fde0ff */
[--C-:B------:R-:W-:Y:S01]  /*8d640*/  IMAD.X R27, R27, 0x1, R0.reuse, P5 ;  /* 0x000000011b1b7824 */ /* 0x100fe200028e0600 */
[-C--:B------:R-:W-:Y:S02]  /*8d650*/  IADD3 R15, P5, R15, R14.reuse, RZ ;  /* 0x0000000e0f0f7210 */ /* 0x080fe40007fbe0ff */
[----:B------:R0:W-:Y:S04]  /*8d660*/  STL [R1+0x267c], R29 ;  /* 0x00267c1d01007387 */ /* 0x0001e80000100800 */
[----:B0-----:R-:W4:Y:S01]  /*8d670*/  LDL.LU R29, [R1+0x25f0] ;  /* 0x0025f000011d7983 */ /* 0x001f220000300800 */
[----:B------:R-:W-:Y:S02]  /*8d680*/  STL [R1+0x2648], R26 ;  /* 0x0026481a01007387 */ /* 0x000fe40000100800 */
[----:B------:R-:W-:Y:S02]  /*8d690*/  STL [R1+0x2674], R27 ;  /* 0x0026741b01007387 */ /* 0x000fe40000100800 */
[----:B------:R0:W-:Y:S02]  /*8d6a0*/  STL [R1+0x2640], R15 ;  /* 0x0026400f01007387 */ /* 0x0001e40000100800 */
[--C-:B------:R-:W-:Y:S01]  /*8d6b0*/  IMAD.X R11, R11, 0x1, R0.reuse, P3 ;  /* 0x000000010b0b7824 */ /* 0x100fe200018e0600 */
[----:B------:R-:W-:Y:S01]  /*8d6c0*/  IADD3 R17, P3, R17, R14, RZ ;  /* 0x0000000e11117210 */ /* 0x000fe20007f7e0ff */
[----:B0-----:R-:W4:Y:S03]  /*8d6d0*/  LDL.LU R15, [R1+0x261c] ;  /* 0x00261c00010f7983 */ /* 0x001f260000300800 */
[----:B------:R0:W-:Y:S02]  /*8d6e0*/  STL [R1+0x266c], R11 ;  /* 0x00266c0b01007387 */ /* 0x0001e40000100800 */
[--C-:B------:R-:W-:Y:S01]  /*8d6f0*/  IMAD.X R28, R28, 0x1, R0.reuse, P2 ;  /* 0x000000011c1c7824 */ /* 0x100fe200010e0600 */
        /* <DEDUP_REMOVED lines=37> */
[----:B------:R0:W-:Y:S01]  /*8d950*/  STL [R1+0x25f8], R12 ;  /* 0x0025f80c01007387 */ /* 0x0001e20000100800 */
[----:B------:R-:W-:-:S03]  /*8d960*/  IMAD.X R18, R18, 0x1, R0, P1 ;  /* 0x0000000112127824 */ /* 0x000fc600008e0600 */
[----:B0-----:R-:W3:Y:S01]  /*8d970*/  LDL.LU R12, [R1+0x25d0] ;  /* 0x0025d000010c7983 */ /* 0x001ee20000300800 */
[----:B------:R-:W3:Y:S02]  /*8d980*/  LDL.LU R26, [R1+0x25fc] ;  /* 0x0025fc00011a7983 */ /* 0x000ee40000300800 */
[----:B------:R-:W3:Y:S02]  /*8d990*/  LDL.LU R27, [R1+0x25c8] ;  /* 0x0025c800011b7983 */ /* 0x000ee40000300800 */
[----:B------:R0:W-:Y:S01]  /*8d9a0*/  STL [R1+0x2624], R18 ;  /* 0x0026241201007387 */ /* 0x0001e20000100800 */
[----:B------:R-:W3:Y:S01]  /*8d9b0*/  LDL.LU R24, [R1+0x25f4] ;  /* 0x0025f40001187983 */ /* 0x000ee20000300800 */
[----:B----4-:R-:W-:-:S05]  /*8d9c0*/  IADD3 R29, P1, R29, R14, RZ ;  /* 0x0000000e1d1d7210 */ /* 0x010fca0007f3e0ff */
        /* <DEDUP_REMOVED lines=34> */
[-C--:B---3--:R-:W-:Y:S01]  /*8dbf0*/  IADD3 R12, P5, R12, R14.reuse, RZ ;  /* 0x0000000e0c0c7210 */ /* 0x088fe20007fbe0ff */
[----:B------:R-:W-:Y:S01]  /*8dc00*/  IMAD.X R26, R26, 0x1, R0, P3 ;  /* 0x000000011a1a7824 */ /* 0x000fe200018e0600 */
[----:B------:R-:W-:-:S03]  /*8dc10*/  IADD3 R27, P3, R27, R14, RZ ;  /* 0x0000000e1b1b7210 */ /* 0x000fc60007f7e0ff */
[----:B------:R0:W-:Y:S01]  /*8dc20*/  STL [R1+0x25d0], R12 ;  /* 0x0025d00c01007387 */ /* 0x0001e20000100800 */
[----:B------:R-:W-:-:S03]  /*8dc30*/  IMAD.X R24, R24, 0x1, R0, P2 ;  /* 0x0000000118187824 */ /* 0x000fc600010e0600 */
[----:B0-----:R-:W3:Y:S01]  /*8dc40*/  LDL.LU R12, [R1+0x25a4] ;  /* 0x0025a400010c7983 */ /* 0x001ee20000300800 */
[----:B------:R-:W-:Y:S02]  /*8dc50*/  STL [R1+0x25fc], R26 ;  /* 0x0025fc1a01007387 */ /* 0x000fe40000100800 */
[----:B------:R-:W-:Y:S02]  /*8dc60*/  STL [R1+0x25c8], R27 ;  /* 0x0025c81b01007387 */ /* 0x000fe40000100800 */
[----:B------:R0:W-:Y:S01]  /*8dc70*/  STL [R1+0x25f4], R24 ;  /* 0x0025f41801007387 */ /* 0x0001e20000100800 */
[-C--:B----4-:R-:W-:Y:S01]  /*8dc80*/  IADD3 R19, P2, R19, R14.reuse, RZ ;  /* 0x0000000e13137210 */ /* 0x090fe20007f5e0ff */
[--C-:B------:R-:W-:Y:S01]  /*8dc90*/  IMAD.X R18, R18, 0x1, R0.reuse, P1 ;  /* 0x0000000112127824 */ /* 0x100fe200008e0600 */
[----:B0-----:R-:W4:Y:S03]  /*8dca0*/  LDL.LU R24, [R1+0x2570] ;  /* 0x0025700001187983 */ /* 0x001f260000300800 */
[----:B------:R0:W-:Y:S01]  /*8dcb0*/  STL [R1+0x25c0], R19 ;  /* 0x0025c01301007387 */ /* 0x0001e20000100800 */
[-C--:B------:R-:W-:Y:S01]  /*8dcc0*/  IADD3 R29, P1, R29, R14.reuse, RZ ;  /* 0x0000000e1d1d7210 */ /* 0x080fe20007f3e0ff */
[----:B0-----:R-:W4:Y:S01]  /*8dcd0*/  LDL.LU R19, [R1+0x259c] ;  /* 0x00259c0001137983 */ /* 0x001f220000300800 */
[----:B------:R0:W-:Y:S02]  /*8dce0*/  STL [R1+0x25ec], R18 ;  /* 0x0025ec1201007387 */ /* 0x0001e40000100800 */
[--C-:B------:R-:W-:Y:S01]  /*8dcf0*/  IMAD.X R10, R10, 0x1, R0.reuse, P0 ;  /* 0x000000010a0a7824 */ /* 0x100fe200000e0600 */
        /* <DEDUP_REMOVED lines=25> */
[----:B------:R-:W-:Y:S03]  /*8de90*/  STL [R1+0x2590], R25 ;  /* 0x0025901901007387 */ /* 0x000fe60000100800 */
        /* <DEDUP_REMOVED lines=101> */
[----:B------:R0:W-:Y:S04]  /*8e4f0*/  STL [R1+0x2500], R2 ;  /* 0x0025000201007387 */ /* 0x0001e80000100800 */
[----:B0-----:R-:W4:Y:S01]  /*8e500*/  LDL.LU R2, [R1+0x24d8] ;  /* 0x0024d80001027983 */ /* 0x001f220000300800 */
[----:B------:R-:W4:Y:S02]  /*8e510*/  LDL.LU R26, [R1+0x2504] ;  /* 0x00250400011a7983 */ /* 0x000f240000300800 */
[----:B------:R-:W-:Y:S02]  /*8e520*/  IMAD.X R17, R17, 0x1, R0, P6 ;  /* 0x0000000111117824 */ /* 0x000fe400030e0600 */
[----:B------:R-:W4:Y:S03]  /*8e530*/  LDL.LU R27, [R1+0x24d0] ;  /* 0x0024d000011b7983 */ /* 0x000f260000300800 */
        /* <DEDUP_REMOVED lines=8> */
[----:B------:R-:W-:Y:S02]  /*8e5c0*/  STL [R1+0x2524], R15 ;  /* 0x0025240f01007387 */ /* 0x000fe40000100800 */
        /* <DEDUP_REMOVED lines=26> */
[----:B------:R0:W-:Y:S02]  /*8e770*/  STL [R1+0x250c], R18 ;  /* 0x00250c1201007387 */ /* 0x0001e40000100800 */
[----:B0-----:R-:W4:Y:S01]  /*8e780*/  LDL.LU R18, [R1+0x2480] ;  /* 0x0024800001127983 */ /* 0x001f220000300800 */
[----:B------:R-:W-:-:S05]  /*8e790*/  IADD3 R2, P1, R2, R14, RZ ;  /* 0x0000000e02027210 */ /* 0x000fca0007f3e0ff */
[----:B------:R0:W-:Y:S04]  /*8e7a0*/  STL [R1+0x24d8], R2 ;  /* 0x0024d80201007387 */ /* 0x0001e80000100800 */
        /* <DEDUP_REMOVED lines=43> */
[----:B0-----:R-:W4:Y:S01]  /*8ea60*/  LDL.LU R29, [R1+0x2494] ;  /* 0x00249400011d7983 */ /* 0x001f220000300800 */
[----:B------:R-:W-:Y:S02]  /*8ea70*/  STL [R1+0x24c4], R15 ;  /* 0x0024c40f01007387 */ /* 0x000fe40000100800 */
[----:B------:R0:W-:Y:S02]  /*8ea80*/  STL [R1+0x2488], R13 ;  /* 0x0024880d01007387 */ /* 0x0001e40000100800 */
[----:B------:R-:W-:Y:S01]  /*8ea90*/  STL [R1+0x24bc], R11 ;  /* 0x0024bc0b01007387 */ /* 0x000fe20000100800 */
[----:B0-----:R-:W4:Y:S01]  /*8eaa0*/  LDL.LU R13, [R1+0x2460] ;  /* 0x00246000010d7983 */ /* 0x001f220000300800 */
[----:B------:R-:W-:-:S05]  /*8eab0*/  IMAD.X R28, R28, 0x1, R0, P5 ;  /* 0x000000011c1c7824 */ /* 0x000fca00028e0600 */
        /* <DEDUP_REMOVED lines=52> */
[-C--:B------:R-:W-:Y:S01]  /*8ee00*/  IADD3 R18, P5, R18, R14.reuse, RZ ;  /* 0x0000000e12127210 */ /* 0x080fe20007fbe0ff */
        /* <DEDUP_REMOVED lines=88> */
[----:B------:R-:W-:Y:S02]  /*8f390*/  STL [R1+0x240c], R26 ;  /* 0x00240c1a01007387 */ /* 0x000fe40000100800 */
[----:B------:R-:W-:Y:S02]  /*8f3a0*/  STL [R1+0x23d8], R27 ;  /* 0x0023d81b01007387 */ /* 0x000fe40000100800 */
[----:B------:R0:W-:Y:S01]  /*8f3b0*/  STL [R1+0x2404], R24 ;  /* 0x0024041801007387 */ /* 0x0001e20000100800 */
[-C--:B------:R-:W-:Y:S01]  /*8f3c0*/  IADD3 R19, P3, R19, R14.reuse, RZ ;  /* 0x0000000e13137210 */ /* 0x080fe20007f7e0ff */
[--C-:B------:R-:W-:Y:S01]  /*8f3d0*/  IMAD.X R13, R13, 0x1, R0.reuse, P2 ;  /* 0x000000010d0d7824 */ /* 0x100fe200010e0600 */
[----:B0-----:R-:W4:Y:S03]  /*8f3e0*/  LDL.LU R24, [R1+0x2380] ;  /* 0x0023800001187983 */ /* 0x001f260000300800 */
[----:B------:R0:W-:Y:S01]  /*8f3f0*/  STL [R1+0x23d0], R19 ;  /* 0x0023d01301007387 */ /* 0x0001e20000100800 */
[-C--:B------:R-:W-:Y:S01]  /*8f400*/  IADD3 R28, P2, R28, R14.reuse, RZ ;  /* 0x0000000e1c1c7210 */ /* 0x080fe20007f5e0ff */
[----:B0-----:R-:W4:Y:S01]  /*8f410*/  LDL.LU R19, [R1+0x23ac] ;  /* 0x0023ac0001137983 */ /* 0x001f220000300800 */
[----:B------:R0:W-:Y:S02]  /*8f420*/  STL [R1+0x23fc], R13 ;  /* 0x0023fc0d01007387 */ /* 0x0001e40000100800 */
[----:B------:R-:W-:Y:S01]  /*8f430*/  IMAD.X R10, R10, 0x1, R0, P1 ;  /* 0x000000010a0a7824 */ /* 0x000fe200008e0600 */
        /* <DEDUP_REMOVED lines=85> */
[--C-:B----4-:R-:W-:Y:S01]  /*8f990*/  IMAD.X R11, R11, 0x1, R0.reuse, P1 ;  /* 0x000000010b0b7824 */ /* 0x110fe200008e0600 */
[-C--:B------:R-:W-:Y:S01]  /*8f9a0*/  IADD3 R17, P1, R17, R14.reuse, RZ ;  /* 0x0000000e11117210 */ /* 0x080fe20007f3e0ff */
[----:B0-----:R-:W4:Y:S03]  /*8f9b0*/  LDL.LU R15, [R1+0x2334] ;  /* 0x00233400010f7983 */ /* 0x001f260000300800 */
[----:B------:R0:W-:Y:S02]  /*8f9c0*/  STL [R1+0x2384], R11 ;  /* 0x0023840b01007387 */ /* 0x0001e40000100800 */
[----:B------:R-:W-:Y:S01]  /*8f9d0*/  IMAD.X R29, R29, 0x1, R0, P0 ;  /* 0x000000011d1d7824 */ /* 0x000fe200000e0600 */
[----:B0-----:R-:W4:Y:S01]  /*8f9e0*/  LDL.LU R11, [R1+0x2300] ;  /* 0x00230000010b7983 */ /* 0x001f220000300800 */
[----:B------:R0:W-:Y:S01]  /*8f9f0*/  STL [R1+0x2350], R17 ;  /* 0x0023501101007387 */ /* 0x0001e20000100800 */
[----:B------:R-:W-:-:S02]  /*8fa00*/  IADD3 R10, P0, R10, R14, RZ ;  /* 0x0000000e0a0a7210 */ /* 0x000fc40007f1e0ff */
[----:B0-----:R-:W4:Y:S01]  /*8fa10*/  LDL.LU R17, [R1+0x232c] ;  /* 0x00232c0001117983 */ /* 0x001f220000300800 */
[----:B------:R0:W-:Y:S03]  /*8fa20*/  STL [R1+0x237c], R29 ;  /* 0x00237c1d01007387 */ /* 0x0001e60000100800 */
        /* <DEDUP_REMOVED lines=22> */
[----:B------:R-:W-:Y:S03]  /*8fb90*/  STL [R1+0x2354], R25 ;  /* 0x0023541901007387 */ /* 0x000fe60000100800 */
        /* <DEDUP_REMOVED lines=19> */
[----:B0-----:R-:W3:Y:S01]  /*8fcd0*/  LDL.LU R18, [R1+0x2304] ;  /* 0x0023040001127983 */ /* 0x001ee20000300800 */
[----:B-1----:R-:W3:Y:S01]  /*8fce0*/  LDL.LU R12, [R1+0x22d0] ;  /* 0x0022d000010c7983 */ /* 0x002ee20000300800 */
[----:B----4-:R-:W-:-:S05]  /*8fcf0*/  IMAD.X R15, R15, 0x1, R0, P6 ;  /* 0x000000010f0f7824 */ /* 0x010fca00030e0600 */
        /* <DEDUP_REMOVED lines=45> */
[--C-:B----4-:R-:W-:Y:S01]  /*8ffd0*/  IMAD.X R10, R10, 0x1, R0.reuse, P6 ;  /* 0x000000010a0a7824 */ /* 0x110fe200030e0600 */
        /* <DEDUP_REMOVED lines=34> */
[----:B------:R0:W-:Y:S04]  /*90200*/  STL [R1+0x22c4], R2 ;  /* 0x0022c40201007387 */ /* 0x0001e80000100800 */
[----:B0-----:R-:W4:Y:S01]  /*90210*/  LDL.LU R2, [R1+0x229c] ;  /* 0x00229c0001027983 */ /* 0x001f220000300800 */
[----:B------:R-:W4:Y:S01]  /*90220*/  LDL.LU R26, [R1+0x2268] ;  /* 0x00226800011a7983 */ /* 0x000f220000300800 */
[----:B------:R-:W-:Y:S01]  /*90230*/  IADD3 R13, P6, R13, R14, RZ ;  /* 0x0000000e0d0d7210 */ /* 0x000fe20007fde0ff */
[----:B------:R-:W4:Y:S04]  /*90240*/  LDL.LU R27, [R1+0x2294] ;  /* 0x00229400011b7983 */ /* 0x000f280000300800 */
        /* <DEDUP_REMOVED lines=12> */
[----:B----4-:R-:W-:Y:S01]  /*90310*/  IADD3 R18, P3, R18, R14, RZ ;  /* 0x0000000e12127210 */ /* 0x010fe20007f7e0ff */
        /* <DEDUP_REMOVED lines=23> */
[----:B0-----:R-:W4:Y:S01]  /*90490*/  LDL.LU R17, [R1+0x2244] ;  /* 0x0022440001117983 */ /* 0x001f220000300800 */
[----:B------:R-:W-:-:S05]  /*904a0*/  IMAD.X R2, R2, 0x1, R0, P0 ;  /* 0x0000000102027824 */ /* 0x000fca00000e0600 */
[----:B------:R0:W-:Y:S04]  /*904b0*/  STL [R1+0x229c], R2 ;  /* 0x00229c0201007387 */ /* 0x0001e80000100800 */
        /* <DEDUP_REMOVED lines=180> */
[----:B----4-:R-:W-:-:S03]  /*91000*/  IADD3 R13, P6, R13, R14, RZ ;  /* 0x0000000e0d0d7210 */ /* 0x010fc60007fde0ff */
[----:B0-----:R-:W3:Y:S04]  /*91010*/  LDL.LU R12, [R1+0x2120] ;  /* 0x00212000010c7983 */ /* 0x001ee80000300800 */
[----:B------:R0:W-:Y:S04]  /*91020*/  STL [R1+0x2178], R13 ;  /* 0x0021780d01007387 */ /* 0x0001e80000100800 */
[----:B0-----:R-:W4:Y:S01]  /*91030*/  LDL.LU R13, [R1+0x214c] ;  /* 0x00214c00010d7983 */ /* 0x001f220000300800 */
        /* <DEDUP_REMOVED lines=52> */
[----:B----4-:R-:W-:-:S03]  /*91380*/  IMAD.X R13, R13, 0x1, R0, P0 ;  /* 0x000000010d0d7824 */ /* 0x010fc600000e0600 */
[----:B0-----:R-:W3:Y:S01]  /*91390*/  LDL.LU R12, [R1+0x20f8] ;  /* 0x0020f800010c7983 */ /* 0x001ee20000300800 */
[----:B------:R-:W4:Y:S02]  /*913a0*/  LDL.LU R26, [R1+0x2124] ;  /* 0x00212400011a7983 */ /* 0x000f240000300800 */
[----:B------:R-:W4:Y:S01]  /*913b0*/  LDL.LU R27, [R1+0x20f0] ;  /* 0x0020f000011b7983 */ /* 0x000f220000300800 */
[----:B------:R0:W-:Y:S04]  /*913c0*/  STL [R1+0x214c], R13 ;  /* 0x00214c0d01007387 */ /* 0x0001e80000100800 */
        /* <DEDUP_REMOVED lines=37> */
[----:B----4-:R-:W-:Y:S01]  /*91620*/  IMAD.X R26, R26, 0x1, R0, P2 ;  /* 0x000000011a1a7824 */ /* 0x010fe200010e0600 */
[----:B------:R-:W-:-:S03]  /*91630*/  IADD3 R27, P2, R27, R14, RZ ;  /* 0x0000000e1b1b7210 */ /* 0x000fc60007f5e0ff */
[----:B------:R0:W-:Y:S01]  /*91640*/  STL [R1+0x20f8], R12 ;  /* 0x0020f80c01007387 */ /* 0x0001e20000100800 */
[----:B------:R-:W-:-:S03]  /*91650*/  IMAD.X R24, R24, 0x1, R0, P1 ;  /* 0x0000000118187824 */ /* 0x000fc600008e0600 */
[----:B0-----:R-:W3:Y:S01]  /*91660*/  LDL.LU R12, [R1+0x20cc] ;  /* 0x0020cc00010c7983 */ /* 0x001ee20000300800 */
        /* <DEDUP_REMOVED lines=56> */
[----:B----4-:R-:W-:Y:S01]  /*919f0*/  IADD3 R24, P6, R24, R14, RZ ;  /* 0x0000000e18187210 */ /* 0x010fe20007fde0ff */
        /* <DEDUP_REMOVED lines=43> */
[--C-:B----4-:R-:W-:Y:S01]  /*91cb0*/  IMAD.X R12, R12, 0x1, R0.reuse, P6 ;  /* 0x000000010c0c7824 */ /* 0x110fe200030e0600 */
[----:B0-----:R-:W4:Y:S01]  /*91cc0*/  LDL.LU R11, [R1+0x2018] ;  /* 0x00201800010b7983 */ /* 0x001f220000300800 */
[----:B------:R0:W-:Y:S03]  /*91cd0*/  STL [R1+0x2068], R17 ;  /* 0x0020681101007387 */ /* 0x0001e60000100800 */
[----:B0-----:R-:W4:Y:S01]  /*91ce0*/  LDL.LU R17, [R1+0x2044] ;  /* 0x0020440001117983 */ /* 0x001f220000300800 */
[----:B------:R0:W-:Y:S03]  /*91cf0*/  STL [R1+0x2094], R12 ;  /* 0x0020940c01007387 */ /* 0x0001e60000100800 */
[----:B0-----:R-:W4:Y:S01]  /*91d00*/  LDL.LU R12, [R1+0x2010] ;  /* 0x00201000010c7983 */ /* 0x001f220000300800 */
[-C--:B------:R-:W-:Y:S01]  /*91d10*/  IADD3 R10, P6, R10, R14.reuse, RZ ;  /* 0x0000000e0a0a7210 */ /* 0x080fe20007fde0ff */
        /* <DEDUP_REMOVED lines=93> */
[----:B----4-:R-:W-:-:S05]  /*922f0*/  IADD3 R12, P3, R12, R14, RZ ;  /* 0x0000000e0c0c7210 */ /* 0x010fca0007f7e0ff */
[----:B------:R0:W-:Y:S01]  /*92300*/  STL [R1+0x1fe0], R12 ;  /* 0x001fe00c01007387 */ /* 0x0001e20000100800 */
[--C-:B------:R-:W-:Y:S01]  /*92310*/  IMAD.X R9, R9, 0x1, R0.reuse, P2 ;  /* 0x0000000109097824 */ /* 0x100fe200010e0600 */
[-C--:B------:R-:W-:Y:S01]  /*92320*/  IADD3 R8, P2, R8, R14.reuse, RZ ;  /* 0x0000000e08087210 */ /* 0x080fe20007f5e0ff */
[--C-:B------:R-:W-:Y:S01]  /*92330*/  IMAD.X R3, R3, 0x1, R0.reuse, P1 ;  /* 0x0000000103037824 */ /* 0x100fe200008e0600 */
        /* <DEDUP_REMOVED lines=132> */
[----:B------:R-:W-:Y:S02]  /*92b80*/  STL [R1+0x1f54], R15 ;  /* 0x001f540f01007387 */ /* 0x000fe40000100800 */
        /* <DEDUP_REMOVED lines=24> */
[----:B----4-:R-:W-:-:S03]  /*92d10*/  IMAD.X R18, R18, 0x1, R0, P5 ;  /* 0x0000000112127824 */ /* 0x010fc600028e0600 */
[----:B0-----:R-:W3:Y:S04]  /*92d20*/  LDL.LU R12, [R1+0x1ee4] ;  /* 0x001ee400010c7983 */ /* 0x001ee80000300800 */
[----:B------:R0:W-:Y:S04]  /*92d30*/  STL [R1+0x1f3c], R18 ;  /* 0x001f3c1201007387 */ /* 0x0001e80000100800 */
        /* <DEDUP_REMOVED lines=53> */
[----:B----4-:R-:W-:-:S03]  /*93090*/  IADD3 R18, P0, R18, R14, RZ ;  /* 0x0000000e12127210 */ /* 0x010fc60007f1e0ff */
[----:B0-----:R-:W3:Y:S01]  /*930a0*/  LDL.LU R12, [R1+0x1ebc] ;  /* 0x001ebc00010c7983 */ /* 0x001ee20000300800 */
[----:B------:R-:W4:Y:S02]  /*930b0*/  LDL.LU R26, [R1+0x1e88] ;  /* 0x001e8800011a7983 */ /* 0x000f240000300800 */
[----:B------:R-:W4:Y:S01]  /*930c0*/  LDL.LU R27, [R1+0x1eb4] ;  /* 0x001eb400011b7983 */ /* 0x000f220000300800 */
[----:B------:R0:W-:Y:S04]  /*930d0*/  STL [R1+0x1eb0], R18 ;  /* 0x001eb01201007387 */ /* 0x0001e80000100800 */
        /* <DEDUP_REMOVED lines=37> */
[----:B----4-:R-:W-:Y:S01]  /*93330*/  IADD3 R26, P2, R26, R14, RZ ;  /* 0x0000000e1a1a7210 */ /* 0x010fe20007f5e0ff */
[----:B------:R-:W-:-:S03]  /*93340*/  IMAD.X R27, R27, 0x1, R0, P1 ;  /* 0x000000011b1b7824 */ /* 0x000fc600008e0600 */
[----:B------:R0:W-:Y:S01]  /*93350*/  STL [R1+0x1ebc], R12 ;  /* 0x001ebc0c01007387 */ /* 0x0001e20000100800 */
[----:B------:R-:W-:-:S03]  /*93360*/  IADD3 R15, P1, R15, R14, RZ ;  /* 0x0000000e0f0f7210 */ /* 0x000fc60007f3e0ff */
[----:B0-----:R-:W3:Y:S01]  /*93370*/  LDL.LU R12, [R1+0x1e30] ;  /* 0x001e3000010c7983 */ /* 0x001ee20000300800 */
[----:B------:R-:W-:Y:S02]  /*93380*/  STL [R1+0x1e88], R26 ;  /* 0x001e881a01007387 */ /* 0x000fe40000100800 */
[----:B------:R-:W-:Y:S02]  /*93390*/  STL [R1+0x1eb4], R27 ;  /* 0x001eb41b01007387 */ /* 0x000fe40000100800 */
[----:B------:R0:W-:Y:S02]  /*933a0*/  STL [R1+0x1e80], R15 ;  /* 0x001e800f01007387 */ /* 0x0001e40000100800 */
[--C-:B------:R-:W-:Y:S01]  /*933b0*/  IMAD.X R11, R11, 0x1, R0.reuse, P0 ;  /* 0x000000010b0b7824 */ /* 0x100fe200000e0600 */
        /* <DEDUP_REMOVED lines=52> */
[----:B----4-:R-:W-:Y:S01]  /*93700*/  IMAD.X R15, R15, 0x1, R0, P5 ;  /* 0x000000010f0f7824 */ /* 0x010fe200028e0600 */
        /* <DEDUP_REMOVED lines=43> */
[-C--:B----4-:R-:W-:Y:S01]  /*939c0*/  IADD3 R12, P6, R12, R14.reuse, RZ ;  /* 0x0000000e0c0c7210 */ /* 0x090fe20007fde0ff */
        /* <DEDUP_REMOVED lines=851> */
[----:B------:R-:W-:Y:S02]  /*96f00*/  STL [R1+0x19bc], R8 ;  /* 0x0019bc0801007387 */ /* 0x000fe40000100800 */
[--C-:B------:R-:W-:Y:S01]  /*96f10*/  IMAD.X R4, R4, 0x1, R0.reuse, P2 ;  /* 0x0000000104047824 */ /* 0x100fe200010e0600 */
[-C--:B------:R-:W-:Y:S01]  /*96f20*/  IADD3 R5, P2, R5, R14.reuse, RZ ;  /* 0x0000000e05057210 */ /* 0x080fe20007f5e0ff */
[--C-:B------:R-:W-:Y:S01]  /*96f30*/  IMAD.X R6, R6, 0x1, R0.reuse, P1 ;  /* 0x0000000106067824 */ /* 0x100fe200008e0600 */
[----:B------:R-:W-:Y:S01]  /*96f40*/  IADD3 R7, P1, R7, R14, RZ ;  /* 0x0000000e07077210 */ /* 0x000fe20007f3e0ff */
[----:B------:R-:W-:Y:S01]  /*96f50*/  STL [R1+0x1988], R3 ;  /* 0x0019880301007387 */ /* 0x000fe20000100800 */
[----:B------:R-:W-:Y:S02]  /*96f60*/  STL [R1+0x19b4], R4 ;  /* 0x0019b40401007387 */ /* 0x000fe40000100800 */
[----:B------:R-:W-:-:S02]  /*96f70*/  IMAD.X R25, R25, 0x1, R0, P0 ;  /* 0x0000000119197824 */ /* 0x000fc400000e0600 */
        /* <DEDUP_REMOVED lines=1709> */
[----:B------:R1:W-:Y:S03]  /*9da50*/  STL [R1+0x30bc], R13 ;  /* 0x0030bc0d01007387 */ /* 0x0003e60000100800 */
        /* <DEDUP_REMOVED lines=11> */
[----:B------:R-:W2:Y:S02]  /*9db10*/  LDL.LU R15, [R1+0x3128] ;  /* 0x00312800010f7983 */ /* 0x000ea40000300800 */
[----:B-1----:R-:W2:Y:S01]  /*9db20*/  LDL.LU R13, [R1+0x316c] ;  /* 0x00316c00010d7983 */ /* 0x002ea20000300800 */
[----:B------:R-:W2:Y:S01]  /*9db30*/  LDL.LU R11, [R1+0x311c] ;  /* 0x00311c00010b7983 */ /* 0x000ea20000300800 */
[----:B0-----:R-:W2:Y:S01]  /*9db40*/  LDL.LU R16, [R1+0x3170] ;  /* 0x0031700001107983 */ /* 0x001ea20000300800 */
[----:B---3--:R-:W-:-:S05]  /*9db50*/  IADD3 R12, P2, R12, R14, RZ ;  /* 0x0000000e0c0c7210 */ /* 0x008fca0007f5e0ff */
[----:B------:R0:W-:Y:S04]  /*9db60*/  STL [R1+0x3118], R12 ;  /* 0x0031180c01007387 */ /* 0x0001e80000100800 */
[----:B0-----:R-:W3:Y:S01]  /*9db70*/  LDL.LU R12, [R1+0x3134] ;  /* 0x00313400010c7983 */ /* 0x001ee20000300800 */
[----:B----4-:R-:W-:-:S05]  /*9db80*/  IMAD.X R18, R18, 0x1, R0, P1 ;  /* 0x0000000112127824 */ /* 0x010fca00008e0600 */
[----:B------:R0:W-:Y:S04]  /*9db90*/  STL [R1+0x30e0], R18 ;  /* 0x0030e01201007387 */ /* 0x0001e80000100800 */
        /* <DEDUP_REMOVED lines=36> */
[-C--:B------:R-:W-:Y:S01]  /*9dde0*/  IADD3 R13, P4, R13, R14.reuse, RZ ;  /* 0x0000000e0d0d7210 */ /* 0x080fe20007f9e0ff */
[----:B------:R-:W-:Y:S01]  /*9ddf0*/  STL [R1+0x3150], R4 ;  /* 0x0031500401007387 */ /* 0x000fe20000100800 */
[-C--:B------:R-:W-:Y:S01]  /*9de00*/  IADD3 R25, P0, R25, R14.reuse, RZ ;  /* 0x0000000e19197210 */ /* 0x080fe20007f1e0ff */
[----:B------:R-:W-:Y:S02]  /*9de10*/  STL [R1+0x3114], R5 ;  /* 0x0031140501007387 */ /* 0x000fe40000100800 */
[----:B------:R-:W-:Y:S02]  /*9de20*/  STL [R1+0x3158], R6 ;  /* 0x0031580601007387 */ /* 0x000fe40000100800 */
[--C-:B------:R-:W-:Y:S01]  /*9de30*/  IMAD.X R11, R11, 0x1, R0.reuse, P6 ;  /* 0x000000010b0b7824 */ /* 0x100fe200030e0600 */
[----:B------:R-:W-:Y:S01]  /*9de40*/  STL [R1+0x3120], R7 ;  /* 0x0031200701007387 */ /* 0x000fe20000100800 */
[----:B------:R-:W-:Y:S01]  /*9de50*/  IADD3 R16, P6, R16, R14, RZ ;  /* 0x0000000e10107210 */ /* 0x000fe20007fde0ff */
[----:B------:R0:W-:Y:S02]  /*9de60*/  STL [R1+0x316c], R13 ;  /* 0x00316c0d01007387 */ /* 0x0001e40000100800 */
[----:B------:R-:W-:Y:S01]  /*9de70*/  STL [R1+0x3164], R25 ;  /* 0x0031641901007387 */ /* 0x000fe20000100800 */
[----:B0-----:R-:W2:Y:S01]  /*9de80*/  LDL.LU R13, [R1+0x3154] ;  /* 0x00315400010d7983 */ /* 0x001ea20000300800 */
[----:B------:R-:W-:Y:S02]  /*9de90*/  STL [R1+0x3128], R15 ;  /* 0x0031280f01007387 */ /* 0x000fe40000100800 */
[----:B------:R0:W-:Y:S02]  /*9dea0*/  STL [R1+0x3170], R16 ;  /* 0x0031701001007387 */ /* 0x0001e40000100800 */
[----:B------:R-:W-:Y:S01]  /*9deb0*/  STL [R1+0x311c], R11 ;  /* 0x00311c0b01007387 */ /* 0x000fe20000100800 */
[----:B0-----:R-:W2:Y:S01]  /*9dec0*/  LDL.LU R16, [R1+0x3198] ;  /* 0x0031980001107983 */ /* 0x001ea20000300800 */
[----:B---3--:R-:W-:-:S05]  /*9ded0*/  IMAD.X R12, R12, 0x1, R0, P5 ;  /* 0x000000010c0c7824 */ /* 0x008fca00028e0600 */
[----:B------:R0:W-:Y:S04]  /*9dee0*/  STL [R1+0x3134], R12 ;  /* 0x0031340c01007387 */ /* 0x0001e80000100800 */
[----:B0-----:R-:W3:Y:S01]  /*9def0*/  LDL.LU R12, [R1+0x3160] ;  /* 0x00316000010c7983 */ /* 0x001ee20000300800 */
[----:B----4-:R-:W-:-:S03]  /*9df00*/  IADD3 R18, P5, R18, R14, RZ ;  /* 0x0000000e12127210 */ /* 0x010fc60007fbe0ff */
[----:B------:R-:W4:Y:S01]  /*9df10*/  LDL.LU R26, [R1+0x31a4] ;  /* 0x0031a400011a7983 */ /* 0x000f220000300800 */
[----:B------:R-:W4:Y:S03]  /*9df20*/  LDL.LU R27, [R1+0x3168] ;  /* 0x00316800011b7983 */ /* 0x000f260000300800 */
        /* <DEDUP_REMOVED lines=37> */
[----:B---3--:R-:W-:Y:S01]  /*9e180*/  IMAD.X R12, R12, 0x1, R0, P4 ;  /* 0x000000010c0c7824 */ /* 0x008fe200020e0600 */
[----:B----4-:R-:W-:-:S04]  /*9e190*/  IADD3 R26, P4, R26, R14, RZ ;  /* 0x0000000e1a1a7210 */ /* 0x010fc80007f9e0ff */
[----:B------:R0:W-:Y:S01]  /*9e1a0*/  STL [R1+0x3160], R12 ;  /* 0x0031600c01007387 */ /* 0x0001e20000100800 */
[--C-:B------:R-:W-:Y:S01]  /*9e1b0*/  IMAD.X R27, R27, 0x1, R0.reuse, P6 ;  /* 0x000000011b1b7824 */ /* 0x100fe200030e0600 */
[-C--:B------:R-:W-:Y:S02]  /*9e1c0*/  IADD3 R15, P6, R15, R14.reuse, RZ ;  /* 0x0000000e0f0f7210 */ /* 0x080fe40007fde0ff */
        /* <DEDUP_REMOVED lines=105> */
[----:B0-----:R-:W3:Y:S01]  /*9e860*/  LDL.LU R16, [R1+0x3284] ;  /* 0x0032840001107983 */ /* 0x001ee20000300800 */
[----:B------:R0:W-:Y:S03]  /*9e870*/  STL [R1+0x3230], R12 ;  /* 0x0032300c01007387 */ /* 0x0001e60000100800 */
[----:B0-----:R-:W3:Y:S01]  /*9e880*/  LDL.LU R12, [R1+0x3248] ;  /* 0x00324800010c7983 */ /* 0x001ee20000300800 */
[-C--:B------:R-:W-:Y:S01]  /*9e890*/  IADD3 R29, P1, R29, R14.reuse, RZ ;  /* 0x0000000e1d1d7210 */ /* 0x080fe20007f3e0ff */
[--C-:B------:R-:W-:Y:S01]  /*9e8a0*/  IMAD.X R9, R9, 0x1, R0.reuse, P0 ;  /* 0x0000000109097824 */ /* 0x100fe200000e0600 */
[----:B------:R-:W-:Y:S01]  /*9e8b0*/  IADD3 R8, P0, R8, R14, RZ ;  /* 0x0000000e08087210 */ /* 0x000fe20007f1e0ff */
[----:B------:R-:W-:-:S02]  /*9e8c0*/  IMAD.X R3, R3, 0x1, R0, P4 ;  /* 0x0000000103037824 */ /* 0x000fc400020e0600 */
[----:B------:R0:W-:Y:S04]  /*9e8d0*/  STL [R1+0x3238], R29 ;  /* 0x0032381d01007387 */ /* 0x0001e80000100800 */
[----:B0-----:R-:W3:Y:S01]  /*9e8e0*/  LDL.LU R29, [R1+0x328c] ;  /* 0x00328c00011d7983 */ /* 0x001ee20000300800 */
        /* <DEDUP_REMOVED lines=14> */
[----:B------:R-:W-:Y:S02]  /*9e9d0*/  STL [R1+0x3214], R7 ;  /* 0x0032140701007387 */ /* 0x000fe40000100800 */
[----:B------:R-:W-:Y:S01]  /*9e9e0*/  IMAD.X R11, R11, 0x1, R0, P2 ;  /* 0x000000010b0b7824 */ /* 0x000fe200010e0600 */
[----:B------:R0:W-:Y:S01]  /*9e9f0*/  STL [R1+0x3264], R28 ;  /* 0x0032641c01007387 */ /* 0x0001e20000100800 */
[----:B------:R-:W-:Y:S01]  /*9ea00*/  STL [R1+0x3258], R25 ;  /* 0x0032581901007387 */ /* 0x000fe20000100800 */
[----:B------:R-:W-:-:S02]  /*9ea10*/  IADD3 R18, P2, R18, R14, RZ ;  /* 0x0000000e12127210 */ /* 0x000fc40007f5e0ff */
[----:B0-----:R-:W3:Y:S01]  /*9ea20*/  LDL.LU R28, [R1+0x323c] ;  /* 0x00323c00011c7983 */ /* 0x001ee20000300800 */
[----:B------:R0:W-:Y:S03]  /*9ea30*/  STL [R1+0x3220], R15 ;  /* 0x0032200f01007387 */ /* 0x0001e60000100800 */
[----:B0-----:R-:W3:Y:S01]  /*9ea40*/  LDL.LU R15, [R1+0x3290] ;  /* 0x00329000010f7983 */ /* 0x001ee20000300800 */
[----:B------:R-:W-:Y:S02]  /*9ea50*/  STL [R1+0x3228], R11 ;  /* 0x0032280b01007387 */ /* 0x000fe40000100800 */
[----:B------:R-:W-:-:S05]  /*9ea60*/  IMAD.X R2, R2, 0x1, R0, P1 ;  /* 0x0000000102027824 */ /* 0x000fca00008e0600 */
[----:B------:R0:W-:Y:S01]  /*9ea70*/  STL [R1+0x321c], R2 ;  /* 0x00321c0201007387 */ /* 0x0001e20000100800 */
[----:B------:R1:W-:Y:S03]  /*9ea80*/  STL [R1+0x326c], R18 ;  /* 0x00326c1201007387 */ /* 0x0003e60000100800 */
[----:B0-----:R-:W3:Y:S01]  /*9ea90*/  LDL.LU R2, [R1+0x3254] ;  /* 0x0032540001027983 */ /* 0x001ee20000300800 */
[----:B------:R-:W3:Y:S01]  /*9eaa0*/  LDL.LU R26, [R1+0x3298] ;  /* 0x00329800011a7983 */ /* 0x000ee20000300800 */
[----:B------:R-:W-:Y:S01]  /*9eab0*/  IADD3 R17, P1, R17, R14, RZ ;  /* 0x0000000e11117210 */ /* 0x000fe20007f3e0ff */
[----:B------:R-:W3:Y:S04]  /*9eac0*/  LDL.LU R27, [R1+0x3260] ;  /* 0x00326000011b7983 */ /* 0x000ee80000300800 */
[----:B------:R0:W-:Y:S01]  /*9ead0*/  STL [R1+0x3270], R17 ;  /* 0x0032701101007387 */ /* 0x0001e20000100800 */
[----:B------:R-:W3:Y:S02]  /*9eae0*/  LDL.LU R11, [R1+0x32a4] ;  /* 0x0032a400010b7983 */ /* 0x000ee40000300800 */
[----:B--2---:R-:W-:-:S05]  /*9eaf0*/  IMAD.X R13, R13, 0x1, R0, P0 ;  /* 0x000000010d0d7824 */ /* 0x004fca00000e0600 */
[----:B------:R2:W-:Y:S01]  /*9eb00*/  STL [R1+0x3234], R13 ;  /* 0x0032340d01007387 */ /* 0x0005e20000100800 */
[----:B-1----:R-:W4:Y:S02]  /*9eb10*/  LDL.LU R18, [R1+0x3268] ;  /* 0x0032680001127983 */ /* 0x002f240000300800 */
[----:B0-----:R-:W4:Y:S01]  /*9eb20*/  LDL.LU R17, [R1+0x32ac] ;  /* 0x0032ac0001117983 */ /* 0x001f220000300800 */
[----:B---3--:R-:W-:Y:S01]  /*9eb30*/  IADD3 R24, P0, R24, R14, RZ ;  /* 0x0000000e18187210 */ /* 0x008fe20007f1e0ff */
[----:B--2---:R-:W2:Y:S04]  /*9eb40*/  LDL.LU R13, [R1+0x325c] ;  /* 0x00325c00010d7983 */ /* 0x004ea80000300800 */
[----:B------:R-:W-:Y:S01]  /*9eb50*/  STL [R1+0x3278], R24 ;  /* 0x0032781801007387 */ /* 0x000fe20000100800 */
[----:B------:R-:W3:Y:S02]  /*9eb60*/  LDL.LU R10, [R1+0x32b0] ;  /* 0x0032b000010a7983 */ /* 0x000ee40000300800 */
[----:B------:R-:W-:-:S05]  /*9eb70*/  IMAD.X R19, R19, 0x1, R0, P4 ;  /* 0x0000000113137824 */ /* 0x000fca00020e0600 */
[----:B------:R-:W-:Y:S01]  /*9eb80*/  STL [R1+0x3240], R19 ;  /* 0x0032401301007387 */ /* 0x000fe20000100800 */
[----:B------:R-:W-:Y:S01]  /*9eb90*/  IADD3 R16, P4, R16, R14, RZ ;  /* 0x0000000e10107210 */ /* 0x000fe20007f9e0ff */
[----:B------:R-:W-:-:S05]  /*9eba0*/  IMAD.X R12, R12, 0x1, R0, P6 ;  /* 0x000000010c0c7824 */ /* 0x000fca00030e0600 */
[----:B------:R0:W-:Y:S01]  /*9ebb0*/  STL [R1+0x3248], R12 ;  /* 0x0032480c01007387 */ /* 0x0001e20000100800 */
[----:B------:R1:W-:Y:S03]  /*9ebc0*/  STL [R1+0x3284], R16 ;  /* 0x0032841001007387 */ /* 0x0003e60000100800 */
[----:B0-----:R-:W3:Y:S01]  /*9ebd0*/  LDL.LU R12, [R1+0x3274] ;  /* 0x00327400010c7983 */ /* 0x001ee20000300800 */
        /* <DEDUP_REMOVED lines=10> */
[----:B------:R-:W3:Y:S02]  /*9ec80*/  LDL.LU R24, [R1+0x32d8] ;  /* 0x0032d80001187983 */ /* 0x000ee40000300800 */
[----:B-1----:R-:W3:Y:S01]  /*9ec90*/  LDL.LU R16, [R1+0x32a0] ;  /* 0x0032a00001107983 */ /* 0x002ee20000300800 */
[----:B------:R-:W3:Y:S01]  /*9eca0*/  LDL.LU R19, [R1+0x32e4] ;  /* 0x0032e40001137983 */ /* 0x000ee20000300800 */
[----:B0-----:R-:W3:Y:S02]  /*9ecb0*/  LDL.LU R29, [R1+0x32a8] ;  /* 0x0032a800011d7983 */ /* 0x001ee40000300800 */
[----:B------:R-:W-:-:S05]  /*9ecc0*/  IMAD.X R28, R28, 0x1, R0, P5 ;  /* 0x000000011c1c7824 */ /* 0x000fca00028e0600 */
[----:B------:R0:W-:Y:S01]  /*9ecd0*/  STL [R1+0x323c], R28 ;  /* 0x00323c1c01007387 */ /* 0x0001e20000100800 */
[----:B------:R-:W-:-:S03]  /*9ece0*/  IADD3 R15, P5, R15, R14, RZ ;  /* 0x0000000e0f0f7210 */ /* 0x000fc60007fbe0ff */
[----:B0-----:R-:W3:Y:S02]  /*9ecf0*/  LDL.LU R28, [R1+0x32ec] ;  /* 0x0032ec00011c7983 */ /* 0x001ee40000300800 */
[----:B------:R0:W-:Y:S02]  /*9ed00*/  STL [R1+0x3290], R15 ;  /* 0x0032900f01007387 */ /* 0x0001e40000100800 */
[----:B0-----:R-:W3:Y:S01]  /*9ed10*/  LDL.LU R15, [R1+0x329c] ;  /* 0x00329c00010f7983 */ /* 0x001ee20000300800 */
[----:B------:R-:W-:-:S05]  /*9ed20*/  IMAD.X R2, R2, 0x1, R0, P3 ;  /* 0x0000000102027824 */ /* 0x000fca00018e0600 */
[----:B------:R0:W-:Y:S04]  /*9ed30*/  STL [R1+0x3254], R2 ;  /* 0x0032540201007387 */ /* 0x0001e80000100800 */
[----:B0-----:R-:W3:Y:S01]  /*9ed40*/  LDL.LU R2, [R1+0x32f0] ;  /* 0x0032f00001027983 */ /* 0x001ee20000300800 */
[-C--:B------:R-:W-:Y:S01]  /*9ed50*/  IADD3 R26, P3, R26, R14.reuse, RZ ;  /* 0x0000000e1a1a7210 */ /* 0x080fe20007f7e0ff */
[----:B------:R-:W-:Y:S01]  /*9ed60*/  IMAD.X R27, R27, 0x1, R0, P2 ;  /* 0x000000011b1b7824 */ /* 0x000fe200010e0600 */
[----:B------:R-:W-:-:S03]  /*9ed70*/  IADD3 R11, P2, R11, R14, RZ ;  /* 0x0000000e0b0b7210 */ /* 0x000fc60007f5e0ff */
[----:B------:R-:W-:Y:S01]  /*9ed80*/  STL [R1+0x3298], R26 ;  /* 0x0032981a01007387 */ /* 0x000fe20000100800 */
[----:B------:R-:W-:Y:S02]  /*9ed90*/  STL [R1+0x3260], R27 ;  /* 0x0032601b01007387 */ /* 0x000fe40000100800 */
[----:B------:R0:W-:Y:S02]  /*9eda0*/  STL [R1+0x32a4], R11 ;  /* 0x0032a40b01007387 */ /* 0x0001e40000100800 */
[----:B0-----:R-:W3:Y:S01]  /*9edb0*/  LDL.LU R11, [R1+0x32b4] ;  /* 0x0032b400010b7983 */ /* 0x001ee20000300800 */
[----:B----4-:R-:W-:Y:S01]  /*9edc0*/  IMAD.X R18, R18, 0x1, R0, P1 ;  /* 0x0000000112127824 */ /* 0x010fe200008e0600 */
[----:B------:R-:W-:-:S04]  /*9edd0*/  IADD3 R17, P1, R17, R14, RZ ;  /* 0x0000000e11117210 */ /* 0x000fc80007f3e0ff */
[----:B------:R0:W-:Y:S01]  /*9ede0*/  STL [R1+0x3268], R18 ;  /* 0x0032681201007387 */ /* 0x0001e20000100800 */
[----:B--2---:R-:W-:-:S03]  /*9edf0*/  IMAD.X R13, R13, 0x1, R0, P0 ;  /* 0x000000010d0d7824 */ /* 0x004fc600000e0600 */
[----:B0-----:R-:W2:Y:S01]  /*9ee00*/  LDL.LU R18, [R1+0x32f8] ;  /* 0x0032f80001127983 */ /* 0x001ea20000300800 */
[----:B------:R0:W-:Y:S03]  /*9ee10*/  STL [R1+0x32ac], R17 ;  /* 0x0032ac1101007387 */ /* 0x0001e60000100800 */
[----:B0-----:R-:W4:Y:S01]  /*9ee20*/  LDL.LU R17, [R1+0x32c0] ;  /* 0x0032c00001117983 */ /* 0x001f220000300800 */
[----:B------:R0:W-:Y:S01]  /*9ee30*/  STL [R1+0x325c], R13 ;  /* 0x00325c0d01007387 */ /* 0x0001e20000100800 */
[----:B---3--:R-:W-:Y:S02]  /*9ee40*/  IADD3 R10, P0, R10, R14, RZ ;  /* 0x0000000e0a0a7210 */ /* 0x008fe40007f1e0ff */
[----:B0-----:R-:W3:Y:S01]  /*9ee50*/  LDL.LU R13, [R1+0x3304] ;  /* 0x00330400010d7983 */ /* 0x001ee20000300800 */
        /* <DEDUP_REMOVED lines=10> */
[--C-:B------:R-:W-:Y:S01]  /*9ef00*/  IMAD.X R4, R4, 0x1, R0.reuse, P5 ;  /* 0x0000000104047824 */ /* 0x100fe200028e0600 */
[-C--:B------:R-:W-:Y:S01]  /*9ef10*/  IADD3 R5, P5, R5, R14.reuse, RZ ;  /* 0x0000000e05057210 */ /* 0x080fe20007fbe0ff */
[--C-:B------:R-:W-:Y:S01]  /*9ef20*/  IMAD.X R6, R6, 0x1, R0.reuse, P3 ;  /* 0x0000000106067824 */ /* 0x100fe200018e0600 */
[----:B------:R-:W-:Y:S01]  /*9ef30*/  IADD3 R7, P3, R7, R14, RZ ;  /* 0x0000000e07077210 */ /* 0x000fe20007f7e0ff */
[--C-:B------:R-:W-:Y:S01]  /*9ef40*/  IMAD.X R25, R25, 0x1, R0.reuse, P2 ;  /* 0x0000000119197824 */ /* 0x100fe200010e0600 */
[----:B------:R-:W-:Y:S01]  /*9ef50*/  STL [R1+0x3288], R4 ;  /* 0x0032880401007387 */ /* 0x000fe20000100800 */
[----:B------:R-:W-:-:S02]  /*9ef60*/  IMAD.X R16, R16, 0x1, R0, P1 ;  /* 0x0000000110107824 */ /* 0x000fc400008e0600 */
[----:B------:R-:W-:Y:S01]  /*9ef70*/  STL [R1+0x32cc], R5 ;  /* 0x0032cc0501007387 */ /* 0x000fe20000100800 */
[-C--:B------:R-:W-:Y:S01]  /*9ef80*/  IADD3 R24, P2, R24, R14.reuse, RZ ;  /* 0x0000000e18187210 */ /* 0x080fe20007f5e0ff */
[----:B------:R-:W-:Y:S01]  /*9ef90*/  STL [R1+0x327c], R6 ;  /* 0x00327c0601007387 */ /* 0x000fe20000100800 */
[----:B------:R-:W-:Y:S02]  /*9efa0*/  STL [R1+0x32d0], R7 ;  /* 0x0032d00701007387 */ /* 0x000fe40000100800 */
[----:B------:R-:W-:Y:S02]  /*9efb0*/  IMAD.X R29, R29, 0x1, R0, P0 ;  /* 0x000000011d1d7824 */ /* 0x000fe400000e0600 */
[----:B------:R0:W-:Y:S01]  /*9efc0*/  STL [R1+0x32a0], R16 ;  /* 0x0032a01001007387 */ /* 0x0001e20000100800 */
[-C--:B------:R-:W-:Y:S01]  /*9efd0*/  IADD3 R19, P1, R19, R14.reuse, RZ ;  /* 0x0000000e13137210 */ /* 0x080fe20007f3e0ff */
[----:B------:R-:W-:Y:S04]  /*9efe0*/  STL [R1+0x3294], R25 ;  /* 0x0032941901007387 */ /* 0x000fe80000100800 */
[----:B0-----:R-:W3:Y:S01]  /*9eff0*/  LDL.LU R16, [R1+0x330c] ;  /* 0x00330c0001107983 */ /* 0x001ee20000300800 */
[----:B------:R-:W-:Y:S02]  /*9f000*/  STL [R1+0x32d8], R24 ;  /* 0x0032d81801007387 */ /* 0x000fe40000100800 */
[----:B------:R0:W-:Y:S02]  /*9f010*/  STL [R1+0x32a8], R29 ;  /* 0x0032a81d01007387 */ /* 0x0001e40000100800 */
[----:B------:R-:W-:Y:S01]  /*9f020*/  STL [R1+0x32e4], R19 ;  /* 0x0032e41301007387 */ /* 0x000fe20000100800 */
[----:B0-----:R-:W3:Y:S01]  /*9f030*/  LDL.LU R29, [R1+0x32bc] ;  /* 0x0032bc00011d7983 */ /* 0x001ee20000300800 */
[----:B------:R-:W-:-:S05]  /*9f040*/  IADD3 R28, P0, R28, R14, RZ ;  /* 0x0000000e1c1c7210 */ /* 0x000fca0007f1e0ff */
[----:B------:R0:W-:Y:S01]  /*9f050*/  STL [R1+0x32ec], R28 ;  /* 0x0032ec1c01007387 */ /* 0x0001e20000100800 */
[----:B------:R-:W-:-:S03]  /*9f060*/  IMAD.X R15, R15, 0x1, R0, P4 ;  /* 0x000000010f0f7824 */ /* 0x000fc600020e0600 */
[----:B0-----:R-:W3:Y:S01]  /*9f070*/  LDL.LU R28, [R1+0x3310] ;  /* 0x00331000011c7983 */ /* 0x001ee20000300800 */
[----:B------:R-:W3:Y:S02]  /*9f080*/  LDL.LU R26, [R1+0x32d4] ;  /* 0x0032d400011a7983 */ /* 0x000ee40000300800 */
[----:B------:R-:W3:Y:S02]  /*9f090*/  LDL.LU R27, [R1+0x3318] ;  /* 0x00331800011b7983 */ /* 0x000ee40000300800 */
[----:B------:R0:W-:Y:S01]  /*9f0a0*/  STL [R1+0x329c], R15 ;  /* 0x00329c0f01007387 */ /* 0x0001e20000100800 */
[----:B------:R-:W3:Y:S01]  /*9f0b0*/  LDL.LU R24, [R1+0x32e0] ;  /* 0x0032e00001187983 */ /* 0x000ee20000300800 */
[----:B------:R-:W-:-:S05]  /*9f0c0*/  IADD3 R2, P4, R2, R14, RZ ;  /* 0x0000000e02027210 */ /* 0x000fca0007f9e0ff */
[----:B------:R1:W-:Y:S01]  /*9f0d0*/  STL [R1+0x32f0], R2 ;  /* 0x0032f00201007387 */ /* 0x0003e20000100800 */
[----:B------:R-:W3:Y:S02]  /*9f0e0*/  LDL.LU R19, [R1+0x3324] ;  /* 0x0033240001137983 */ /* 0x000ee40000300800 */
[----:B0-----:R-:W3:Y:S01]  /*9f0f0*/  LDL.LU R15, [R1+0x32e8] ;  /* 0x0032e800010f7983 */ /* 0x001ee20000300800 */
[----:B-1----:R-:W3:Y:S01]  /*9f100*/  LDL.LU R2, [R1+0x332c] ;  /* 0x00332c0001027983 */ /* 0x002ee20000300800 */
[----:B------:R-:W-:-:S05]  /*9f110*/  IMAD.X R11, R11, 0x1, R0, P6 ;  /* 0x000000010b0b7824 */ /* 0x000fca00030e0600 */
[----:B------:R0:W-:Y:S01]  /*9f120*/  STL [R1+0x32b4], R11 ;  /* 0x0032b40b01007387 */ /* 0x0001e20000100800 */
[----:B------:R-:W3:Y:S01]  /*9f130*/  LDL.LU R10, [R1+0x32dc] ;  /* 0x0032dc00010a7983 */ /* 0x000ee20000300800 */
[----:B--2---:R-:W-:-:S05]  /*9f140*/  IADD3 R18, P6, R18, R14, RZ ;  /* 0x0000000e12127210 */ /* 0x004fca0007fde0ff */
[----:B------:R1:W-:Y:S01]  /*9f150*/  STL [R1+0x32f8], R18 ;  /* 0x0032f81201007387 */ /* 0x0003e20000100800 */
[----:B0-----:R-:W2:Y:S02]  /*9f160*/  LDL.LU R11, [R1+0x3330] ;  /* 0x00333000010b7983 */ /* 0x001ea40000300800 */
[----:B----4-:R-:W-:-:S05]  /*9f170*/  IMAD.X R17, R17, 0x1, R0, P5 ;  /* 0x0000000111117824 */ /* 0x010fca00028e0600 */
[----:B------:R-:W-:Y:S01]  /*9f180*/  STL [R1+0x32c0], R17 ;  /* 0x0032c01101007387 */ /* 0x000fe20000100800 */
[----:B---3--:R-:W-:-:S05]  /*9f190*/  IADD3 R13, P5, R13, R14, RZ ;  /* 0x0000000e0d0d7210 */ /* 0x008fca0007fbe0ff */
[----:B------:R-:W-:Y:S01]  /*9f1a0*/  STL [R1+0x3304], R13 ;  /* 0x0033040d01007387 */ /* 0x000fe20000100800 */
[----:B------:R-:W3:Y:S02]  /*9f1b0*/  LDL.LU R9, [R1+0x32f4] ;  /* 0x0032f40001097983 */ /* 0x000ee40000300800 */
        /* <DEDUP_REMOVED lines=9> */
[----:B-1----:R-:W4:Y:S01]  /*9f250*/  LDL.LU R18, [R1+0x3314] ;  /* 0x0033140001127983 */ /* 0x002f220000300800 */
        /* <DEDUP_REMOVED lines=28> */
[----:B------:R-:W-:Y:S01]  /*9f420*/  IMAD.X R10, R10, 0x1, R0, P6 ;  /* 0x000000010a0a7824 */ /* 0x000fe200030e0600 */
[----:B--2---:R-:W-:-:S05]  /*9f430*/  IADD3 R11, P6, R11, R14, RZ ;  /* 0x0000000e0b0b7210 */ /* 0x004fca0007fde0ff */
[----:B------:R0:W-:Y:S04]  /*9f440*/  STL [R1+0x3330], R11 ;  /* 0x0033300b01007387 */ /* 0x0001e80000100800 */
[----:B0-----:R-:W2:Y:S01]  /*9f450*/  LDL.LU R11, [R1+0x3384] ;  /* 0x00338400010b7983 */ /* 0x001ea20000300800 */
[----:B------:R-:W-:Y:S02]  /*9f460*/  STL [R1+0x32dc], R10 ;  /* 0x0032dc0a01007387 */ /* 0x000fe40000100800 */
[--C-:B---3--:R-:W-:Y:S01]  /*9f470*/  IMAD.X R9, R9, 0x1, R0.reuse, P5 ;  /* 0x0000000109097824 */ /* 0x108fe200028e0600 */
[----:B----4-:R-:W-:Y:S01]  /*9f480*/  IADD3 R8, P5, R8, R14, RZ ;  /* 0x0000000e08087210 */ /* 0x010fe20007fbe0ff */
[----:B------:R-:W-:-:S03]  /*9f490*/  IMAD.X R3, R3, 0x1, R0, P3 ;  /* 0x0000000103037824 */ /* 0x000fc600018e0600 */
[----:B------:R-:W-:Y:S01]  /*9f4a0*/  STL [R1+0x32f4], R9 ;  /* 0x0032f40901007387 */ /* 0x000fe20000100800 */
[----:B------:R-:W-:Y:S03]  /*9f4b0*/  STL [R1+0x3338], R8 ;  /* 0x0033380801007387 */ /* 0x000fe60000100800 */
[----:B------:R-:W-:Y:S01]  /*9f4c0*/  STL [R1+0x3300], R3 ;  /* 0x0033000301007387 */ /* 0x000fe20000100800 */
[-C--:B------:R-:W-:Y:S01]  /*9f4d0*/  IADD3 R4, P3, R4, R14.reuse, RZ ;  /* 0x0000000e04047210 */ /* 0x080fe20007f7e0ff */
[--C-:B------:R-:W-:Y:S01]  /*9f4e0*/  IMAD.X R5, R5, 0x1, R0.reuse, P2 ;  /* 0x0000000105057824 */ /* 0x100fe200010e0600 */
[-C--:B------:R-:W-:Y:S01]  /*9f4f0*/  IADD3 R6, P2, R6, R14.reuse, RZ ;  /* 0x0000000e06067210 */ /* 0x080fe20007f5e0ff */
[--C-:B------:R-:W-:Y:S02]  /*9f500*/  IMAD.X R7, R7, 0x1, R0.reuse, P1 ;  /* 0x0000000107077824 */ /* 0x100fe400008e0600 */
[----:B------:R-:W-:Y:S01]  /*9f510*/  IMAD.X R18, R18, 0x1, R0, P0 ;  /* 0x0000000112127824 */ /* 0x000fe200000e0600 */
[----:B------:R-:W-:Y:S01]  /*9f520*/  STL [R1+0x3344], R4 ;  /* 0x0033440401007387 */ /* 0x000fe20000100800 */
[----:B------:R-:W-:-:S02]  /*9f530*/  IADD3 R25, P1, R25, R14, RZ ;  /* 0x0000000e19197210 */ /* 0x000fc40007f3e0ff */
[-C--:B------:R-:W-:Y:S01]  /*9f540*/  IADD3 R12, P0, R12, R14.reuse, RZ ;  /* 0x0000000e0c0c7210 */ /* 0x080fe20007f1e0ff */
[----:B------:R-:W-:Y:S01]  /*9f550*/  STL [R1+0x3308], R5 ;  /* 0x0033080501007387 */ /* 0x000fe20000100800 */
[----:B------:R-:W-:Y:S02]  /*9f560*/  STL [R1+0x334c], R6 ;  /* 0x00334c0601007387 */ /* 0x000fe40000100800 */
[----:B------:R-:W-:Y:S01]  /*9f570*/  STL [R1+0x32fc], R7 ;  /* 0x0032fc0701007387 */ /* 0x000fe20000100800 */
[----:B------:R0:W-:Y:S01]  /*9f580*/  STL [R1+0x3358], R12 ;  /* 0x0033580c01007387 */ /* 0x0001e20000100800 */
[----:B------:R-:W-:Y:S02]  /*9f590*/  STL [R1+0x3350], R25 ;  /* 0x0033501901007387 */ /* 0x000fe40000100800 */
[----:B------:R-:W-:Y:S01]  /*9f5a0*/  IMAD.X R17, R17, 0x1, R0, P4 ;  /* 0x0000000111117824 */ /* 0x000fe200020e0600 */
[----:B0-----:R-:W3:Y:S01]  /*9f5b0*/  LDL.LU R12, [R1+0x3348] ;  /* 0x00334800010c7983 */ /* 0x001ee20000300800 */
[----:B------:R0:W-:Y:S01]  /*9f5c0*/  STL [R1+0x3314], R18 ;  /* 0x0033141201007387 */ /* 0x0001e20000100800 */
[----:B------:R-:W-:-:S02]  /*9f5d0*/  IADD3 R13, P4, R13, R14, RZ ;  /* 0x0000000e0d0d7210 */ /* 0x000fc40007f9e0ff */
[----:B0-----:R-:W4:Y:S01]  /*9f5e0*/  LDL.LU R18, [R1+0x338c] ;  /* 0x00338c0001127983 */ /* 0x001f220000300800 */
[----:B------:R0:W-:Y:S02]  /*9f5f0*/  STL [R1+0x3320], R17 ;  /* 0x0033201101007387 */ /* 0x0001e40000100800 */
[----:B------:R-:W-:Y:S01]  /*9f600*/  IMAD.X R16, R16, 0x1, R0, P6 ;  /* 0x0000000110107824 */ /* 0x000fe200030e0600 */
[----:B0-----:R-:W4:Y:S01]  /*9f610*/  LDL.LU R17, [R1+0x333c] ;  /* 0x00333c0001117983 */ /* 0x001f220000300800 */
[----:B------:R0:W-:Y:S03]  /*9f620*/  STL [R1+0x3364], R13 ;  /* 0x0033640d01007387 */ /* 0x0001e60000100800 */
[----:B------:R1:W-:Y:S02]  /*9f630*/  STL [R1+0x3328], R16 ;  /* 0x0033281001007387 */ /* 0x0003e40000100800 */
[----:B------:R-:W4:Y:S01]  /*9f640*/  LDL.LU R26, [R1+0x3390] ;  /* 0x00339000011a7983 */ /* 0x000f220000300800 */
[----:B------:R-:W4:Y:S01]  /*9f650*/  LDL.LU R27, [R1+0x3354] ;  /* 0x00335400011b7983 */ /* 0x000f220000300800 */
[----:B------:R-:W-:-:S05]  /*9f660*/  IADD3 R29, P6, R29, R14, RZ ;  /* 0x0000000e1d1d7210 */ /* 0x000fca0007fde0ff */
[----:B------:R1:W-:Y:S01]  /*9f670*/  STL [R1+0x336c], R29 ;  /* 0x00336c1d01007387 */ /* 0x0003e20000100800 */
[----:B0-----:R-:W4:Y:S02]  /*9f680*/  LDL.LU R13, [R1+0x3398] ;  /* 0x00339800010d7983 */ /* 0x001f240000300800 */
[----:B------:R-:W-:-:S05]  /*9f690*/  IMAD.X R28, R28, 0x1, R0, P5 ;  /* 0x000000011c1c7824 */ /* 0x000fca00028e0600 */
[----:B------:R0:W-:Y:S01]  /*9f6a0*/  STL [R1+0x331c], R28 ;  /* 0x00331c1c01007387 */ /* 0x0001e20000100800 */
[----:B-1----:R-:W4:Y:S03]  /*9f6b0*/  LDL.LU R16, [R1+0x3360] ;  /* 0x0033600001107983 */ /* 0x002f260000300800 */
[----:B------:R-:W4:Y:S01]  /*9f6c0*/  LDL.LU R29, [R1+0x33a4] ;  /* 0x0033a400011d7983 */ /* 0x000f220000300800 */
[----:B------:R-:W-:-:S03]  /*9f6d0*/  IADD3 R24, P5, R24, R14, RZ ;  /* 0x0000000e18187210 */ /* 0x000fc60007fbe0ff */
[----:B0-----:R-:W4:Y:S02]  /*9f6e0*/  LDL.LU R28, [R1+0x3368] ;  /* 0x00336800011c7983 */ /* 0x001f240000300800 */
[----:B------:R-:W-:Y:S02]  /*9f6f0*/  STL [R1+0x3370], R24 ;  /* 0x0033701801007387 */ /* 0x000fe40000100800 */
[----:B------:R-:W4:Y:S02]  /*9f700*/  LDL.LU R10, [R1+0x33ac] ;  /* 0x0033ac00010a7983 */ /* 0x000f240000300800 */
[----:B------:R-:W-:-:S05]  /*9f710*/  IMAD.X R19, R19, 0x1, R0, P3 ;  /* 0x0000000113137824 */ /* 0x000fca00018e0600 */
[----:B------:R-:W-:Y:S01]  /*9f720*/  STL [R1+0x3334], R19 ;  /* 0x0033341301007387 */ /* 0x000fe20000100800 */
[----:B------:R-:W-:Y:S01]  /*9f730*/  IADD3 R15, P3, R15, R14, RZ ;  /* 0x0000000e0f0f7210 */ /* 0x000fe20007f7e0ff */
[----:B------:R-:W-:-:S05]  /*9f740*/  IMAD.X R2, R2, 0x1, R0, P2 ;  /* 0x0000000102027824 */ /* 0x000fca00010e0600 */
[----:B------:R0:W-:Y:S01]  /*9f750*/  STL [R1+0x3340], R2 ;  /* 0x0033400201007387 */ /* 0x0001e20000100800 */
[----:B------:R1:W-:Y:S03]  /*9f760*/  STL [R1+0x3378], R15 ;  /* 0x0033780f01007387 */ /* 0x0003e60000100800 */
        /* <DEDUP_REMOVED lines=11> */
[----:B------:R-:W2:Y:S02]  /*9f820*/  LDL.LU R24, [R1+0x33d0] ;  /* 0x0033d00001187983 */ /* 0x000ea40000300800 */
[----:B------:R-:W2:Y:S01]  /*9f830*/  LDL.LU R19, [R1+0x3394] ;  /* 0x0033940001137983 */ /* 0x000ea20000300800 */
[----:B-1----:R-:W2:Y:S01]  /*9f840*/  LDL.LU R15, [R1+0x33d8] ;  /* 0x0033d800010f7983 */ /* 0x002ea20000300800 */
[----:B0-----:R-:W2:Y:S02]  /*9f850*/  LDL.LU R11, [R1+0x33a0] ;  /* 0x0033a000010b7983 */ /* 0x001ea40000300800 */
[----:B---3--:R-:W-:-:S05]  /*9f860*/  IMAD.X R12, R12, 0x1, R0, P1 ;  /* 0x000000010c0c7824 */ /* 0x008fca00008e0600 */
[----:B------:R0:W-:Y:S01]  /*9f870*/  STL [R1+0x3348], R12 ;  /* 0x0033480c01007387 */ /* 0x0001e20000100800 */
[----:B----4-:R-:W-:-:S03]  /*9f880*/  IADD3 R18, P1, R18, R14, RZ ;  /* 0x0000000e12127210 */ /* 0x010fc60007f3e0ff */
[----:B0-----:R-:W3:Y:S04]  /*9f890*/  LDL.LU R12, [R1+0x33e4] ;  /* 0x0033e400010c7983 */ /* 0x001ee80000300800 */
[----:B------:R0:W-:Y:S01]  /*9f8a0*/  STL [R1+0x338c], R18 ;  /* 0x00338c1201007387 */ /* 0x0001e20000100800 */
[----:B------:R-:W-:-:S03]  /*9f8b0*/  IMAD.X R17, R17, 0x1, R0, P0 ;  /* 0x0000000111117824 */ /* 0x000fc600000e0600 */
[----:B0-----:R-:W4:Y:S02]  /*9f8c0*/  LDL.LU R18, [R1+0x33a8] ;  /* 0x0033a80001127983 */ /* 0x001f240000300800 */
[----:B------:R0:W-:Y:S01]  /*9f8d0*/  STL [R1+0x333c], R17 ;  /* 0x00333c1101007387 */ /* 0x0001e20000100800 */
[-C--:B------:R-:W-:Y:S01]  /*9f8e0*/  IADD3 R26, P0, R26, R14.reuse, RZ ;  /* 0x0000000e1a1a7210 */ /* 0x080fe20007f1e0ff */
[--C-:B------:R-:W-:Y:S01]  /*9f8f0*/  IMAD.X R27, R27, 0x1, R0.reuse, P4 ;  /* 0x000000011b1b7824 */ /* 0x100fe200020e0600 */
[----:B0-----:R-:W4:Y:S01]  /*9f900*/  LDL.LU R17, [R1+0x33e8] ;  /* 0x0033e80001117983 */ /* 0x001f220000300800 */
[-C--:B------:R-:W-:Y:S02]  /*9f910*/  IADD3 R13, P4, R13, R14.reuse, RZ ;  /* 0x0000000e0d0d7210 */ /* 0x080fe40007f9e0ff */
[----:B------:R-:W-:Y:S02]  /*9f920*/  STL [R1+0x3390], R26 ;  /* 0x0033901a01007387 */ /* 0x000fe40000100800 */
[----:B------:R-:W-:Y:S01]  /*9f930*/  STL [R1+0x3354], R27 ;  /* 0x0033541b01007387 */ /* 0x000fe20000100800 */
[----:B------:R0:W-:Y:S04]  /*9f940*/  STL [R1+0x3398], R13 ;  /* 0x0033980d01007387 */ /* 0x0001e80000100800 */
[----:B0-----:R-:W4:Y:S01]  /*9f950*/  LDL.LU R13, [R1+0x339c] ;  /* 0x00339c00010d7983 */ /* 0x001f220000300800 */
[----:B------:R-:W-:Y:S01]  /*9f960*/  IMAD.X R16, R16, 0x1, R0, P6 ;  /* 0x0000000110107824 */ /* 0x000fe200030e0600 */
[----:B------:R-:W-:-:S04]  /*9f970*/  IADD3 R29, P6, R29, R14, RZ ;  /* 0x0000000e1d1d7210 */ /* 0x000fc80007fde0ff */
[----:B------:R0:W-:Y:S01]  /*9f980*/  STL [R1+0x3360], R16 ;  /* 0x0033601001007387 */ /* 0x0001e20000100800 */
[----:B------:R-:W-:-:S03]  /*9f990*/  IMAD.X R28, R28, 0x1, R0, P5 ;  /* 0x000000011c1c7824 */ /* 0x000fc600028e0600 */
        /* <DEDUP_REMOVED lines=10> */
[----:B------:R-:W-:Y:S01]  /*9fa40*/  IMAD.X R8, R8, 0x1, R0, P2 ;  /* 0x0000000108087824 */ /* 0x000fe200010e0600 */
[----:B------:R-:W-:Y:S01]  /*9fa50*/  IADD3 R3, P2, R3, R14, RZ ;  /* 0x0000000e03037210 */ /* 0x000fe20007f5e0ff */
[----:B------:R0:W-:Y:S02]  /*9fa60*/  STL [R1+0x33ac], R10 ;  /* 0x0033ac0a01007387 */ /* 0x0001e40000100800 */
[----:B------:R-:W-:Y:S02]  /*9fa70*/  STL [R1+0x33b0], R9 ;  /* 0x0033b00901007387 */ /* 0x000fe40000100800 */
[----:B------:R-:W-:Y:S02]  /*9fa80*/  STL [R1+0x3374], R8 ;  /* 0x0033740801007387 */ /* 0x000fe40000100800 */
[----:B------:R-:W-:Y:S02]  /*9fa90*/  STL [R1+0x33b8], R3 ;  /* 0x0033b80301007387 */ /* 0x000fe40000100800 */
[----:B0-----:R-:W-:-:S02]  /*9faa0*/  IMAD.MOV.U32 R10, RZ, RZ, c[0x0][0x18c] ;  /* 0x00006300ff0a7624 */ /* 0x001fc400078e00ff */
[--C-:B--2---:R-:W-:Y:S01]  /*9fab0*/  IMAD.X R4, R4, 0x1, R0.reuse, P1 ;  /* 0x0000000104047824 */ /* 0x104fe200008e0600 */
[-C--:B------:R-:W-:Y:S01]  /*9fac0*/  IADD3 R5, P1, R5, R14.reuse, RZ ;  /* 0x0000000e05057210 */ /* 0x080fe20007f3e0ff */
[--C-:B------:R-:W-:Y:S01]  /*9fad0*/  IMAD.X R6, R6, 0x1, R0.reuse, P0 ;  /* 0x0000000106067824 */ /* 0x100fe200000e0600 */
[-C--:B------:R-:W-:Y:S01]  /*9fae0*/  IADD3 R7, P0, R7, R14.reuse, RZ ;  /* 0x0000000e07077210 */ /* 0x080fe20007f1e0ff */
[--C-:B------:R-:W-:Y:S01]  /*9faf0*/  IMAD.X R25, R25, 0x1, R0.reuse, P4 ;  /* 0x0000000119197824 */ /* 0x100fe200020e0600 */
[----:B------:R-:W-:Y:S01]  /*9fb00*/  STL [R1+0x3380], R4 ;  /* 0x0033800401007387 */ /* 0x000fe20000100800 */
[-C--:B------:R-:W-:Y:S01]  /*9fb10*/  IADD3 R24, P4, R24, R14.reuse, RZ ;  /* 0x0000000e18187210 */ /* 0x080fe20007f9e0ff */
[----:B------:R-:W-:Y:S02]  /*9fb20*/  STL [R1+0x33c4], R5 ;  /* 0x0033c40501007387 */ /* 0x000fe40000100800 */
[--C-:B------:R-:W-:Y:S02]  /*9fb30*/  IMAD.X R19, R19, 0x1, R0.reuse, P6 ;  /* 0x0000000113137824 */ /* 0x100fe400030e0600 */
[----:B------:R-:W-:Y:S01]  /*9fb40*/  IMAD.X R11, R11, 0x1, R0, P5 ;  /* 0x000000010b0b7824 */ /* 0x000fe200028e0600 */
[----:B------:R-:W-:Y:S01]  /*9fb50*/  STL [R1+0x3388], R6 ;  /* 0x0033880601007387 */ /* 0x000fe20000100800 */
[----:B------:R-:W-:Y:S01]  /*9fb60*/  STL [R1+0x33cc], R7 ;  /* 0x0033cc0701007387 */ /* 0x000fe20000100800 */
[-C--:B------:R-:W-:Y:S01]  /*9fb70*/  IADD3 R15, P6, R15, R14.reuse, RZ ;  /* 0x0000000e0f0f7210 */ /* 0x080fe20007fde0ff */
[----:B------:R-:W-:Y:S01]  /*9fb80*/  STL [R1+0x337c], R25 ;  /* 0x00337c1901007387 */ /* 0x000fe20000100800 */
[----:B------:R-:W-:Y:S01]  /*9fb90*/  STL [R1+0x33d0], R24 ;  /* 0x0033d01801007387 */ /* 0x000fe20000100800 */
[----:B------:R-:W-:Y:S01]  /*9fba0*/  STL [R1+0x3394], R19 ;  /* 0x0033941301007387 */ /* 0x000fe20000100800 */
[----:B---3--:R-:W-:-:S05]  /*9fbb0*/  IADD3 R12, P5, R12, R14, RZ ;  /* 0x0000000e0c0c7210 */ /* 0x008fca0007fbe0ff */
[----:B------:R0:W-:Y:S01]  /*9fbc0*/  STL [R1+0x33e4], R12 ;  /* 0x0033e40c01007387 */ /* 0x0001e20000100800 */
[----:B------:R1:W-:Y:S02]  /*9fbd0*/  STL [R1+0x33d8], R15 ;  /* 0x0033d80f01007387 */ /* 0x0003e40000100800 */
[----:B------:R2:W-:Y:S02]  /*9fbe0*/  STL [R1+0x33a0], R11 ;  /* 0x0033a00b01007387 */ /* 0x0005e40000100800 */
[----:B------:R-:W3:Y:S01]  /*9fbf0*/  LDL.LU R21, [R1+0x3408] ;  /* 0x0034080001157983 */ /* 0x000ee20000300800 */
[----:B------:R-:W3:Y:S01]  /*9fc00*/  LDL.LU R20, [R1+0x33c8] ;  /* 0x0033c80001147983 */ /* 0x000ee20000300800 */
[----:B----4-:R-:W-:-:S05]  /*9fc10*/  IMAD.X R18, R18, 0x1, R0, P3 ;  /* 0x0000000112127824 */ /* 0x010fca00018e0600 */
[----:B------:R4:W-:Y:S01]  /*9fc20*/  STL [R1+0x33a8], R18 ;  /* 0x0033a81201007387 */ /* 0x0009e20000100800 */
[----:B------:R-:W3:Y:S01]  /*9fc30*/  LDL.LU R22, [R1+0x3404] ;  /* 0x0034040001167983 */ /* 0x000ee20000300800 */
[----:B------:R-:W-:Y:S01]  /*9fc40*/  IADD3 R17, P3, R17, R14, RZ ;  /* 0x0000000e11117210 */ /* 0x000fe20007f7e0ff */
[----:B0-----:R-:W-:-:S04]  /*9fc50*/  IMAD.SHL.U32 R12, R10, 0x100, RZ ;  /* 0x000001000a0c7824 */ /* 0x001fc800078e00ff */
[----:B------:R0:W-:Y:S01]  /*9fc60*/  STL [R1+0x33e8], R17 ;  /* 0x0033e81101007387 */ /* 0x0001e20000100800 */
[----:B------:R-:W3:Y:S02]  /*9fc70*/  LDL.LU R23, [R1+0x33bc] ;  /* 0x0033bc0001177983 */ /* 0x000ee40000300800 */
[----:B------:R-:W-:Y:S02]  /*9fc80*/  IMAD.SHL.U32 R12, R12, 0x2, RZ ;  /* 0x000000020c0c7824 */ /* 0x000fe400078e00ff */
[----:B------:R-:W3:Y:S01]  /*9fc90*/  LDL.LU R26, [R1+0x3418] ;  /* 0x00341800011a7983 */ /* 0x000ee20000300800 */
[----:B------:R-:W3:Y:S01]  /*9fca0*/  LDL.LU R27, [R1+0x33d4] ;  /* 0x0033d400011b7983 */ /* 0x000ee20000300800 */
[----:B------:R-:W-:-:S05]  /*9fcb0*/  IMAD.X R13, R13, 0x1, R0, P2 ;  /* 0x000000010d0d7824 */ /* 0x000fca00010e0600 */
[----:B------:R0:W-:Y:S01]  /*9fcc0*/  STL [R1+0x339c], R13 ;  /* 0x00339c0d01007387 */ /* 0x0001e20000100800 */
[----:B------:R-:W3:Y:S01]  /*9fcd0*/  LDL.LU R9, [R1+0x3414] ;  /* 0x0034140001097983 */ /* 0x000ee20000300800 */
[----:B------:R-:W-:-:S05]  /*9fce0*/  IADD3 R16, P2, R16, R12, RZ ;  /* 0x0000000c10107210 */ /* 0x000fca0007f5e0ff */
[----:B------:R0:W-:Y:S01]  /*9fcf0*/  STL [R1+0x33f8], R16 ;  /* 0x0033f81001007387 */ /* 0x0001e20000100800 */
[----:B------:R-:W3:Y:S02]  /*9fd00*/  LDL.LU R8, [R1+0x33e0] ;  /* 0x0033e00001087983 */ /* 0x000ee40000300800 */
[----:B------:R-:W-:-:S05]  /*9fd10*/  IMAD.X R29, R29, 0x1, R0, P1 ;  /* 0x000000011d1d7824 */ /* 0x000fca00008e0600 */
[----:B------:R0:W-:Y:S01]  /*9fd20*/  STL [R1+0x33b4], R29 ;  /* 0x0033b41d01007387 */ /* 0x0001e20000100800 */
[----:B------:R-:W-:-:S05]  /*9fd30*/  IADD3 R28, P1, R28, R12, RZ ;  /* 0x0000000c1c1c7210 */ /* 0x000fca0007f3e0ff */
[----:B------:R0:W-:Y:S01]  /*9fd40*/  STL [R1+0x33f4], R28 ;  /* 0x0033f41c01007387 */ /* 0x0001e20000100800 */
        /* <DEDUP_REMOVED lines=10> */
[----:B-1----:R-:W3:Y:S02]  /*9fdf0*/  LDL.LU R15, [R1+0x3448] ;  /* 0x00344800010f7983 */ /* 0x002ee40000300800 */
[----:B--2---:R-:W2:Y:S01]  /*9fe00*/  LDL.LU R11, [R1+0x33fc] ;  /* 0x0033fc00010b7983 */ /* 0x004ea20000300800 */
[----:B----4-:R-:W4:Y:S01]  /*9fe10*/  LDL.LU R18, [R1+0x3444] ;  /* 0x0034440001127983 */ /* 0x010f220000300800 */
[----:B------:R-:W2:Y:S02]  /*9fe20*/  LDL.LU R14, [R1+0x3410] ;  /* 0x00341000010e7983 */ /* 0x000ea40000300800 */
[----:B0-----:R-:W4:Y:S02]  /*9fe30*/  LDL.LU R17, [R1+0x3458] ;  /* 0x0034580001117983 */ /* 0x001f240000300800 */
[----:B------:R-:W4:Y:S01]  /*9fe40*/  LDL.LU R13, [R1+0x340c] ;  /* 0x00340c00010d7983 */ /* 0x000f220000300800 */
[----:B------:R-:W4:Y:S01]  /*9fe50*/  LDL.LU R16, [R1+0x3454] ;  /* 0x0034540001107983 */ /* 0x000f220000300800 */
[----:B------:R-:W4:Y:S02]  /*9fe60*/  LDL.LU R29, [R1+0x3420] ;  /* 0x00342000011d7983 */ /* 0x000f240000300800 */
[----:B------:R-:W4:Y:S02]  /*9fe70*/  LDL.LU R28, [R1+0x3468] ;  /* 0x00346800011c7983 */ /* 0x000f240000300800 */
[----:B------:R-:W4:Y:S01]  /*9fe80*/  LDL.LU R2, [R1+0x341c] ;  /* 0x00341c0001027983 */ /* 0x000f220000300800 */
[----:B---3--:R-:W-:Y:S01]  /*9fe90*/  IADD3 R21, P0, R21, R12, RZ ;  /* 0x0000000c15157210 */ /* 0x008fe20007f1e0ff */
[----:B------:R-:W-:-:S04]  /*9fea0*/  IMAD.X R20, R20, 0x1, R0, P4 ;  /* 0x0000000114147824 */ /* 0x000fc800020e0600 */
[----:B------:R-:W-:Y:S01]  /*9feb0*/  STL [R1+0x3408], R21 ;  /* 0x0034081501007387 */ /* 0x000fe20000100800 */
[----:B------:R-:W-:-:S03]  /*9fec0*/  IADD3 R22, P4, R22, R12, RZ ;  /* 0x0000000c16167210 */ /* 0x000fc60007f9e0ff */
[----:B------:R-:W-:Y:S04]  /*9fed0*/  STL [R1+0x33c8], R20 ;  /* 0x0033c81401007387 */ /* 0x000fe80000100800 */
[----:B------:R0:W-:Y:S01]  /*9fee0*/  STL [R1+0x3404], R22 ;  /* 0x0034041601007387 */ /* 0x0001e20000100800 */
[----:B------:R-:W-:-:S05]  /*9fef0*/  IMAD.X R23, R23, 0x1, R0, P6 ;  /* 0x0000000117177824 */ /* 0x000fca00030e0600 */
[----:B------:R1:W-:Y:S01]  /*9ff00*/  STL [R1+0x33bc], R23 ;  /* 0x0033bc1701007387 */ /* 0x0003e20000100800 */
[----:B0-----:R-:W-:Y:S01]  /*9ff10*/  IMAD.SHL.U32 R22, R10, 0x100, RZ ;  /* 0x000001000a167824 */ /* 0x001fe200078e00ff */
[----:B------:R-:W-:Y:S01]  /*9ff20*/  IADD3 R26, P6, R26, R12, RZ ;  /* 0x0000000c1a1a7210 */ /* 0x000fe20007fde0ff */
[----:B-1----:R-:W-:Y:S02]  /*9ff30*/  IMAD.SHL.U32 R23, R10, 0x100, RZ ;  /* 0x000001000a177824 */ /* 0x002fe400078e00ff */
[----:B------:R-:W-:-:S03]  /*9ff40*/  IMAD.X R27, R27, 0x1, R0, P5 ;  /* 0x000000011b1b7824 */ /* 0x000fc600028e0600 */
[----:B------:R-:W-:Y:S02]  /*9ff50*/  SHF.R.S32.HI R23, RZ, 0x1f, R23 ;  /* 0x0000001fff177819 */ /* 0x000fe40000011417 */
[----:B------:R-:W-:Y:S02]  /*9ff60*/  IADD3 R9, P5, R9, R12, RZ ;  /* 0x0000000c09097210 */ /* 0x000fe40007fbe0ff */
[----:B------:R-:W-:Y:S01]  /*9ff70*/  SHF.L.U64.HI R22, R22, 0x1, R23 ;  /* 0x0000000116167819 */ /* 0x000fe20000010217 */
[----:B------:R-:W-:Y:S01]  /*9ff80*/  STL [R1+0x3418], R26 ;  /* 0x0034181a01007387 */ /* 0x000fe20000100800 */
[----:B------:R-:W-:Y:S02]  /*9ff90*/  STL [R1+0x33d4], R27 ;  /* 0x0033d41b01007387 */ /* 0x000fe40000100800 */
[----:B------:R-:W-:Y:S02]  /*9ffa0*/  STL [R1+0x394c], R0 ;  /* 0x00394c0001007387 */ /* 0x000fe40000100800 */
[----:B------:R-:W-:Y:S02]  /*9ffb0*/  STL [R1+0x3414], R9 ;  /* 0x0034140901007387 */ /* 0x000fe40000100800 */
[----:B------:R-:W-:-:S05]  /*9ffc0*/  IMAD.X R8, R8, 0x1, R0, P3 ;  /* 0x0000000108087824 */ /* 0x000fca00018e0600 */
[----:B------:R-:W-:Y:S01]  /*9ffd0*/  STL [R1+0x33e0], R8 ;  /* 0x0033e00801007387 */ /* 0x000fe20000100800 */
[-C--:B------:R-:W-:Y:S01]  /*9ffe0*/  IADD3 R3, P3, R3, R12.reuse, RZ ;  /* 0x0000000c03037210 */ /* 0x080fe20007f7e0ff */
[----:B------:R-:W-:Y:S01]  /*9fff0*/  IMAD.X R4, R4, 0x1, R22, P2 ;  /* 0x0000000104047824 */ /* 0x000fe200010e0616 */
[----:B------:R-:W-:-:S03]  /*a0000*/  IADD3 R5, P2, R5, R12, RZ ;  /* 0x0000000c05057210 */ /* 0x000fc60007f5e0ff */
[----:B------:R-:W-:Y:S01]  /*a0010*/  STL [R1+0x3428], R3 ;  /* 0x0034280301007387 */ /* 0x000fe20000100800 */
[----:B------:R-:W-:Y:S02]  /*a0020*/  STL [R1+0x33dc], R4 ;  /* 0x0033dc0401007387 */ /* 0x000fe40000100800 */
[----:B------:R-:W-:Y:S02]  /*a0030*/  STL [R1+0x3424], R5 ;  /* 0x0034240501007387 */ /* 0x000fe40000100800 */
[--C-:B------:R-:W-:Y:S01]  /*a0040*/  IMAD.X R6, R6, 0x1, R22.reuse, P1 ;  /* 0x0000000106067824 */ /* 0x100fe200008e0616 */
[-C--:B------:R-:W-:Y:S01]  /*a0050*/  IADD3 R7, P1, R7, R12.reuse, RZ ;  /* 0x0000000c07077210 */ /* 0x080fe20007f3e0ff */
[--C-:B------:R-:W-:Y:S01]  /*a0060*/  IMAD.X R25, R25, 0x1, R22.reuse, P0 ;  /* 0x0000000119197824 */ /* 0x100fe200000e0616 */
[-C--:B------:R-:W-:Y:S01]  /*a0070*/  IADD3 R24, P0, R24, R12.reuse, RZ ;  /* 0x0000000c18187210 */ /* 0x080fe20007f1e0ff */
[--C-:B------:R-:W-:Y:S01]  /*a0080*/  IMAD.X R19, R19, 0x1, R22.reuse, P4 ;  /* 0x0000000113137824 */ /* 0x100fe200020e0616 */
[----:B------:R-:W-:Y:S01]  /*a0090*/  STL [R1+0x33f0], R6 ;  /* 0x0033f00601007387 */ /* 0x000fe20000100800 */
[-C--:B------:R-:W-:Y:S01]  /*a00a0*/  IADD3 R15, P4, R15, R12.reuse, RZ ;  /* 0x0000000c0f0f7210 */ /* 0x080fe20007f9e0ff */
[----:B------:R-:W-:Y:S02]  /*a00b0*/  STL [R1+0x3438], R7 ;  /* 0x0034380701007387 */ /* 0x000fe40000100800 */
[--C-:B--2---:R-:W-:Y:S01]  /*a00c0*/  IMAD.X R11, R11, 0x1, R22.reuse, P6 ;  /* 0x000000010b0b7824 */ /* 0x104fe200030e0616 */
[----:B------:R-:W-:Y:S01]  /*a00d0*/  STL [R1+0x33ec], R25 ;  /* 0x0033ec1901007387 */ /* 0x000fe20000100800 */
[-C--:B----4-:R-:W-:Y:S01]  /*a00e0*/  IADD3 R18, P6, R18, R12.reuse, RZ ;  /* 0x0000000c12127210 */ /* 0x090fe20007fde0ff */
[----:B------:R-:W-:Y:S02]  /*a00f0*/  STL [R1+0x3434], R24 ;  /* 0x0034341801007387 */ /* 0x000fe40000100800 */
[--C-:B------:R-:W-:Y:S01]  /*a0100*/  IMAD.X R14, R14, 0x1, R22.reuse, P5 ;  /* 0x000000010e0e7824 */ /* 0x100fe200028e0616 */
[----:B------:R-:W-:Y:S01]  /*a0110*/  STL [R1+0x3400], R19 ;  /* 0x0034001301007387 */ /* 0x000fe20000100800 */
[-C--:B------:R-:W-:Y:S01]  /*a0120*/  IADD3 R17, P5, R17, R12.reuse, RZ ;  /* 0x0000000c11117210 */ /* 0x080fe20007fbe0ff */
[----:B------:R-:W-:Y:S02]  /*a0130*/  STL [R1+0x3448], R15 ;  /* 0x0034480f01007387 */ /* 0x000fe40000100800 */
[--C-:B------:R-:W-:Y:S01]  /*a0140*/  IMAD.X R13, R13, 0x1, R22.reuse, P3 ;  /* 0x000000010d0d7824 */ /* 0x100fe200018e0616 */
[----:B------:R-:W-:Y:S01]  /*a0150*/  STL [R1+0x33fc], R11 ;  /* 0x0033fc0b01007387 */ /* 0x000fe20000100800 */
[-C--:B------:R-:W-:Y:S01]  /*a0160*/  IADD3 R16, P3, R16, R12.reuse, RZ ;  /* 0x0000000c10107210 */ /* 0x080fe20007f7e0ff */
[----:B------:R-:W-:Y:S02]  /*a0170*/  STL [R1+0x3444], R18 ;  /* 0x0034441201007387 */ /* 0x000fe40000100800 */
[----:B------:R-:W-:Y:S02]  /*a0180*/  STL [R1+0x3410], R14 ;  /* 0x0034100e01007387 */ /* 0x000fe40000100800 */
[--C-:B------:R-:W-:Y:S01]  /*a0190*/  IMAD.X R29, R29, 0x1, R22.reuse, P2 ;  /* 0x000000011d1d7824 */ /* 0x100fe200010e0616 */
[----:B------:R-:W-:Y:S01]  /*a01a0*/  STL [R1+0x3458], R17 ;  /* 0x0034581101007387 */ /* 0x000fe20000100800 */
[----:B------:R-:W-:Y:S01]  /*a01b0*/  IADD3 R28, P2, R28, R12, RZ ;  /* 0x0000000c1c1c7210 */ /* 0x000fe20007f5e0ff */
[----:B------:R-:W-:Y:S02]  /*a01c0*/  STL [R1+0x340c], R13 ;  /* 0x00340c0d01007387 */ /* 0x000fe40000100800 */
[----:B------:R-:W-:Y:S01]  /*a01d0*/  STL [R1+0x3454], R16 ;  /* 0x0034541001007387 */ /* 0x000fe20000100800 */
[----:B------:R0:W-:Y:S01]  /*a01e0*/  STL [R1+0x395c], R22 ;  /* 0x00395c1601007387 */ /* 0x0001e20000100800 */
[----:B------:R-:W-:-:S02]  /*a01f0*/  IMAD.X R2, R2, 0x1, R22, P1 ;  /* 0x0000000102027824 */ /* 0x000fc400008e0616 */
[----:B------:R-:W-:Y:S01]  /*a0200*/  STL [R1+0x3420], R29 ;  /* 0x0034201d01007387 */ /* 0x000fe20000100800 */
[----:B0-----:R-:W2:Y:S01]  /*a0210*/  LDL.LU R22, [R1+0x3464] ;  /* 0x0034640001167983 */ /* 0x001ea20000300800 */
[----:B------:R-:W-:Y:S02]  /*a0220*/  STL [R1+0x3468], R28 ;  /* 0x0034681c01007387 */ /* 0x000fe40000100800 */
[----:B------:R-:W3:Y:S02]  /*a0230*/  LDL.LU R0, [R1+0x3474] ;  /* 0x0034740001007983 */ /* 0x000ee40000300800 */
[----:B------:R-:W-:Y:S01]  /*a0240*/  STL [R1+0x341c], R2 ;  /* 0x00341c0201007387 */ /* 0x000fe20000100800 */
[----:B---3--:R0:W-:Y:S04]  /*a0250*/  STL [R1+0x3950], R0 ;  /* 0x0039500001007387 */ /* 0x0081e80000100800 */
[----:B0-----:R-:W3:Y:S04]  /*a0260*/  LDL.LU R0, [R1+0x342c] ;  /* 0x00342c0001007983 */ /* 0x001ee80000300800 */
[----:B---3--:R0:W-:Y:S04]  /*a0270*/  STL [R1+0x3954], R0 ;  /* 0x0039540001007387 */ /* 0x0081e80000100800 */
[----:B0-----:R-:W3:Y:S01]  /*a0280*/  LDL.LU R0, [R1+0x3478] ;  /* 0x0034780001007983 */ /* 0x001ee20000300800 */
[----:B--2---:R-:W-:-:S03]  /*a0290*/  IADD3 R22, P1, R22, R12, RZ ;  /* 0x0000000c16167210 */ /* 0x004fc60007f3e0ff */
[----:B---3--:R0:W-:Y:S04]  /*a02a0*/  STL [R1+0x3958], R0 ;  /* 0x0039580001007387 */ /* 0x0081e80000100800 */
[----:B0-----:R-:W2:Y:S01]  /*a02b0*/  LDL.LU R0, [R1+0x3430] ;  /* 0x0034300001007983 */ /* 0x001ea20000300800 */
[----:B------:R-:W3:Y:S02]  /*a02c0*/  LDL.LU R20, [R1+0x3440] ;  /* 0x0034400001147983 */ /* 0x000ee40000300800 */
[----:B------:R-:W4:Y:S02]  /*a02d0*/  LDL.LU R21, [R1+0x3488] ;  /* 0x0034880001157983 */ /* 0x000f240000300800 */
        /* <DEDUP_REMOVED lines=24> */
[----:B------:R0:W-:Y:S02]  /*a0460*/  STL [R1+0x3464], R22 ;  /* 0x0034641601007387 */ /* 0x0001e40000100800 */
[----:B0-----:R-:W2:Y:S02]  /*a0470*/  LDL.LU R22, [R1+0x395c] ;  /* 0x00395c0001167983 */ /* 0x001ea40000300800 */
[----:B--2---:R-:W-:-:S05]  /*a0480*/  IMAD.X R0, R0, 0x1, R22, P0 ;  /* 0x0000000100007824 */ /* 0x004fca00000e0616 */
[----:B------:R0:W-:Y:S04]  /*a0490*/  STL [R1+0x3430], R0 ;  /* 0x0034300001007387 */ /* 0x0001e80000100800 */
[----:B0-----:R-:W2:Y:S02]  /*a04a0*/  LDL.LU R0, [R1+0x3958] ;  /* 0x0039580001007983 */ /* 0x001ea40000300800 */
[----:B--2---:R-:W-:-:S05]  /*a04b0*/  IADD3 R0, P0, R0, R12, RZ ;  /* 0x0000000c00007210 */ /* 0x004fca0007f1e0ff */
[----:B------:R0:W-:Y:S04]  /*a04c0*/  STL [R1+0x3478], R0 ;  /* 0x0034780001007387 */ /* 0x0001e80000100800 */
[----:B0-----:R-:W2:Y:S02]  /*a04d0*/  LDL.LU R0, [R1+0x3954] ;  /* 0x0039540001007983 */ /* 0x001ea40000300800 */
[----:B--2---:R-:W-:-:S05]  /*a04e0*/  IMAD.X R0, R0, 0x1, R22, P4 ;  /* 0x0000000100007824 */ /* 0x004fca00020e0616 */
[----:B------:R0:W-:Y:S04]  /*a04f0*/  STL [R1+0x342c], R0 ;  /* 0x00342c0001007387 */ /* 0x0001e80000100800 */
[----:B0-----:R-:W2:Y:S01]  /*a0500*/  LDL.LU R0, [R1+0x3950] ;  /* 0x0039500001007983 */ /* 0x001ea20000300800 */
[--C-:B---3--:R-:W-:Y:S01]  /*a0510*/  IMAD.X R20, R20, 0x1, R22.reuse, P6 ;  /* 0x0000000114147824 */ /* 0x108fe200030e0616 */
[-C--:B----4-:R-:W-:Y:S01]  /*a0520*/  IADD3 R21, P6, R21, R12.reuse, RZ ;  /* 0x0000000c15157210 */ /* 0x090fe20007fde0ff */
[--C-:B------:R-:W-:Y:S01]  /*a0530*/  IMAD.X R10, R10, 0x1, R22.reuse, P5 ;  /* 0x000000010a0a7824 */ /* 0x100fe200028e0616 */
[-C--:B------:R-:W-:Y:S01]  /*a0540*/  IADD3 R9, P5, R9, R12.reuse, RZ ;  /* 0x0000000c09097210 */ /* 0x080fe20007fbe0ff */
        /* <DEDUP_REMOVED lines=13> */
[----:B------:R-:W-:Y:S01]  /*a0620*/  IADD3 R16, P3, R16, R12, RZ ;  /* 0x0000000c10107210 */ /* 0x000fe20007f7e0ff */
[----:B------:R-:W-:-:S02]  /*a0630*/  IMAD.X R28, R28, 0x1, R22, P2 ;  /* 0x000000011c1c7824 */ /* 0x000fc400010e0616 */
[--C-:B------:R-:W-:Y:S02]  /*a0640*/  IMAD.X R29, R29, 0x1, R22.reuse, P1 ;  /* 0x000000011d1d7824 */ /* 0x100fe400008e0616 */
[--C-:B------:R-:W-:Y:S02]  /*a0650*/  IMAD.X R2, R2, 0x1, R22.reuse, P0 ;  /* 0x0000000102027824 */ /* 0x100fe400000e0616 */
[--C-:B------:R-:W-:Y:S02]  /*a0660*/  IMAD.X R27, R27, 0x1, R22.reuse, P5 ;  /* 0x000000011b1b7824 */ /* 0x100fe400028e0616 */
[----:B------:R-:W-:Y:S01]  /*a0670*/  IMAD.X R26, R26, 0x1, R22, P6 ;  /* 0x000000011a1a7824 */ /* 0x000fe200030e0616 */
[----:B--2---:R-:W-:-:S05]  /*a0680*/  IADD3 R0, P4, R0, R12, RZ ;  /* 0x0000000c00007210 */ /* 0x004fca0007f9e0ff */
[----:B------:R0:W-:Y:S04]  /*a0690*/  STL [R1+0x3474], R0 ;  /* 0x0034740001007387 */ /* 0x0001e80000100800 */
[----:B0-----:R0:W5:Y:S01]  /*a06a0*/  LDL.LU R0, [R1+0x394c] ;  /* 0x00394c0001007983 */ /* 0x0011620000300800 */
[----:B------:R1:W-:Y:S03]  /*a06b0*/  STL [R1+0x3440], R20 ;  /* 0x0034401401007387 */ /* 0x0003e60000100800 */
[----:B-1----:R0:W5:Y:S01]  /*a06c0*/  LDL.LU R20, [R1+0x3948] ;  /* 0x0039480001147983 */ /* 0x0021620000300800 */
        /* <DEDUP_REMOVED lines=8> */
[----:B------:R1:W-:Y:S02]  /*a0750*/  STL [R1+0x3490], R3 ;  /* 0x0034900301007387 */ /* 0x0003e40000100800 */
[----:B------:R-:W-:Y:S01]  /*a0760*/  IMAD.X R11, R11, 0x1, R22, P4 ;  /* 0x000000010b0b7824 */ /* 0x000fe200020e0616 */
[----:B-1----:R0:W5:Y:S01]  /*a0770*/  LDL.LU R3, [R1+0x3934] ;  /* 0x0039340001037983 */ /* 0x0021620000300800 */
[----:B------:R1:W-:Y:S01]  /*a0780*/  STL [R1+0x344c], R4 ;  /* 0x00344c0401007387 */ /* 0x0003e20000100800 */
[----:B------:R-:W-:-:S02]  /*a0790*/  IADD3 R15, P4, R15, R12, RZ ;  /* 0x0000000c0f0f7210 */ /* 0x000fc40007f9e0ff */
        /* <DEDUP_REMOVED lines=25> */
[----:B------:R0:W5:Y:S02]  /*a0930*/  LDL.LU R12, [R1+0x38fc] ;  /* 0x0038fc00010c7983 */ /* 0x0001640000300800 */
[----:B------:R1:W-:Y:S02]  /*a0940*/  STL [R1+0x34c8], R16 ;  /* 0x0034c81001007387 */ /* 0x0003e40000100800 */
[----:B------:R-:W-:Y:S01]  /*a0950*/  IMAD.X R23, R23, 0x1, R22, P4 ;  /* 0x0000000117177824 */ /* 0x000fe200020e0616 */
[----:B-1----:R0:W5:Y:S01]  /*a0960*/  LDL.LU R16, [R1+0x38f8] ;  /* 0x0038f80001107983 */ /* 0x0021620000300800 */
[----:B------:R1:W-:Y:S03]  /*a0970*/  STL [R1+0x348c], R28 ;  /* 0x00348c1c01007387 */ /* 0x0003e60000100800 */
[----:B-1----:R0:W5:Y:S01]  /*a0980*/  LDL.LU R28, [R1+0x38f4] ;  /* 0x0038f400011c7983 */ /* 0x0021620000300800 */
[----:B------:R1:W-:Y:S03]  /*a0990*/  STL [R1+0x3494], R29 ;  /* 0x0034941d01007387 */ /* 0x0003e60000100800 */
[----:B-1----:R0:W5:Y:S01]  /*a09a0*/  LDL.LU R29, [R1+0x38f0] ;  /* 0x0038f000011d7983 */ /* 0x0021620000300800 */
[----:B------:R1:W-:Y:S02]  /*a09b0*/  STL [R1+0x349c], R2 ;  /* 0x00349c0201007387 */ /* 0x0003e40000100800 */
[----:B------:R0:W-:Y:S02]  /*a09c0*/  STL [R1+0x34b4], R27 ;  /* 0x0034b41b01007387 */ /* 0x0001e40000100800 */
[----:B------:R0:W-:Y:S01]  /*a09d0*/  STL [R1+0x34a4], R23 ;  /* 0x0034a41701007387 */ /* 0x0001e20000100800 */
[----:B-1----:R-:W1:Y:S04]  /*a09e0*/  S2R R2, SR_TID.X ;  /* 0x0000000000027919 */ /* 0x002e680000002100 */
[----:B------:R0:W-:Y:S01]  /*a09f0*/  STL [R1+0x34ac], R26 ;  /* 0x0034ac1a01007387 */ /* 0x0001e20000100800 */
[----:B-1----:R-:W-:-:S05]  /*a0a00*/  LOP3.LUT R2, R2, 0x7f, RZ, 0xc0, !PT ;  /* 0x0000007f02027812 */ /* 0x002fca00078ec0ff */
[----:B------:R-:W-:Y:S02]  /*a0a10*/  IMAD.SHL.U32 R2, R2, 0x2, RZ ;  /* 0x0000000202027824 */ /* 0x000fe400078e00ff */
[----:B0-----:R-:W2:Y:S04]  /*a0a20*/  LDL.LU R26, [R1+0x34cc] ;  /* 0x0034cc00011a7983 */ /* 0x001ea80000300800 */
[----:B------:R-:W3:Y:S04]  /*a0a30*/  LDL.LU R23, [R1+0x3518] ;  /* 0x0035180001177983 */ /* 0x000ee80000300800 */
[----:B------:R-:W4:Y:S04]  /*a0a40*/  LDL.LU R27, [R1+0x34dc] ;  /* 0x0034dc00011b7983 */ /* 0x000f280000300800 */
[----:B-----5:R0:W-:Y:S04]  /*a0a50*/  STL [R1+0x393c], R5 ;  /* 0x00393c0501007387 */ /* 0x0201e80000100800 */
        /* <DEDUP_REMOVED lines=21> */
[----:B------:R-:W-:Y:S04]  /*a0bb0*/  STL [R1+0x3910], R18 ;  /* 0x0039101201007387 */ /* 0x000fe80000100800 */
[----:B------:R0:W-:Y:S04]  /*a0bc0*/  STL [R1+0x390c], R17 ;  /* 0x00390c1101007387 */ /* 0x0001e80000100800 */
[----:B0-----:R-:W4:Y:S01]  /*a0bd0*/  LDL.LU R17, [R1+0x34bc] ;  /* 0x0034bc0001117983 */ /* 0x001f220000300800 */
[----:B------:R-:W-:-:S03]  /*a0be0*/  IMAD.MOV.U32 R18, RZ, RZ, c[0x0][0x18c] ;  /* 0x00006300ff127624 */ /* 0x000fc600078e00ff */
[----:B------:R-:W-:Y:S04]  /*a0bf0*/  STL [R1+0x3908], R16 ;  /* 0x0039081001007387 */ /* 0x000fe80000100800 */
[----:B------:R-:W-:Y:S04]  /*a0c00*/  STL [R1+0x3904], R15 ;  /* 0x0039040f01007387 */ /* 0x000fe80000100800 */
[----:B------:R-:W-:Y:S04]  /*a0c10*/  STL [R1+0x3900], R14 ;  /* 0x0039000e01007387 */ /* 0x000fe80000100800 */
[----:B------:R-:W-:Y:S04]  /*a0c20*/  STL [R1+0x38fc], R13 ;  /* 0x0038fc0d01007387 */ /* 0x000fe80000100800 */
[----:B------:R0:W-:Y:S04]  /*a0c30*/  STL [R1+0x38f8], R12 ;  /* 0x0038f80c01007387 */ /* 0x0001e80000100800 */
[----:B------:R-:W-:Y:S04]  /*a0c40*/  STL [R1+0x38f4], R11 ;  /* 0x0038f40b01007387 */ /* 0x000fe80000100800 */
[----:B------:R-:W-:Y:S04]  /*a0c50*/  STL [R1+0x38f0], R0 ;  /* 0x0038f00001007387 */ /* 0x000fe80000100800 */
[----:B------:R-:W4:Y:S01]  /*a0c60*/  LDL.LU R2, [R1+0x13f0] ;  /* 0x0013f00001027983 */ /* 0x000f220000300800 */
[----:B0-----:R-:W-:-:S02]  /*a0c70*/  IMAD.SHL.U32 R12, R18, 0x100, RZ ;  /* 0x00000100120c7824 */ /* 0x001fc400078e00ff */
[----:B------:R-:W-:Y:S02]  /*a0c80*/  IMAD.MOV.U32 R14, RZ, RZ, R7 ;  /* 0x000000ffff0e7224 */ /* 0x000fe400078e0007 */
[----:B------:R-:W-:Y:S02]  /*a0c90*/  IMAD.SHL.U32 R12, R12, 0x2, RZ ;  /* 0x000000020c0c7824 */ /* 0x000fe400078e00ff */
[----:B------:R-:W-:Y:S02]  /*a0ca0*/  IMAD.MOV.U32 R15, RZ, RZ, R3 ;  /* 0x000000ffff0f7224 */ /* 0x000fe400078e0003 */
[----:B------:R-:W-:Y:S01]  /*a0cb0*/  IMAD.MOV.U32 R7, RZ, RZ, R8 ;  /* 0x000000ffff077224 */ /* 0x000fe200078e0008 */
[-C--:B--2---:R-:W-:Y:S02]  /*a0cc0*/  IADD3 R29, P5, R29, R12.reuse, RZ ;  /* 0x0000000c1d1d7210 */ /* 0x084fe40007fbe0ff */
[-C--:B---3--:R-:W-:Y:S02]  /*a0cd0*/  IADD3 R28, P6, R28, R12.reuse, RZ ;  /* 0x0000000c1c1c7210 */ /* 0x088fe40007fde0ff */
[----:B----4-:R-:W-:-:S02]  /*a0ce0*/  IADD3 R25, P4, R25, R12, RZ ;  /* 0x0000000c19197210 */ /* 0x010fc40007f9e0ff */
[-C--:B------:R-:W-:Y:S02]  /*a0cf0*/  IADD3 R24, P0, R24, R12.reuse, RZ ;  /* 0x0000000c18187210 */ /* 0x080fe40007f1e0ff */
[-C--:B------:R-:W-:Y:S02]  /*a0d00*/  IADD3 R21, P1, R21, R12.reuse, RZ ;  /* 0x0000000c15157210 */ /* 0x080fe40007f3e0ff */
[----:B------:R-:W-:-:S05]  /*a0d10*/  IADD3 R20, P2, R20, R12, RZ ;  /* 0x0000000c14147210 */ /* 0x000fca0007f5e0ff */
[--C-:B------:R-:W-:Y:S01]  /*a0d20*/  IMAD.X R26, R26, 0x1, R22.reuse, P2 ;  /* 0x000000011a1a7824 */ /* 0x100fe200010e0616 */
[-C--:B------:R-:W-:Y:S01]  /*a0d30*/  IADD3 R9, P2, R9, R12.reuse, RZ ;  /* 0x0000000c09097210 */ /* 0x080fe20007f5e0ff */
[----:B------:R-:W-:Y:S01]  /*a0d40*/  IMAD.X R17, R17, 0x1, R22, P3 ;  /* 0x0000000111117824 */ /* 0x000fe200018e0616 */
[----:B------:R-:W-:-:S04]  /*a0d50*/  IADD3 R19, P3, R19, R12, RZ ;  /* 0x0000000c13137210 */ /* 0x000fc80007f7e0ff */
[----:B------:R-:W-:Y:S01]  /*a0d60*/  STL [R1+0x34bc], R17 ;  /* 0x0034bc1101007387 */ /* 0x000fe20000100800 */
[----:B------:R-:W-:Y:S01]  /*a0d70*/  IMAD.X R10, R10, 0x1, R22, P3 ;  /* 0x000000010a0a7824 */ /* 0x000fe200018e0616 */
[----:B------:R-:W-:Y:S02]  /*a0d80*/  IADD3 R4, P3, R4, R12, RZ ;  /* 0x0000000c04047210 */ /* 0x000fe40007f7e0ff */
[----:B------:R-:W-:Y:S01]  /*a0d90*/  STL.64 [R1+0x5e8], R14 ;  /* 0x0005e80e01007387 */ /* 0x000fe20000100a00 */
[----:B------:R-:W-:-:S05]  /*a0da0*/  IADD3 R2, R2, 0x1, RZ ;  /* 0x0000000102027810 */ /* 0x000fca0007ffe0ff */
[----:B------:R-:W-:Y:S04]  /*a0db0*/  STL [R1+0x13f0], R2 ;  /* 0x0013f00201007387 */ /* 0x000fe80000100800 */
[----:B------:R-:W-:Y:S04]  /*a0dc0*/  STL.64 [R1+0x5e0], R6 ;  /* 0x0005e00601007387 */ /* 0x000fe80000100a00 */
        /* <DEDUP_REMOVED lines=10> */
[----:B0-----:R-:W2:Y:S01]  /*a0e70*/  LDL.LU R26, [R1+0x3520] ;  /* 0x00352000011a7983 */ /* 0x001ea20000300800 */
[--C-:B------:R-:W-:Y:S01]  /*a0e80*/  IMAD.X R5, R5, 0x1, R22.reuse, P1 ;  /* 0x0000000105057824 */ /* 0x100fe200008e0616 */
[-C--:B------:R-:W-:Y:S01]  /*a0e90*/  IADD3 R23, P1, R23, R12.reuse, RZ ;  /* 0x0000000c17177210 */ /* 0x080fe20007f3e0ff */
[----:B------:R-:W-:Y:S01]  /*a0ea0*/  IMAD.X R27, R27, 0x1, R22, P0 ;  /* 0x000000011b1b7824 */ /* 0x000fe200000e0616 */
[----:B------:R-:W-:Y:S04]  /*a0eb0*/  STL [R1+0x3508], R4 ;  /* 0x0035080401007387 */ /* 0x000fe80000100800 */
[----:B------:R-:W-:Y:S04]  /*a0ec0*/  STL [R1+0x3510], R9 ;  /* 0x0035100901007387 */ /* 0x000fe80000100800 */
[----:B------:R-:W3:Y:S04]  /*a0ed0*/  LDL.LU R2, [R1+0x3530] ;  /* 0x0035300001027983 */ /* 0x000ee80000300800 */
[----:B------:R-:W-:Y:S04]  /*a0ee0*/  STL [R1+0x34d4], R5 ;  /* 0x0034d40501007387 */ /* 0x000fe80000100800 */
[----:B---3--:R0:W-:Y:S04]  /*a0ef0*/  STL [R1+0x3980], R2 ;  /* 0x0039800201007387 */ /* 0x0081e80000100800 */
[----:B------:R-:W-:Y:S04]  /*a0f00*/  STL [R1+0x3518], R23 ;  /* 0x0035181701007387 */ /* 0x000fe80000100800 */
[----:B0-----:R-:W3:Y:S04]  /*a0f10*/  LDL.LU R2, [R1+0x34ec] ;  /* 0x0034ec0001027983 */ /* 0x001ee80000300800 */
[----:B------:R-:W-:Y:S04]  /*a0f20*/  STL [R1+0x34dc], R27 ;  /* 0x0034dc1b01007387 */ /* 0x000fe80000100800 */
[----:B---3--:R0:W-:Y:S04]  /*a0f30*/  STL [R1+0x3984], R2 ;  /* 0x0039840201007387 */ /* 0x0081e80000100800 */
[----:B0-----:R-:W3:Y:S01]  /*a0f40*/  LDL.LU R2, [R1+0x3528] ;  /* 0x0035280001027983 */ /* 0x001ee20000300800 */
[----:B--2---:R-:W-:-:S03]  /*a0f50*/  IADD3 R26, P0, R26, R12, RZ ;  /* 0x0000000c1a1a7210 */ /* 0x004fc60007f1e0ff */
[----:B---3--:R0:W-:Y:S04]  /*a0f60*/  STL [R1+0x3988], R2 ;  /* 0x0039880201007387 */ /* 0x0081e80000100800 */
[----:B0-----:R-:W2:Y:S04]  /*a0f70*/  LDL.LU R2, [R1+0x34e4] ;  /* 0x0034e40001027983 */ /* 0x001ea80000300800 */
[----:B------:R-:W3:Y:S04]  /*a0f80*/  LDL.LU R6, [R1+0x34f4] ;  /* 0x0034f40001067983 */ /* 0x000ee80000300800 */
[----:B------:R-:W4:Y:S04]  /*a0f90*/  LDL.LU R8, [R1+0x3538] ;  /* 0x0035380001087983 */ /* 0x000f280000300800 */
[----:B------:R-:W3:Y:S04]  /*a0fa0*/  LDL.LU R7, [R1+0x34fc] ;  /* 0x0034fc0001077983 */ /* 0x000ee80000300800 */
        /* <DEDUP_REMOVED lines=19> */
[----:B------:R0:W-:Y:S04]  /*a10e0*/  STL [R1+0x3520], R26 ;  /* 0x0035201a01007387 */ /* 0x0001e80000100800 */
[----:B------:R-:W3:Y:S04]  /*a10f0*/  LDL.LU R9, [R1+0x354c] ;  /* 0x00354c0001097983 */ /* 0x000ee80000300800 */
[----:B------:R-:W3:Y:S04]  /*a1100*/  LDL.LU R5, [R1+0x3590] ;  /* 0x0035900001057983 */ /* 0x000ee80000300800 */
[----:B------:R-:W3:Y:S04]  /*a1110*/  LDL.LU R23, [R1+0x3554] ;  /* 0x0035540001177983 */ /* 0x000ee80000300800 */
[----:B0-----:R-:W3:Y:S01]  /*a1120*/  LDL.LU R26, [R1+0x3598] ;  /* 0x00359800011a7983 */ /* 0x001ee20000300800 */
        /* <DEDUP_REMOVED lines=24> */
[--C-:B------:R-:W-:Y:S01]  /*a12b0*/  IMAD.X R25, R25, 0x1, R22.reuse, P3 ;  /* 0x0000000119197824 */ /* 0x100fe200018e0616 */
[-C--:B------:R-:W-:Y:S01]  /*a12c0*/  IADD3 R28, P3, R28, R12.reuse, RZ ;  /* 0x0000000c1c1c7210 */ /* 0x080fe20007f7e0ff */
[--C-:B------:R-:W-:Y:S01]  /*a12d0*/  IMAD.X R10, R10, 0x1, R22.reuse, P1 ;  /* 0x000000010a0a7824 */ /* 0x100fe200008e0616 */
[-C--:B------:R-:W-:Y:S01]  /*a12e0*/  IADD3 R29, P2, R29, R12.reuse, RZ ;  /* 0x0000000c1d1d7210 */ /* 0x080fe20007f5e0ff */
[----:B------:R-:W-:Y:S01]  /*a12f0*/  IMAD.X R9, R9, 0x1, R22, P0 ;  /* 0x0000000109097824 */ /* 0x000fe200000e0616 */
[-C--:B------:R-:W-:Y:S02]  /*a1300*/  IADD3 R4, P1, R4, R12.reuse, RZ ;  /* 0x0000000c04047210 */ /* 0x080fe40007f3e0ff */
[----:B--2---:R-:W-:-:S05]  /*a1310*/  IADD3 R2, P6, R2, R12, RZ ;  /* 0x0000000c02027210 */ /* 0x004fca0007fde0ff */
[----:B------:R-:W-:Y:S01]  /*a1320*/  STL [R1+0x3530], R2 ;  /* 0x0035300201007387 */ /* 0x000fe20000100800 */
[--C-:B------:R-:W-:Y:S01]  /*a1330*/  IMAD.X R19, R19, 0x1, R22.reuse, P6 ;  /* 0x0000000113137824 */ /* 0x100fe200030e0616 */
[-C--:B------:R-:W-:Y:S02]  /*a1340*/  IADD3 R20, P6, R20, R12.reuse, RZ ;  /* 0x0000000c14147210 */ /* 0x080fe40007fde0ff */
        /* <DEDUP_REMOVED lines=19> */
[-C--:B------:R-:W-:Y:S01]  /*a1480*/  IADD3 R5, P0, R5, R12.reuse, RZ ;  /* 0x0000000c05057210 */ /* 0x080fe20007f1e0ff */
[--C-:B------:R-:W-:Y:S01]  /*a1490*/  IMAD.X R23, R23, 0x1, R22.reuse, P4 ;  /* 0x0000000117177824 */ /* 0x100fe200020e0616 */
[----:B------:R-:W-:Y:S01]  /*a14a0*/  IADD3 R26, P4, R26, R12, RZ ;  /* 0x0000000c1a1a7210 */ /* 0x000fe20007f9e0ff */
[----:B------:R-:W-:Y:S04]  /*a14b0*/  STL [R1+0x3578], R28 ;  /* 0x0035781c01007387 */ /* 0x000fe80000100800 */
[----:B------:R-:W-:Y:S04]  /*a14c0*/  STL [R1+0x3580], R29 ;  /* 0x0035801d01007387 */ /* 0x000fe80000100800 */
[----:B------:R-:W-:Y:S04]  /*a14d0*/  STL [R1+0x3544], R10 ;  /* 0x0035440a01007387 */ /* 0x000fe80000100800 */
        /* <DEDUP_REMOVED lines=10> */
[----:B--2---:R-:W-:-:S03]  /*a1580*/  IMAD.X R27, R27, 0x1, R22, P6 ;  /* 0x000000011b1b7824 */ /* 0x004fc600030e0616 */
        /* <DEDUP_REMOVED lines=25> */
[----:B------:R-:W3:Y:S04]  /*a1720*/  LDL.LU R9, [R1+0x3608] ;  /* 0x0036080001097983 */ /* 0x000ee80000300800 */
[----:B------:R-:W3:Y:S04]  /*a1730*/  LDL.LU R5, [R1+0x35cc] ;  /* 0x0035cc0001057983 */ /* 0x000ee80000300800 */
[----:B------:R-:W3:Y:S04]  /*a1740*/  LDL.LU R23, [R1+0x3610] ;  /* 0x0036100001177983 */ /* 0x000ee80000300800 */
[----:B0-----:R-:W3:Y:S01]  /*a1750*/  LDL.LU R27, [R1+0x35d4] ;  /* 0x0035d400011b7983 */ /* 0x001ee20000300800 */
[----:B--2---:R-:W-:-:S05]  /*a1760*/  IADD3 R2, P6, R2, R12, RZ ;  /* 0x0000000c02027210 */ /* 0x004fca0007fde0ff */
[----:B------:R0:W-:Y:S04]  /*a1770*/  STL [R1+0x35a0], R2 ;  /* 0x0035a00201007387 */ /* 0x0001e80000100800 */
[----:B0-----:R-:W2:Y:S02]  /*a1780*/  LDL.LU R2, [R1+0x397c] ;  /* 0x00397c0001027983 */ /* 0x001ea40000300800 */
[----:B--2---:R-:W-:-:S05]  /*a1790*/  IMAD.X R2, R2, 0x1, R22, P5 ;  /* 0x0000000102027824 */ /* 0x004fca00028e0616 */
[----:B------:R0:W-:Y:S04]  /*a17a0*/  STL [R1+0x3564], R2 ;  /* 0x0035640201007387 */ /* 0x0001e80000100800 */
[----:B0-----:R-:W2:Y:S02]  /*a17b0*/  LDL.LU R2, [R1+0x3978] ;  /* 0x0039780001027983 */ /* 0x001ea40000300800 */
[----:B--2---:R-:W-:-:S05]  /*a17c0*/  IADD3 R2, P5, R2, R12, RZ ;  /* 0x0000000c02027210 */ /* 0x004fca0007fbe0ff */
[----:B------:R0:W-:Y:S04]  /*a17d0*/  STL [R1+0x35a8], R2 ;  /* 0x0035a80201007387 */ /* 0x0001e80000100800 */
[----:B0-----:R-:W2:Y:S01]  /*a17e0*/  LDL.LU R2, [R1+0x3974] ;  /* 0x0039740001027983 */ /* 0x001ea20000300800 */
[--C-:B----4-:R-:W-:Y:S01]  /*a17f0*/  IMAD.X R8, R8, 0x1, R22.reuse, P2 ;  /* 0x0000000108087824 */ /* 0x110fe200010e0616 */
[-C--:B---3--:R-:W-:Y:S01]  /*a1800*/  IADD3 R7, P2, R7, R12.reuse, RZ ;  /* 0x0000000c07077210 */ /* 0x088fe20007f5e0ff */
        /* <DEDUP_REMOVED lines=18> */
[----:B--2---:R-:W-:Y:S01]  /*a1930*/  IMAD.X R2, R2, 0x1, R22, P3 ;  /* 0x0000000102027824 */ /* 0x004fe200018e0616 */
[----:B------:R-:W-:-:S04]  /*a1940*/  IADD3 R6, P3, R6, R12, RZ ;  /* 0x0000000c06067210 */ /* 0x000fc80007f7e0ff */
        /* <DEDUP_REMOVED lines=97> */
[----:B------:R-:W-:Y:S01]  /*a1f60*/  IMAD.X R9, R9, 0x1, R22, P5 ;  /* 0x0000000109097824 */ /* 0x000fe200028e0616 */
[----:B--2---:R-:W-:-:S05]  /*a1f70*/  IADD3 R2, P2, R2, R12, RZ ;  /* 0x0000000c02027210 */ /* 0x004fca0007f5e0ff */
[----:B------:R-:W-:Y:S01]  /*a1f80*/  STL [R1+0x3628], R2 ;  /* 0x0036280201007387 */ /* 0x000fe20000100800 */
[----:B------:R-:W-:-:S03]  /*a1f90*/  IMAD.X R27, R27, 0x1, R22, P2 ;  /* 0x000000011b1b7824 */ /* 0x000fc600010e0616 */
[----:B------:R-:W-:Y:S04]  /*a1fa0*/  STL [R1+0x35ec], R6 ;  /* 0x0035ec0601007387 */ /* 0x000fe80000100800 */
[----:B------:R-:W-:Y:S04]  /*a1fb0*/  STL [R1+0x3630], R8 ;  /* 0x0036300801007387 */ /* 0x000fe80000100800 */
[----:B------:R-:W-:Y:S04]  /*a1fc0*/  STL [R1+0x35f4], R7 ;  /* 0x0035f40701007387 */ /* 0x000fe80000100800 */
[----:B------:R-:W-:Y:S04]  /*a1fd0*/  STL [R1+0x3638], R3 ;  /* 0x0036380301007387 */ /* 0x000fe80000100800 */
[----:B------:R-:W-:Y:S04]  /*a1fe0*/  STL [R1+0x35fc], R0 ;  /* 0x0035fc0001007387 */ /* 0x000fe80000100800 */
[----:B------:R-:W-:Y:S01]  /*a1ff0*/  STL [R1+0x3640], R11 ;  /* 0x0036400b01007387 */ /* 0x000fe20000100800 */
[----:B------:R-:W-:-:S03]  /*a2000*/  IADD3 R19, P2, R19, R12, RZ ;  /* 0x0000000c13137210 */ /* 0x000fc60007f5e0ff */
        /* <DEDUP_REMOVED lines=78> */
[-C--:B------:R-:W-:Y:S02]  /*a24f0*/  IADD3 R16, P2, R16, R12.reuse, RZ ;  /* 0x0000000c10107210 */ /* 0x080fe40007f5e0ff */
        /* <DEDUP_REMOVED lines=11> */
[----:B------:R-:W-:Y:S04]  /*a25b0*/  STL [R1+0x3664], R2 ;  /* 0x0036640201007387 */ /* 0x000fe80000100800 */
[----:B------:R-:W-:Y:S04]  /*a25c0*/  STL [R1+0x36a8], R6 ;  /* 0x0036a80601007387 */ /* 0x000fe80000100800 */
[----:B------:R-:W-:Y:S04]  /*a25d0*/  STL [R1+0x366c], R8 ;  /* 0x00366c0801007387 */ /* 0x000fe80000100800 */
[----:B------:R-:W-:Y:S04]  /*a25e0*/  STL [R1+0x36b0], R7 ;  /* 0x0036b00701007387 */ /* 0x000fe80000100800 */
[----:B------:R-:W-:Y:S04]  /*a25f0*/  STL [R1+0x3674], R3 ;  /* 0x0036740301007387 */ /* 0x000fe80000100800 */
[----:B------:R-:W-:Y:S04]  /*a2600*/  STL [R1+0x36b8], R0 ;  /* 0x0036b80001007387 */ /* 0x000fe80000100800 */
[----:B------:R-:W-:Y:S01]  /*a2610*/  STL [R1+0x367c], R11 ;  /* 0x00367c0b01007387 */ /* 0x000fe20000100800 */
[----:B------:R-:W-:-:S03]  /*a2620*/  IMAD.X R19, R19, 0x1, R22, P0 ;  /* 0x0000000113137824 */ /* 0x000fc600000e0616 */
[----:B------:R-:W-:Y:S01]  /*a2630*/  STL [R1+0x36c0], R13 ;  /* 0x0036c00d01007387 */ /* 0x000fe20000100800 */
[----:B------:R-:W-:-:S03]  /*a2640*/  IADD3 R20, P0, R20, R12, RZ ;  /* 0x0000000c14147210 */ /* 0x000fc60007f1e0ff */
        /* <DEDUP_REMOVED lines=71> */
[--C-:B------:R-:W-:Y:S02]  /*a2ac0*/  IMAD.X R27, R27, 0x1, R22.reuse, P2 ;  /* 0x000000011b1b7824 */ /* 0x100fe400010e0616 */
[--C-:B------:R-:W-:Y:S01]  /*a2ad0*/  IMAD.X R0, R0, 0x1, R22.reuse, P3 ;  /* 0x0000000100007824 */ /* 0x100fe200018e0616 */
[-C--:B------:R-:W-:Y:S01]  /*a2ae0*/  IADD3 R11, P3, R11, R12.reuse, RZ ;  /* 0x0000000c0b0b7210 */ /* 0x080fe20007f7e0ff */
[--C-:B------:R-:W-:Y:S01]  /*a2af0*/  IMAD.X R14, R14, 0x1, R22.reuse, P1 ;  /* 0x000000010e0e7824 */ /* 0x100fe200008e0616 */
[-C--:B------:R-:W-:Y:S01]  /*a2b00*/  IADD3 R13, P2, R13, R12.reuse, RZ ;  /* 0x0000000c0d0d7210 */ /* 0x080fe20007f5e0ff */
[----:B------:R-:W-:Y:S01]  /*a2b10*/  IMAD.X R16, R16, 0x1, R22, P0 ;  /* 0x0000000110107824 */ /* 0x000fe200000e0616 */
[----:B------:R-:W-:-:S02]  /*a2b20*/  IADD3 R15, P1, R15, R12, RZ ;  /* 0x0000000c0f0f7210 */ /* 0x000fc40007f3e0ff */
        /* <DEDUP_REMOVED lines=11> */
[----:B------:R-:W-:Y:S04]  /*a2be0*/  STL [R1+0x3720], R2 ;  /* 0x0037200201007387 */ /* 0x000fe80000100800 */
[----:B------:R-:W-:Y:S04]  /*a2bf0*/  STL [R1+0x36e4], R6 ;  /* 0x0036e40601007387 */ /* 0x000fe80000100800 */
[----:B------:R-:W-:Y:S04]  /*a2c00*/  STL [R1+0x3728], R8 ;  /* 0x0037280801007387 */ /* 0x000fe80000100800 */
[----:B------:R-:W-:Y:S04]  /*a2c10*/  STL [R1+0x36ec], R7 ;  /* 0x0036ec0701007387 */ /* 0x000fe80000100800 */
[----:B------:R-:W-:Y:S04]  /*a2c20*/  STL [R1+0x3730], R3 ;  /* 0x0037300301007387 */ /* 0x000fe80000100800 */
[----:B------:R0:W-:Y:S01]  /*a2c30*/  STL [R1+0x36fc], R27 ;  /* 0x0036fc1b01007387 */ /* 0x0001e20000100800 */
[----:B------:R-:W-:-:S03]  /*a2c40*/  IMAD.X R18, R18, 0x1, R22, P4 ;  /* 0x0000000112127824 */ /* 0x000fc600020e0616 */
[----:B------:R-:W-:Y:S01]  /*a2c50*/  STL [R1+0x36f4], R0 ;  /* 0x0036f40001007387 */ /* 0x000fe20000100800 */
[----:B------:R-:W-:-:S03]  /*a2c60*/  IADD3 R19, P4, R19, R12, RZ ;  /* 0x0000000c13137210 */ /* 0x000fc60007f9e0ff */
        /* <DEDUP_REMOVED lines=75> */
[----:B------:R-:W-:Y:S01]  /*a3120*/  IADD3 R24, P0, R24, R12, RZ ;  /* 0x0000000c18187210 */ /* 0x000fe20007f1e0ff */
[----:B------:R-:W-:-:S02]  /*a3130*/  IMAD.X R21, R21, 0x1, R22, P4 ;  /* 0x0000000115157824 */ /* 0x000fc400020e0616 */
[----:B--2---:R-:W-:Y:S01]  /*a3140*/  IMAD.X R2, R2, 0x1, R22, P5 ;  /* 0x0000000102027824 */ /* 0x004fe200028e0616 */
[----:B------:R-:W-:-:S04]  /*a3150*/  IADD3 R5, P5, R5, R12, RZ ;  /* 0x0000000c05057210 */ /* 0x000fc80007fbe0ff */
[----:B------:R0:W-:Y:S04]  /*a3160*/  STL [R1+0x375c], R2 ;  /* 0x00375c0201007387 */ /* 0x0001e80000100800 */
[----:B0-----:R-:W2:Y:S04]  /*a3170*/  LDL.LU R2, [R1+0x3940] ;  /* 0x0039400001027983 */ /* 0x001ea80000300800 */
[----:B------:R0:W-:Y:S04]  /*a3180*/  STL [R1+0x37a0], R5 ;  /* 0x0037a00501007387 */ /* 0x0001e80000100800 */
[----:B0-----:R-:W3:Y:S04]  /*a3190*/  LDL.LU R5, [R1+0x393c] ;  /* 0x00393c0001057983 */ /* 0x001ee80000300800 */
[----:B------:R0:W-:Y:S04]  /*a31a0*/  STL [R1+0x3764], R9 ;  /* 0x0037640901007387 */ /* 0x0001e80000100800 */
[----:B0-----:R-:W4:Y:S04]  /*a31b0*/  LDL.LU R9, [R1+0x3938] ;  /* 0x0039380001097983 */ /* 0x001f280000300800 */
[----:B------:R0:W-:Y:S04]  /*a31c0*/  STL [R1+0x37a8], R4 ;  /* 0x0037a80401007387 */ /* 0x0001e80000100800 */
[----:B0-----:R-:W2:Y:S04]  /*a31d0*/  LDL.LU R4, [R1+0x3934] ;  /* 0x0039340001047983 */ /* 0x001ea80000300800 */
[----:B------:R0:W-:Y:S04]  /*a31e0*/  STL [R1+0x376c], R6 ;  /* 0x00376c0601007387 */ /* 0x0001e80000100800 */
[----:B0-----:R-:W2:Y:S04]  /*a31f0*/  LDL R6, [R1+0x37ec] ;  /* 0x0037ec0001067983 */ /* 0x001ea80000100800 */
[----:B------:R0:W-:Y:S04]  /*a3200*/  STL [R1+0x37b0], R10 ;  /* 0x0037b00a01007387 */ /* 0x0001e80000100800 */
[----:B0-----:R-:W3:Y:S04]  /*a3210*/  LDL.LU R10, [R1+0x3930] ;  /* 0x00393000010a7983 */ /* 0x001ee80000300800 */
[----:B------:R0:W-:Y:S01]  /*a3220*/  STL [R1+0x3774], R29 ;  /* 0x0037741d01007387 */ /* 0x0001e20000100800 */
[----:B------:R-:W-:Y:S01]  /*a3230*/  IADD3 R20, P4, R20, R12, RZ ;  /* 0x0000000c14147210 */ /* 0x000fe20007f9e0ff */
[----:B------:R-:W-:-:S02]  /*a3240*/  IMAD.X R19, R19, 0x1, R22, P6 ;  /* 0x0000000113137824 */ /* 0x000fc400030e0616 */
[----:B0-----:R0:W5:Y:S04]  /*a3250*/  LDL.LU R29, [R1+0x392c] ;  /* 0x00392c00011d7983 */ /* 0x0011680000300800 */
[----:B------:R1:W-:Y:S01]  /*a3260*/  STL [R1+0x37b8], R28 ;  /* 0x0037b81c01007387 */ /* 0x0003e20000100800 */
[-C--:B------:R-:W-:Y:S01]  /*a3270*/  IADD3 R18, P6, R18, R12.reuse, RZ ;  /* 0x0000000c12127210 */ /* 0x080fe20007fde0ff */
[----:B------:R-:W-:Y:S02]  /*a3280*/  IMAD.X R17, R17, 0x1, R22, P5 ;  /* 0x0000000111117824 */ /* 0x000fe400028e0616 */
[----:B-1----:R0:W5:Y:S04]  /*a3290*/  LDL.LU R28, [R1+0x3928] ;  /* 0x00392800011c7983 */ /* 0x0021680000300800 */
[----:B------:R1:W-:Y:S01]  /*a32a0*/  STL [R1+0x377c], R25 ;  /* 0x00377c1901007387 */ /* 0x0003e20000100800 */
[----:B------:R-:W-:-:S03]  /*a32b0*/  IADD3 R16, P5, R16, R12, RZ ;  /* 0x0000000c10107210 */ /* 0x000fc60007fbe0ff */
[----:B-1----:R0:W5:Y:S04]  /*a32c0*/  LDL.LU R25, [R1+0x3924] ;  /* 0x0039240001197983 */ /* 0x0021680000300800 */
[----:B------:R1:W-:Y:S01]  /*a32d0*/  STL [R1+0x37c0], R24 ;  /* 0x0037c01801007387 */ /* 0x0003e20000100800 */
[----:B------:R-:W-:-:S03]  /*a32e0*/  IMAD.X R15, R15, 0x1, R22, P3 ;  /* 0x000000010f0f7824 */ /* 0x000fc600018e0616 */
        /* <DEDUP_REMOVED lines=23> */
[--C-:B------:R-:W-:Y:S02]  /*a3460*/  IMAD.X R23, R23, 0x1, R22.reuse, P5 ;  /* 0x0000000117177824 */ /* 0x100fe400028e0616 */
[--C-:B------:R-:W-:Y:S01]  /*a3470*/  IMAD.X R26, R26, 0x1, R22.reuse, P3 ;  /* 0x000000011a1a7824 */ /* 0x100fe200018e0616 */
[----:B-1----:R0:W5:Y:S04]  /*a3480*/  LDL.LU R14, [R1+0x3900] ;  /* 0x00390000010e7983 */ /* 0x0021680000300800 */
[----:B------:R1:W-:Y:S01]  /*a3490*/  STL [R1+0x37a4], R13 ;  /* 0x0037a40d01007387 */ /* 0x0003e20000100800 */
[----:B------:R-:W-:-:S03]  /*a34a0*/  IMAD.X R27, R27, 0x1, R22, P2 ;  /* 0x000000011b1b7824 */ /* 0x000fc600010e0616 */
[----:B-1----:R0:W5:Y:S04]  /*a34b0*/  LDL.LU R13, [R1+0x38fc] ;  /* 0x0038fc00010d7983 */ /* 0x0021680000300800 */
[----:B------:R0:W5:Y:S04]  /*a34c0*/  LDL.LU R12, [R1+0x38f8] ;  /* 0x0038f800010c7983 */ /* 0x0001680000300800 */
[----:B------:R1:W-:Y:S04]  /*a34d0*/  STL [R1+0x37e4], R11 ;  /* 0x0037e40b01007387 */ /* 0x0003e80000100800 */
[----:B-1----:R0:W5:Y:S04]  /*a34e0*/  LDL.LU R11, [R1+0x38f4] ;  /* 0x0038f400010b7983 */ /* 0x0021680000300800 */
[----:B------:R1:W-:Y:S04]  /*a34f0*/  STL [R1+0x37ac], R0 ;  /* 0x0037ac0001007387 */ /* 0x0003e80000100800 */
[----:B-1----:R0:W5:Y:S04]  /*a3500*/  LDL.LU R0, [R1+0x38f0] ;  /* 0x0038f00001007983 */ /* 0x0021680000300800 */
[----:B------:R-:W-:Y:S04]  /*a3510*/  STL [R1+0x37b4], R8 ;  /* 0x0037b40801007387 */ /* 0x000fe80000100800 */
[----:B------:R4:W-:Y:S04]  /*a3520*/  STL [R1+0x37bc], R7 ;  /* 0x0037bc0701007387 */ /* 0x0009e80000100800 */
[----:B------:R0:W-:Y:S04]  /*a3530*/  STL [R1+0x37c4], R3 ;  /* 0x0037c40301007387 */ /* 0x0001e80000100800 */
[----:B------:R0:W-:Y:S04]  /*a3540*/  STL [R1+0x37cc], R23 ;  /* 0x0037cc1701007387 */ /* 0x0001e80000100800 */
[----:B------:R0:W-:Y:S01]  /*a3550*/  STL [R1+0x37d4], R26 ;  /* 0x0037d41a01007387 */ /* 0x0001e20000100800 */
[----:B----4-:R-:W-:Y:S01]  /*a3560*/  IMAD.MOV.U32 R7, RZ, RZ, R9 ;  /* 0x000000ffff077224 */ /* 0x010fe200078e0009 */
[----:B--2---:R-:W-:Y:S01]  /*a3570*/  ISETP.NE.U32.AND P1, PT, R2, R6, PT ;  /* 0x000000060200720c */ /* 0x004fe20003f25070 */
[----:B---3--:R-:W-:Y:S01]  /*a3580*/  IMAD.MOV.U32 R6, RZ, RZ, R5 ;  /* 0x000000ffff067224 */ /* 0x008fe200078e0005 */
[----:B------:R-:W1:Y:S01]  /*a3590*/  S2R R2, SR_TID.X ;  /* 0x0000000000027919 */ /* 0x000e620000002100 */
[----:B------:R-:W-:-:S05]  /*a35a0*/  IMAD.MOV.U32 R5, RZ, RZ, R10 ;  /* 0x000000ffff057224 */ /* 0x000fca00078e000a */
[----:B------:R0:W-:Y:S04]  /*a35b0*/  STL.64 [R1+0x5d0], R4 ;  /* 0x0005d00401007387 */ /* 0x0001e80000100a00 */
[----:B------:R0:W-:Y:S01]  /*a35c0*/  STL [R1+0x37dc], R27 ;  /* 0x0037dc1b01007387 */ /* 0x0001e20000100800 */
[----:B-1----:R-:W-:-:S03]  /*a35d0*/  LOP3.LUT R2, R2, 0x7f, RZ, 0xc0, !PT ;  /* 0x0000007f02027812 */ /* 0x002fc600078ec0ff */
[----:B------:R0:W-:Y:S02]  /*a35e0*/  STL.64 [R1+0x5d8], R6 ;  /* 0x0005d80601007387 */ /* 0x0001e40000100a00 */
[----:B------:R-:W-:Y:S01]  /*a35f0*/  IMAD.SHL.U32 R2, R2, 0x2, RZ ;  /* 0x0000000202027824 */ /* 0x000fe200078e00ff */
[----:B------:R-:W-:Y:S01]  /*a3600*/  @!P1 CALL.REL.NOINC `(.L_x_1) ;  /* 0x0000001000009944 */ /* 0x000fe20003c00000 */
[----:B------:R-:W-:Y:S05]  /*a3610*/  BRA `(.L_x_2) ;  /* 0xfff75ba000007947 */ /* 0x000fea000383ffff */
.L_x_1:
[----:B------:R-:W-:-:S04]  /*a3620*/  NOP ;  /* 0x0000000000007918 */ /* 0x000fc80000000000 */
[----:B------:R-:W2:Y:S04]  /*a3630*/  LDL.LU R2, [R1+0x54c] ;  /* 0x00054c0001027983 */ /* 0x000ea80000300800 */
[----:B--2---:R1:W-:Y:S04]  /*a3640*/  STL [R1+0x3ac4], R2 ;  /* 0x003ac40201007387 */ /* 0x0043e80000100800 */
[----:B-1----:R-:W2:Y:S04]  /*a3650*/  LDL.LU R2, [R1+0x51c] ;  /* 0x00051c0001027983 */ /* 0x002ea80000300800 */
[----:B--2---:R1:W-:Y:S04]  /*a3660*/  STL [R1+0x3ac8], R2 ;  /* 0x003ac80201007387 */ /* 0x0043e80000100800 */
[----:B-----5:R-:W2:Y:S01]  /*a3670*/  LDL.LU R0, [R1+0x548] ;  /* 0x0005480001007983 */ /* 0x020ea20000300800 */
[----:B-1----:R-:W-:-:S03]  /*a3680*/  IMAD.MOV.U32 R2, RZ, RZ, R21 ;  /* 0x000000ffff027224 */ /* 0x002fc600078e0015 */
[----:B--2---:R1:W-:Y:S04]  /*a3690*/  STL [R1+0x3acc], R0 ;  /* 0x003acc0001007387 */ /* 0x0043e80000100800 */
[----:B0-----:R-:W2:Y:S04]  /*a36a0*/  LDL.LU R4, [R1+0x55c] ;  /* 0x00055c0001047983 */ /* 0x001ea80000300800 */
[----:B------:R-:W2:Y:S04]  /*a36b0*/  LDL.LU R10, [R1+0x558] ;  /* 0x00055800010a7983 */ /* 0x000ea80000300800 */
[----:B------:R-:W3:Y:S04]  /*a36c0*/  LDL.LU R5, [R1+0x56c] ;  /* 0x00056c0001057983 */ /* 0x000ee80000300800 */
[----:B------:R-:W3:Y:S01]  /*a36d0*/  LDL.LU R9, [R1+0x568] ;  /* 0x0005680001097983 */ /* 0x000ee20000300800 */
[----:B-1----:R-:W-:-:S03]  /*a36e0*/  IMAD.MOV.U32 R0, RZ, RZ, R20 ;  /* 0x000000ffff007224 */ /* 0x002fc600078e0014 */
[----:B------:R-:W4:Y:S04]  /*a36f0*/  LDL.LU R6, [R1+0x5ac] ;  /* 0x0005ac0001067983 */ /* 0x000f280000300800 */
[----:B------:R-:W4:Y:S04]  /*a3700*/  LDL.LU R8, [R1+0x5a8] ;  /* 0x0005a80001087983 */ /* 0x000f280000300800 */
        /* <DEDUP_REMOVED lines=20> */
[----:B------:R0:W-:Y:S01]  /*a3850*/  STL [R1+0x39f8], R15 ;  /* 0x0039f80f01007387 */ /* 0x0001e20000100800 */
[----:B------:R-:W-:-:S03]  /*a3860*/  F2FP.PACK_AB R2, R0, R2 ;  /* 0x000000020002723e */ /* 0x000fc600000000ff */
        /* <DEDUP_REMOVED lines=13> */
[----:B------:R-:W2:Y:S04]  /*a3940*/  LDL.LU R0, [R1+0x3acc] ;  /* 0x003acc0001007983 */ /* 0x000ea80000300800 */
[----:B------:R0:W-:Y:S04]  /*a3950*/  STL [R1+0x19c], R2 ;  /* 0x00019c0201007387 */ /* 0x0001e80000100800 */
[----:B0-----:R-:W2:Y:S02]  /*a3960*/  LDL.LU R2, [R1+0x3ac8] ;  /* 0x003ac80001027983 */ /* 0x001ea40000300800 */
[----:B--2---:R-:W-:-:S02]  /*a3970*/  F2FP.PACK_AB R29, R2, R29 ;  /* 0x0000001d021d723e */ /* 0x004fc400000000ff */
[----:B------:R-:W2:Y:S01]  /*a3980*/  LDL.LU R2, [R1+0x3ac4] ;  /* 0x003ac40001027983 */ /* 0x000ea20000300800 */
[----:B------:R-:W-:Y:S02]  /*a3990*/  F2FP.PACK_AB R28, R28, R12 ;  /* 0x0000000c1c1c723e */ /* 0x000fe400000000ff */
[----:B------:R-:W-:Y:S02]  /*a39a0*/  F2FP.PACK_AB R12, R13, R14 ;  /* 0x0000000e0d0c723e */ /* 0x000fe400000000ff */
[----:B------:R-:W-:Y:S01]  /*a39b0*/  F2FP.PACK_AB R11, R11, R15 ;  /* 0x0000000f0b0b723e */ /* 0x000fe200000000ff */
[----:B------:R-:W-:Y:S01]  /*a39c0*/  STL [R1+0x198], R29 ;  /* 0x0001981d01007387 */ /* 0x000fe20000100800 */
[----:B------:R-:W-:-:S03]  /*a39d0*/  F2FP.PACK_AB R13, R16, R17 ;  /* 0x00000011100d723e */ /* 0x000fc600000000ff */
[----:B------:R-:W-:Y:S04]  /*a39e0*/  STL [R1+0x194], R28 ;  /* 0x0001941c01007387 */ /* 0x000fe80000100800 */
[----:B------:R0:W-:Y:S04]  /*a39f0*/  STL [R1+0x190], R12 ;  /* 0x0001900c01007387 */ /* 0x0001e80000100800 */
[----:B------:R1:W-:Y:S01]  /*a3a00*/  STL [R1+0xac], R11 ;  /* 0x0000ac0b01007387 */ /* 0x0003e20000100800 */
[----:B0-----:R-:W-:-:S03]  /*a3a10*/  F2FP.PACK_AB R12, R18, R19 ;  /* 0x00000013120c723e */ /* 0x001fc600000000ff */
[----:B------:R-:W-:Y:S01]  /*a3a20*/  STL [R1+0xa8], R13 ;  /* 0x0000a80d01007387 */ /* 0x000fe20000100800 */
[----:B-1----:R-:W-:-:S03]  /*a3a30*/  F2FP.PACK_AB R11, R24, R25 ;  /* 0x00000019180b723e */ /* 0x002fc600000000ff */
[----:B------:R-:W-:Y:S04]  /*a3a40*/  STL [R1+0xa4], R12 ;  /* 0x0000a40c01007387 */ /* 0x000fe80000100800 */
[----:B------:R-:W-:Y:S01]  /*a3a50*/  STL [R1+0xa0], R11 ;  /* 0x0000a00b01007387 */ /* 0x000fe20000100800 */
[----:B--2---:R-:W-:Y:S02]  /*a3a60*/  F2FP.PACK_AB R2, R2, R0 ;  /* 0x000000000202723e */ /* 0x004fe400000000ff */
[----:B------:R-:W-:Y:S02]  /*a3a70*/  F2FP.PACK_AB R0, R4, R10 ;  /* 0x0000000a0400723e */ /* 0x000fe400000000ff */
[----:B---3--:R-:W-:Y:S01]  /*a3a80*/  F2FP.PACK_AB R4, R5, R9 ;  /* 0x000000090504723e */ /* 0x008fe200000000ff */
[----:B------:R4:W-:Y:S04]  /*a3a90*/  STL [R1+0xbc], R2 ;  /* 0x0000bc0201007387 */ /* 0x0009e80000100800 */
[----:B------:R0:W-:Y:S01]  /*a3aa0*/  STL [R1+0xb8], R0 ;  /* 0x0000b80001007387 */ /* 0x0001e20000100800 */
[----:B----4-:R-:W-:-:S03]  /*a3ab0*/  F2FP.PACK_AB R2, R6, R8 ;  /* 0x000000080602723e */ /* 0x010fc600000000ff */
[----:B------:R-:W-:Y:S01]  /*a3ac0*/  STL [R1+0xb4], R4 ;  /* 0x0000b40401007387 */ /* 0x000fe20000100800 */
[----:B0-----:R-:W-:Y:S02]  /*a3ad0*/  F2FP.PACK_AB R0, R7, R3 ;  /* 0x000000030700723e */ /* 0x001fe400000000ff */
[----:B------:R-:W-:Y:S01]  /*a3ae0*/  F2FP.PACK_AB R3, R20, R21 ;  /* 0x000000151403723e */ /* 0x000fe200000000ff */
[----:B------:R0:W-:Y:S04]  /*a3af0*/  STL [R1+0xb0], R2 ;  /* 0x0000b00201007387 */ /* 0x0001e80000100800 */
[----:B------:R1:W-:Y:S04]  /*a3b00*/  STL [R1+0xcc], R0 ;  /* 0x0000cc0001007387 */ /* 0x0003e80000100800 */
[----:B------:R-:W-:Y:S04]  /*a3b10*/  STL [R1+0xc8], R3 ;  /* 0x0000c80301007387 */ /* 0x000fe80000100800 */
[----:B------:R-:W2:Y:S01]  /*a3b20*/  LDL.LU R29, [R1+0x638] ;  /* 0x00063800011d7983 */ /* 0x000ea20000300800 */
[----:B0-----:R-:W-:-:S02]  /*a3b30*/  F2FP.PACK_AB R2, R22, R23 ;  /* 0x000000171602723e */ /* 0x001fc400000000ff */
[----:B-1----:R-:W-:-:S03]  /*a3b40*/  F2FP.PACK_AB R0, R26, R27 ;  /* 0x0000001b1a00723e */ /* 0x002fc600000000ff */
[----:B------:R-:W-:Y:S04]  /*a3b50*/  STL [R1+0xc4], R2 ;  /* 0x0000c40201007387 */ /* 0x000fe80000100800 */
[----:B--2---:R0:W-:Y:S04]  /*a3b60*/  STL [R1+0x3a3c], R29 ;  /* 0x003a3c1d01007387 */ /* 0x0041e80000100800 */
[----:B------:R-:W-:Y:S04]  /*a3b70*/  STL [R1+0xc0], R0 ;  /* 0x0000c00001007387 */ /* 0x000fe80000100800 */
[----:B0-----:R-:W2:Y:S04]  /*a3b80*/  LDL.LU R29, [R1+0x628] ;  /* 0x00062800011d7983 */ /* 0x001ea80000300800 */
[----:B--2---:R0:W-:Y:S04]  /*a3b90*/  STL [R1+0x3a44], R29 ;  /* 0x003a441d01007387 */ /* 0x0041e80000100800 */
        /* <DEDUP_REMOVED lines=31> */
[----:B------:R-:W3:Y:S04]  /*a3d90*/  LDL.LU R28, [R1+0x64c] ;  /* 0x00064c00011c7983 */ /* 0x000ee80000300800 */
[----:B---3--:R0:W-:Y:S04]  /*a3da0*/  STL [R1+0x3a38], R28 ;  /* 0x003a381c01007387 */ /* 0x0081e80000100800 */
[----:B0-----:R-:W3:Y:S04]  /*a3db0*/  LDL.LU R28, [R1+0x63c] ;  /* 0x00063c00011c7983 */ /* 0x001ee80000300800 */
        /* <DEDUP_REMOVED lines=33> */
[----:B0-----:R-:W2:Y:S04]  /*a3fd0*/  LDL.LU R28, [R1+0x5bc] ;  /* 0x0005bc00011c7983 */ /* 0x001ea80000300800 */
[----:B------:R-:W3:Y:S04]  /*a3fe0*/  LDL.LU R12, [R1+0x648] ;  /* 0x00064800010c7983 */ /* 0x000ee80000300800 */
[----:B------:R-:W4:Y:S04]  /*a3ff0*/  LDL.LU R13, [R1+0x65c] ;  /* 0x00065c00010d7983 */ /* 0x000f280000300800 */
        /* <DEDUP_REMOVED lines=24> */
[----:B------:R-:W3:Y:S01]  /*a4180*/  LDL.LU R27, [R1+0x690] ;  /* 0x00069000011b7983 */ /* 0x000ee20000300800 */
[----:B--2---:R-:W-:-:S03]  /*a4190*/  F2FP.PACK_AB R29, R28, R29 ;  /* 0x0000001d1c1d723e */ /* 0x004fc600000000ff */
[----:B------:R-:W2:Y:S04]  /*a41a0*/  LDL.LU R28, [R1+0x3ac0] ;  /* 0x003ac000011c7983 */ /* 0x000ea80000300800 */
[----:B------:R0:W-:Y:S04]  /*a41b0*/  STL [R1+0xdc], R29 ;  /* 0x0000dc1d01007387 */ /* 0x0001e80000100800 */
[----:B0-----:R-:W2:Y:S02]  /*a41c0*/  LDL.LU R29, [R1+0x3abc] ;  /* 0x003abc00011d7983 */ /* 0x001ea40000300800 */
[----:B--2---:R-:W-:-:S02]  /*a41d0*/  F2FP.PACK_AB R29, R28, R29 ;  /* 0x0000001d1c1d723e */ /* 0x004fc400000000ff */
        /* <DEDUP_REMOVED lines=64> */
[----:B------:R-:W2:Y:S01]  /*a45e0*/  LDL.LU R28, [R1+0x3a38] ;  /* 0x003a3800011c7983 */ /* 0x000ea20000300800 */
[----:B---3--:R-:W-:-:S03]  /*a45f0*/  F2FP.PACK_AB R11, R11, R15 ;  /* 0x0000000f0b0b723e */ /* 0x008fc600000000ff */
[----:B------:R-:W-:Y:S01]  /*a4600*/  STL [R1+0x118], R29 ;  /* 0x0001181d01007387 */ /* 0x000fe20000100800 */
[----:B------:R-:W-:Y:S02]  /*a4610*/  F2FP.PACK_AB R2, R2, R0 ;  /* 0x000000000202723e */ /* 0x000fe400000000ff */
[----:B------:R-:W-:Y:S02]  /*a4620*/  F2FP.PACK_AB R0, R4, R10 ;  /* 0x0000000a0400723e */ /* 0x000fe400000000ff */
[----:B------:R-:W-:Y:S02]  /*a4630*/  F2FP.PACK_AB R4, R5, R9 ;  /* 0x000000090504723e */ /* 0x000fe400000000ff */
[----:B--2---:R-:W-:Y:S02]  /*a4640*/  F2FP.PACK_AB R28, R28, R12 ;  /* 0x0000000c1c1c723e */ /* 0x004fe400000000ff */
[----:B----4-:R-:W-:Y:S02]  /*a4650*/  F2FP.PACK_AB R12, R13, R14 ;  /* 0x0000000e0d0c723e */ /* 0x010fe400000000ff */
[----:B------:R-:W-:Y:S01]  /*a4660*/  F2FP.PACK_AB R13, R16, R17 ;  /* 0x00000011100d723e */ /* 0x000fe200000000ff */
[----:B------:R-:W-:Y:S04]  /*a4670*/  STL [R1+0x114], R28 ;  /* 0x0001141c01007387 */ /* 0x000fe80000100800 */
[----:B------:R0:W-:Y:S04]  /*a4680*/  STL [R1+0x110], R12 ;  /* 0x0001100c01007387 */ /* 0x0001e80000100800 */
[----:B------:R1:W-:Y:S01]  /*a4690*/  STL [R1+0x12c], R11 ;  /* 0x00012c0b01007387 */ /* 0x0003e20000100800 */
[----:B0-----:R-:W-:-:S03]  /*a46a0*/  F2FP.PACK_AB R12, R18, R19 ;  /* 0x00000013120c723e */ /* 0x001fc600000000ff */
[----:B------:R-:W-:Y:S01]  /*a46b0*/  STL [R1+0x128], R13 ;  /* 0x0001280d01007387 */ /* 0x000fe20000100800 */
[----:B-1----:R-:W-:-:S03]  /*a46c0*/  F2FP.PACK_AB R11, R24, R25 ;  /* 0x00000019180b723e */ /* 0x002fc600000000ff */
[----:B------:R-:W-:Y:S04]  /*a46d0*/  STL [R1+0x124], R12 ;  /* 0x0001240c01007387 */ /* 0x000fe80000100800 */
[----:B------:R-:W-:Y:S04]  /*a46e0*/  STL [R1+0x120], R11 ;  /* 0x0001200b01007387 */ /* 0x000fe80000100800 */
[----:B------:R0:W-:Y:S04]  /*a46f0*/  STL [R1+0x13c], R2 ;  /* 0x00013c0201007387 */ /* 0x0001e80000100800 */
[----:B------:R1:W-:Y:S01]  /*a4700*/  STL [R1+0x138], R0 ;  /* 0x0001380001007387 */ /* 0x0003e20000100800 */
[----:B0-----:R-:W-:-:S03]  /*a4710*/  F2FP.PACK_AB R2, R6, R8 ;  /* 0x000000080602723e */ /* 0x001fc600000000ff */
[----:B------:R-:W-:Y:S01]  /*a4720*/  STL [R1+0x134], R4 ;  /* 0x0001340401007387 */ /* 0x000fe20000100800 */
[----:B-1----:R-:W-:-:S03]  /*a4730*/  F2FP.PACK_AB R0, R7, R3 ;  /* 0x000000030700723e */ /* 0x002fc600000000ff */
[----:B------:R0:W-:Y:S01]  /*a4740*/  STL [R1+0x130], R2 ;  /* 0x0001300201007387 */ /* 0x0001e20000100800 */
[----:B------:R-:W-:-:S03]  /*a4750*/  F2FP.PACK_AB R3, R20, R21 ;  /* 0x000000151403723e */ /* 0x000fc600000000ff */
[----:B------:R1:W-:Y:S01]  /*a4760*/  STL [R1+0x14c], R0 ;  /* 0x00014c0001007387 */ /* 0x0003e20000100800 */
[----:B0-----:R-:W-:-:S03]  /*a4770*/  F2FP.PACK_AB R2, R22, R23 ;  /* 0x000000171602723e */ /* 0x001fc600000000ff */
[----:B------:R-:W-:Y:S01]  /*a4780*/  STL [R1+0x148], R3 ;  /* 0x0001480301007387 */ /* 0x000fe20000100800 */
[----:B-1----:R-:W-:-:S03]  /*a4790*/  F2FP.PACK_AB R0, R26, R27 ;  /* 0x0000001b1a00723e */ /* 0x002fc600000000ff */
[----:B------:R-:W2:Y:S04]  /*a47a0*/  LDL.LU R4, [R1+0x6bc] ;  /* 0x0006bc0001047983 */ /* 0x000ea80000300800 */
[----:B------:R-:W-:Y:S04]  /*a47b0*/  STL [R1+0x144], R2 ;  /* 0x0001440201007387 */ /* 0x000fe80000100800 */
[----:B------:R-:W2:Y:S04]  /*a47c0*/  LDL.LU R10, [R1+0x6b8] ;  /* 0x0006b800010a7983 */ /* 0x000ea80000300800 */
[----:B------:R-:W-:Y:S04]  /*a47d0*/  STL [R1+0x140], R0 ;  /* 0x0001400001007387 */ /* 0x000fe80000100800 */
[----:B------:R-:W3:Y:S04]  /*a47e0*/  LDL.LU R5, [R1+0x6dc] ;  /* 0x0006dc0001057983 */ /* 0x000ee80000300800 */
[----:B------:R-:W3:Y:S04]  /*a47f0*/  LDL.LU R9, [R1+0x6d8] ;  /* 0x0006d80001097983 */ /* 0x000ee80000300800 */
[----:B------:R-:W4:Y:S04]  /*a4800*/  LDL.LU R20, [R1+0x6ec] ;  /* 0x0006ec0001147983 */ /* 0x000f280000300800 */
[----:B------:R-:W4:Y:S04]  /*a4810*/  LDL.LU R21, [R1+0x6e8] ;  /* 0x0006e80001157983 */ /* 0x000f280000300800 */
[----:B------:R-:W2:Y:S04]  /*a4820*/  LDL.LU R22, [R1+0x72c] ;  /* 0x00072c0001167983 */ /* 0x000ea80000300800 */
[----:B------:R-:W2:Y:S04]  /*a4830*/  LDL.LU R23, [R1+0x728] ;  /* 0x0007280001177983 */ /* 0x000ea80000300800 */
[----:B------:R-:W2:Y:S04]  /*a4840*/  LDL.LU R6, [R1+0x6b0] ;  /* 0x0006b00001067983 */ /* 0x000ea80000300800 */
[----:B------:R-:W2:Y:S04]  /*a4850*/  LDL.LU R8, [R1+0x6d0] ;  /* 0x0006d00001087983 */ /* 0x000ea80000300800 */
[----:B--2---:R0:W-:Y:S04]  /*a4860*/  STL [R1+0x3a34], R8 ;  /* 0x003a340801007387 */ /* 0x0041e80000100800 */
[----:B0-----:R-:W2:Y:S04]  /*a4870*/  LDL.LU R8, [R1+0x6b4] ;  /* 0x0006b40001087983 */ /* 0x001ea80000300800 */
        /* <DEDUP_REMOVED lines=9> */
[----:B--2---:R0:W-:Y:S04]  /*a4910*/  STL [R1+0x3a20], R25 ;  /* 0x003a201901007387 */ /* 0x0041e80000100800 */
[----:B0-----:R-:W2:Y:S04]  /*a4920*/  LDL.LU R25, [R1+0x738] ;  /* 0x0007380001197983 */ /* 0x001ea80000300800 */
[----:B--2---:R0:W-:Y:S04]  /*a4930*/  STL [R1+0x3a28], R25 ;  /* 0x003a281901007387 */ /* 0x0041e80000100800 */
[----:B0-----:R-:W2:Y:S04]  /*a4940*/  LDL.LU R25, [R1+0x724] ;  /* 0x0007240001197983 */ /* 0x001ea80000300800 */
[----:B------:R-:W2:Y:S04]  /*a4950*/  LDL.LU R24, [R1+0x70c] ;  /* 0x00070c0001187983 */ /* 0x000ea80000300800 */
[----:B--2---:R0:W-:Y:S04]  /*a4960*/  STL [R1+0x3a14], R24 ;  /* 0x003a141801007387 */ /* 0x0041e80000100800 */
[----:B0-----:R-:W2:Y:S04]  /*a4970*/  LDL.LU R24, [R1+0x6fc] ;  /* 0x0006fc0001187983 */ /* 0x001ea80000300800 */
[----:B--2---:R0:W-:Y:S04]  /*a4980*/  STL [R1+0x3a1c], R24 ;  /* 0x003a1c1801007387 */ /* 0x0041e80000100800 */
[----:B0-----:R-:W2:Y:S01]  /*a4990*/  LDL.LU R24, [R1+0x74c] ;  /* 0x00074c0001187983 */ /* 0x001ea20000300800 */
[----:B------:R-:W-:-:S02]  /*a49a0*/  F2FP.PACK_AB R10, R4, R10 ;  /* 0x0000000a040a723e */ /* 0x000fc400000000ff */
[----:B---3--:R-:W-:Y:S02]  /*a49b0*/  F2FP.PACK_AB R0, R5, R9 ;  /* 0x000000090500723e */ /* 0x008fe400000000ff */
[----:B----4-:R-:W-:Y:S02]  /*a49c0*/  F2FP.PACK_AB R4, R20, R21 ;  /* 0x000000151404723e */ /* 0x010fe400000000ff */
[----:B------:R-:W-:Y:S02]  /*a49d0*/  F2FP.PACK_AB R5, R22, R23 ;  /* 0x000000171605723e */ /* 0x000fe400000000ff */
[----:B------:R-:W-:Y:S01]  /*a49e0*/  F2FP.PACK_AB R6, R8, R6 ;  /* 0x000000060806723e */ /* 0x000fe200000000ff */
[----:B--2---:R0:W-:Y:S04]  /*a49f0*/  STL [R1+0x3a24], R24 ;  /* 0x003a241801007387 */ /* 0x0041e80000100800 */
[----:B0-----:R-:W2:Y:S04]  /*a4a00*/  LDL.LU R24, [R1+0x73c] ;  /* 0x00073c0001187983 */ /* 0x001ea80000300800 */
[----:B------:R-:W3:Y:S04]  /*a4a10*/  LDL.LU R19, [R1+0x708] ;  /* 0x0007080001137983 */ /* 0x000ee80000300800 */
        /* <DEDUP_REMOVED lines=13> */
[----:B------:R-:W-:Y:S04]  /*a4af0*/  STL [R1+0x15c], R10 ;  /* 0x00015c0a01007387 */ /* 0x000fe80000100800 */
[----:B------:R0:W-:Y:S04]  /*a4b00*/  STL [R1+0x158], R0 ;  /* 0x0001580001007387 */ /* 0x0001e80000100800 */
[----:B0-----:R-:W2:Y:S04]  /*a4b10*/  LDL.LU R0, [R1+0x75c] ;  /* 0x00075c0001007983 */ /* 0x001ea80000300800 */
[----:B------:R0:W-:Y:S04]  /*a4b20*/  STL [R1+0x154], R4 ;  /* 0x0001540401007387 */ /* 0x0001e80000100800 */
[----:B0-----:R-:W2:Y:S04]  /*a4b30*/  LDL.LU R4, [R1+0x6a4] ;  /* 0x0006a40001047983 */ /* 0x001ea80000300800 */
[----:B------:R0:W-:Y:S04]  /*a4b40*/  STL [R1+0x150], R5 ;  /* 0x0001500501007387 */ /* 0x0001e80000100800 */
[----:B------:R-:W2:Y:S04]  /*a4b50*/  LDL.LU R23, [R1+0x6a0] ;  /* 0x0006a00001177983 */ /* 0x000ea80000300800 */
[----:B------:R-:W2:Y:S04]  /*a4b60*/  LDL.LU R10, [R1+0x6c4] ;  /* 0x0006c400010a7983 */ /* 0x000ea80000300800 */
[----:B------:R-:W2:Y:S04]  /*a4b70*/  LDL.LU R22, [R1+0x6c0] ;  /* 0x0006c00001167983 */ /* 0x000ea80000300800 */
[----:B0-----:R-:W2:Y:S04]  /*a4b80*/  LDL.LU R5, [R1+0x714] ;  /* 0x0007140001057983 */ /* 0x001ea80000300800 */
[----:B------:R-:W2:Y:S04]  /*a4b90*/  LDL.LU R21, [R1+0x710] ;  /* 0x0007100001157983 */ /* 0x000ea80000300800 */
[----:B------:R-:W2:Y:S04]  /*a4ba0*/  LDL.LU R9, [R1+0x754] ;  /* 0x0007540001097983 */ /* 0x000ea80000300800 */
[----:B------:R-:W2:Y:S04]  /*a4bb0*/  LDL.LU R20, [R1+0x750] ;  /* 0x0007500001147983 */ /* 0x000ea80000300800 */
[----:B------:R-:W2:Y:S04]  /*a4bc0*/  LDL.LU R8, [R1+0x3a34] ;  /* 0x003a340001087983 */ /* 0x000ea80000300800 */
[----:B------:R0:W-:Y:S04]  /*a4bd0*/  STL [R1+0x16c], R6 ;  /* 0x00016c0601007387 */ /* 0x0001e80000100800 */
[----:B0-----:R-:W3:Y:S01]  /*a4be0*/  LDL.LU R6, [R1+0x7ac] ;  /* 0x0007ac0001067983 */ /* 0x001ee20000300800 */
[----:B--2---:R-:W-:-:S03]  /*a4bf0*/  F2FP.PACK_AB R8, R7, R8 ;  /* 0x000000080708723e */ /* 0x004fc600000000ff */
        /* <DEDUP_REMOVED lines=20> */
[----:B------:R-:W3:Y:S01]  /*a4d40*/  LDL.LU R24, [R1+0x3a14] ;  /* 0x003a140001187983 */ /* 0x000ee20000300800 */
[----:B----4-:R-:W-:-:S03]  /*a4d50*/  F2FP.PACK_AB R17, R18, R17 ;  /* 0x000000111211723e */ /* 0x010fc600000000ff */
[----:B------:R0:W-:Y:S01]  /*a4d60*/  STL [R1+0x174], R25 ;  /* 0x0001741901007387 */ /* 0x0001e20000100800 */
[----:B------:R-:W-:-:S03]  /*a4d70*/  F2FP.PACK_AB R15, R16, R15 ;  /* 0x0000000f100f723e */ /* 0x000fc600000000ff */
[----:B0-----:R-:W2:Y:S01]  /*a4d80*/  LDL.LU R25, [R1+0x3a10] ;  /* 0x003a100001197983 */ /* 0x001ea20000300800 */
[----:B------:R-:W-:Y:S02]  /*a4d90*/  F2FP.PACK_AB R14, R11, R14 ;  /* 0x0000000e0b0e723e */ /* 0x000fe400000000ff */
[----:B---3--:R-:W-:Y:S02]  /*a4da0*/  F2FP.PACK_AB R19, R24, R19 ;  /* 0x000000131813723e */ /* 0x008fe400000000ff */
[----:B------:R-:W3:Y:S04]  /*a4db0*/  LDL.LU R24, [R1+0x3a0c] ;  /* 0x003a0c0001187983 */ /* 0x000ee80000300800 */
[----:B------:R0:W-:Y:S04]  /*a4dc0*/  STL [R1+0x170], R19 ;  /* 0x0001701301007387 */ /* 0x0001e80000100800 */
[----:B0-----:R-:W4:Y:S04]  /*a4dd0*/  LDL.LU R19, [R1+0x3a08] ;  /* 0x003a080001137983 */ /* 0x001f280000300800 */
[----:B------:R-:W4:Y:S04]  /*a4de0*/  LDL.LU R18, [R1+0x3a04] ;  /* 0x003a040001127983 */ /* 0x000f280000300800 */
[----:B------:R0:W-:Y:S04]  /*a4df0*/  STL [R1+0x18c], R17 ;  /* 0x00018c1101007387 */ /* 0x0001e80000100800 */
[----:B0-----:R-:W4:Y:S04]  /*a4e00*/  LDL.LU R17, [R1+0x3a00] ;  /* 0x003a000001117983 */ /* 0x001f280000300800 */
[----:B------:R-:W4:Y:S04]  /*a4e10*/  LDL.LU R16, [R1+0x39fc] ;  /* 0x0039fc0001107983 */ /* 0x000f280000300800 */
[----:B------:R0:W-:Y:S04]  /*a4e20*/  STL [R1+0x188], R15 ;  /* 0x0001880f01007387 */ /* 0x0001e80000100800 */
[----:B0-----:R-:W4:Y:S04]  /*a4e30*/  LDL.LU R15, [R1+0x39f8] ;  /* 0x0039f800010f7983 */ /* 0x001f280000300800 */
[----:B------:R-:W4:Y:S01]  /*a4e40*/  LDL.LU R11, [R1+0x39f4] ;  /* 0x0039f400010b7983 */ /* 0x000f220000300800 */
[----:B------:R-:W-:-:S02]  /*a4e50*/  F2FP.PACK_AB R27, R12, R27 ;  /* 0x0000001b0c1b723e */ /* 0x000fc400000000ff */
[----:B------:R-:W-:Y:S01]  /*a4e60*/  F2FP.PACK_AB R28, R29, R28 ;  /* 0x0000001c1d1c723e */ /* 0x000fe200000000ff */
[----:B------:R0:W-:Y:S01]  /*a4e70*/  STL [R1+0x184], R14 ;  /* 0x0001840e01007387 */ /* 0x0001e20000100800 */
[----:B------:R-:W-:Y:S02]  /*a4e80*/  F2FP.PACK_AB R26, R13, R26 ;  /* 0x0000001a0d1a723e */ /* 0x000fe400000000ff */
[----:B--2---:R-:W-:Y:S02]  /*a4e90*/  F2FP.PACK_AB R25, R2, R25 ;  /* 0x000000190219723e */ /* 0x004fe400000000ff */
[----:B------:R-:W-:Y:S02]  /*a4ea0*/  F2FP.PACK_AB R23, R4, R23 ;  /* 0x000000170417723e */ /* 0x000fe400000000ff */
[----:B------:R-:W-:Y:S01]  /*a4eb0*/  F2FP.PACK_AB R22, R10, R22 ;  /* 0x000000160a16723e */ /* 0x000fe200000000ff */
[----:B0-----:R-:W2:Y:S01]  /*a4ec0*/  LDL.LU R14, [R1+0x39f0] ;  /* 0x0039f000010e7983 */ /* 0x001ea20000300800 */
[----:B------:R-:W-:-:S03]  /*a4ed0*/  F2FP.PACK_AB R21, R5, R21 ;  /* 0x000000150515723e */ /* 0x000fc600000000ff */
[----:B------:R-:W-:Y:S01]  /*a4ee0*/  STL [R1+0x38f8], R27 ;  /* 0x0038f81b01007387 */ /* 0x000fe20000100800 */
[----:B------:R-:W-:-:S03]  /*a4ef0*/  F2FP.PACK_AB R20, R9, R20 ;  /* 0x000000140914723e */ /* 0x000fc600000000ff */
[----:B------:R-:W-:Y:S04]  /*a4f00*/  STL [R1+0x180], R28 ;  /* 0x0001801c01007387 */ /* 0x000fe80000100800 */
[----:B------:R-:W-:Y:S04]  /*a4f10*/  STL [R1+0x38fc], R26 ;  /* 0x0038fc1a01007387 */ /* 0x000fe80000100800 */
[----:B------:R-:W-:Y:S01]  /*a4f20*/  STL [R1+0x3900], R25 ;  /* 0x0039001901007387 */ /* 0x000fe20000100800 */
[----:B---3--:R-:W-:-:S05]  /*a4f30*/  F2FP.PACK_AB R24, R0, R24 ;  /* 0x000000180018723e */ /* 0x008fca00000000ff */
[----:B------:R-:W-:Y:S04]  /*a4f40*/  STL [R1+0x3904], R24 ;  /* 0x0039041801007387 */ /* 0x000fe80000100800 */
[----:B------:R-:W-:Y:S01]  /*a4f50*/  STL [R1+0x3908], R23 ;  /* 0x0039081701007387 */ /* 0x000fe20000100800 */
[----:B----4-:R-:W-:-:S03]  /*a4f60*/  F2FP.PACK_AB R19, R6, R19 ;  /* 0x000000130613723e */ /* 0x010fc600000000ff */
[----:B------:R-:W-:Y:S01]  /*a4f70*/  STL [R1+0x390c], R22 ;  /* 0x00390c1601007387 */ /* 0x000fe20000100800 */
[----:B------:R-:W-:-:S03]  /*a4f80*/  F2FP.PACK_AB R18, R8, R18 ;  /* 0x000000120812723e */ /* 0x000fc600000000ff */
[----:B------:R-:W-:Y:S04]  /*a4f90*/  STL [R1+0x3910], R21 ;  /* 0x0039101501007387 */ /* 0x000fe80000100800 */
[----:B------:R-:W-:Y:S04]  /*a4fa0*/  STL [R1+0x3914], R20 ;  /* 0x0039141401007387 */ /* 0x000fe80000100800 */
[----:B------:R-:W-:Y:S01]  /*a4fb0*/  STL [R1+0x3918], R19 ;  /* 0x0039181301007387 */ /* 0x000fe20000100800 */
[----:B------:R-:W-:-:S03]  /*a4fc0*/  F2FP.PACK_AB R17, R7, R17 ;  /* 0x000000110711723e */ /* 0x000fc600000000ff */
[----:B------:R-:W-:Y:S01]  /*a4fd0*/  STL [R1+0x391c], R18 ;  /* 0x00391c1201007387 */ /* 0x000fe20000100800 */
[----:B------:R-:W-:-:S03]  /*a4fe0*/  F2FP.PACK_AB R16, R3, R16 ;  /* 0x000000100310723e */ /* 0x000fc600000000ff */
[----:B------:R-:W-:Y:S04]  /*a4ff0*/  STL [R1+0x3920], R17 ;  /* 0x0039201101007387 */ /* 0x000fe80000100800 */
[----:B------:R-:W-:Y:S04]  /*a5000*/  STL [R1+0x3924], R16 ;  /* 0x0039241001007387 */ /* 0x000fe80000100800 */
[----:B------:R-:W2:Y:S04]  /*a5010*/  LDL.LU R13, [R1+0x7b4] ;  /* 0x0007b400010d7983 */ /* 0x000ea80000300800 */
[----:B------:R-:W3:Y:S01]  /*a5020*/  LDL.LU R12, [R1+0x7c4] ;  /* 0x0007c400010c7983 */ /* 0x000ee20000300800 */
[----:B------:R-:W-:-:S03]  /*a5030*/  F2FP.PACK_AB R15, R15, R11 ;  /* 0x0000000b0f0f723e */ /* 0x000fc600000000ff */
[----:B------:R-:W4:Y:S04]  /*a5040*/  LDL.LU R11, [R1+0x768] ;  /* 0x00076800010b7983 */ /* 0x000f280000300800 */
[----:B----4-:R0:W-:Y:S04]  /*a5050*/  STL [R1+0x39e4], R11 ;  /* 0x0039e40b01007387 */ /* 0x0101e80000100800 */
[----:B0-----:R-:W4:Y:S04]  /*a5060*/  LDL.LU R11, [R1+0x7d4] ;  /* 0x0007d400010b7983 */ /* 0x001f280000300800 */
[----:B------:R-:W2:Y:S04]  /*a5070*/  LDL.LU R10, [R1+0x778] ;  /* 0x00077800010a7983 */ /* 0x000ea80000300800 */
[----:B--2---:R0:W-:Y:S04]  /*a5080*/  STL [R1+0x39e0], R10 ;  /* 0x0039e00a01007387 */ /* 0x0041e80000100800 */
[----:B0-----:R-:W2:Y:S04]  /*a5090*/  LDL.LU R10, [R1+0x76c] ;  /* 0x00076c00010a7983 */ /* 0x001ea80000300800 */
[----:B------:R-:W2:Y:S01]  /*a50a0*/  LDL.LU R9, [R1+0x788] ;  /* 0x0007880001097983 */ /* 0x000ea20000300800 */
[----:B------:R-:W-:-:S03]  /*a50b0*/  F2FP.PACK_AB R14, R13, R14 ;  /* 0x0000000e0d0e723e */ /* 0x000fc600000000ff */
[----:B--2---:R0:W-:Y:S04]  /*a50c0*/  STL [R1+0x39dc], R9 ;  /* 0x0039dc0901007387 */ /* 0x0041e80000100800 */
[----:B0-----:R-:W2:Y:S04]  /*a50d0*/  LDL.LU R9, [R1+0x77c] ;  /* 0x00077c0001097983 */ /* 0x001ea80000300800 */
        /* <DEDUP_REMOVED lines=24> */
[----:B------:R-:W3:Y:S04]  /*a5260*/  LDL.LU R13, [R1+0x39ec] ;  /* 0x0039ec00010d7983 */ /* 0x000ee80000300800 */
[----:B------:R0:W-:Y:S04]  /*a5270*/  STL [R1+0x392c], R14 ;  /* 0x00392c0e01007387 */ /* 0x0001e80000100800 */
[----:B0-----:R-:W2:Y:S01]  /*a5280*/  LDL.LU R14, [R1+0x774] ;  /* 0x00077400010e7983 */ /* 0x001ea20000300800 */
[----:B---3--:R-:W-:-:S03]  /*a5290*/  F2FP.PACK_AB R13, R12, R13 ;  /* 0x0000000d0c0d723e */ /* 0x008fc600000000ff */
[----:B------:R-:W4:Y:S04]  /*a52a0*/  LDL.LU R12, [R1+0x39e8] ;  /* 0x0039e800010c7983 */ /* 0x000f280000300800 */
[----:B------:R0:W-:Y:S04]  /*a52b0*/  STL [R1+0x3930], R13 ;  /* 0x0039300d01007387 */ /* 0x0001e80000100800 */
[----:B0-----:R-:W3:Y:S01]  /*a52c0*/  LDL.LU R13, [R1+0x764] ;  /* 0x00076400010d7983 */ /* 0x001ee20000300800 */
[----:B----4-:R-:W-:-:S03]  /*a52d0*/  F2FP.PACK_AB R12, R11, R12 ;  /* 0x0000000c0b0c723e */ /* 0x010fc600000000ff */
[----:B------:R-:W4:Y:S04]  /*a52e0*/  LDL.LU R11, [R1+0x39e4] ;  /* 0x0039e400010b7983 */ /* 0x000f280000300800 */
[----:B------:R0:W-:Y:S04]  /*a52f0*/  STL [R1+0x3934], R12 ;  /* 0x0039340c01007387 */ /* 0x0001e80000100800 */
[----:B0-----:R-:W2:Y:S01]  /*a5300*/  LDL.LU R12, [R1+0x79c] ;  /* 0x00079c00010c7983 */ /* 0x001ea20000300800 */
[----:B----4-:R-:W-:-:S03]  /*a5310*/  F2FP.PACK_AB R11, R10, R11 ;  /* 0x0000000b0a0b723e */ /* 0x010fc600000000ff */
[----:B------:R-:W2:Y:S04]  /*a5320*/  LDL.LU R10, [R1+0x39e0] ;  /* 0x0039e000010a7983 */ /* 0x000ea80000300800 */
[----:B------:R0:W-:Y:S04]  /*a5330*/  STL [R1+0x3938], R11 ;  /* 0x0039380b01007387 */ /* 0x0001e80000100800 */
[----:B0-----:R-:W4:Y:S01]  /*a5340*/  LDL.LU R11, [R1+0x78c] ;  /* 0x00078c00010b7983 */ /* 0x001f220000300800 */
[----:B--2---:R-:W-:-:S03]  /*a5350*/  F2FP.PACK_AB R10, R9, R10 ;  /* 0x0000000a090a723e */ /* 0x004fc600000000ff */
[----:B------:R-:W4:Y:S01]  /*a5360*/  LDL.LU R9, [R1+0x39dc] ;  /* 0x0039dc0001097983 */ /* 0x000f220000300800 */
[----:B------:R-:W-:Y:S02]  /*a5370*/  F2FP.PACK_AB R8, R12, R8 ;  /* 0x000000080c08723e */ /* 0x000fe400000000ff */
[----:B---3--:R-:W-:Y:S01]  /*a5380*/  F2FP.PACK_AB R7, R13, R7 ;  /* 0x000000070d07723e */ /* 0x008fe200000000ff */
[----:B------:R-:W-:Y:S01]  /*a5390*/  STL [R1+0x393c], R10 ;  /* 0x00393c0a01007387 */ /* 0x000fe20000100800 */
[----:B------:R-:W-:Y:S02]  /*a53a0*/  F2FP.PACK_AB R6, R14, R6 ;  /* 0x000000060e06723e */ /* 0x000fe400000000ff */
[----:B------:R-:W-:Y:S02]  /*a53b0*/  F2FP.PACK_AB R5, R15, R5 ;  /* 0x000000050f05723e */ /* 0x000fe400000000ff */
[----:B------:R-:W-:Y:S02]  /*a53c0*/  F2FP.PACK_AB R4, R16, R4 ;  /* 0x000000041004723e */ /* 0x000fe400000000ff */
[----:B----4-:R-:W-:-:S05]  /*a53d0*/  F2FP.PACK_AB R9, R11, R9 ;  /* 0x000000090b09723e */ /* 0x010fca00000000ff */
[----:B------:R-:W-:Y:S04]  /*a53e0*/  STL [R1+0x3940], R9 ;  /* 0x0039400901007387 */ /* 0x000fe80000100800 */
[----:B------:R-:W-:Y:S04]  /*a53f0*/  STL [R1+0x3944], R8 ;  /* 0x0039440801007387 */ /* 0x000fe80000100800 */
[----:B------:R-:W-:Y:S04]  /*a5400*/  STL [R1+0x3948], R7 ;  /* 0x0039480701007387 */ /* 0x000fe80000100800 */
[----:B------:R0:W-:Y:S04]  /*a5410*/  STL [R1+0x394c], R6 ;  /* 0x00394c0601007387 */ /* 0x0001e80000100800 */
[----:B------:R1:W-:Y:S04]  /*a5420*/  STL [R1+0x3950], R5 ;  /* 0x0039500501007387 */ /* 0x0003e80000100800 */
[----:B------:R2:W-:Y:S01]  /*a5430*/  STL [R1+0x3954], R4 ;  /* 0x0039540401007387 */ /* 0x0005e20000100800 */
[----:B0-----:R-:W-:-:S02]  /*a5440*/  F2FP.PACK_AB R6, R17, R18 ;  /* 0x000000121106723e */ /* 0x001fc400000000ff */
[----:B-1----:R-:W-:-:S03]  /*a5450*/  F2FP.PACK_AB R5, R19, R20 ;  /* 0x000000141305723e */ /* 0x002fc600000000ff */
[----:B------:R0:W-:Y:S01]  /*a5460*/  STL [R1+0xc], R6 ;  /* 0x00000c0601007387 */ /* 0x0001e20000100800 */
[----:B--2---:R-:W-:-:S03]  /*a5470*/  F2FP.PACK_AB R4, R21, R22 ;  /* 0x000000161504723e */ /* 0x004fc600000000ff */
[----:B------:R1:W-:Y:S04]  /*a5480*/  STL [R1+0x8], R5 ;  /* 0x0000080501007387 */ /* 0x0003e80000100800 */
[----:B------:R2:W-:Y:S01]  /*a5490*/  STL [R1+0x4], R4 ;  /* 0x0000040401007387 */ /* 0x0005e20000100800 */
[----:B0-----:R-:W-:Y:S02]  /*a54a0*/  F2FP.PACK_AB R6, R23, R24 ;  /* 0x000000181706723e */ /* 0x001fe400000000ff */
[----:B-1----:R-:W-:-:S03]  /*a54b0*/  F2FP.PACK_AB R5, R25, R26 ;  /* 0x0000001a1905723e */ /* 0x002fc600000000ff */
[----:B------:R-:W-:Y:S01]  /*a54c0*/  STL [R1], R6 ;  /* 0x0000000601007387 */ /* 0x000fe20000100800 */
[----:B--2---:R-:W-:-:S03]  /*a54d0*/  F2FP.PACK_AB R4, R27, R29 ;  /* 0x0000001d1b04723e */ /* 0x004fc600000000ff */
[----:B------:R-:W-:Y:S04]  /*a54e0*/  STL [R1+0x1c], R5 ;  /* 0x00001c0501007387 */ /* 0x000fe80000100800 */
[----:B------:R0:W-:Y:S04]  /*a54f0*/  STL [R1+0x18], R4 ;  /* 0x0000180401007387 */ /* 0x0001e80000100800 */
[----:B0-----:R-:W2:Y:S01]  /*a5500*/  LDL.LU R4, [R1+0x8e8] ;  /* 0x0008e80001047983 */ /* 0x001ea20000300800 */
[----:B------:R-:W-:Y:S02]  /*a5510*/  F2FP.PACK_AB R2, R28, R2 ;  /* 0x000000021c02723e */ /* 0x000fe400000000ff */
[----:B------:R-:W-:-:S03]  /*a5520*/  F2FP.PACK_AB R0, R0, R3 ;  /* 0x000000030000723e */ /* 0x000fc600000000ff */
        /* <DEDUP_REMOVED lines=162> */
[----:B----4-:R-:W-:-:S03]  /*a5f50*/  F2FP.PACK_AB R8, R7, R8 ;  /* 0x000000080708723e */ /* 0x010fc600000000ff */
[----:B------:R0:W-:Y:S01]  /*a5f60*/  STL [R1+0x6c], R4 ;  /* 0x00006c0401007387 */ /* 0x0001e20000100800 */
[----:B---3--:R-:W-:Y:S02]  /*a5f70*/  F2FP.PACK_AB R10, R9, R10 ;  /* 0x0000000a090a723e */ /* 0x008fe400000000ff */
[----:B------:R-:W-:Y:S01]  /*a5f80*/  F2FP.PACK_AB R12, R11, R12 ;  /* 0x0000000c0b0c723e */ /* 0x000fe200000000ff */
[----:B0-----:R0:W5:Y:S01]  /*a5f90*/  LDL.LU R4, [R1+0x3954] ;  /* 0x0039540001047983 */ /* 0x0011620000300800 */
[----:B------:R-:W-:Y:S02]  /*a5fa0*/  F2FP.PACK_AB R14, R13, R14 ;  /* 0x0000000e0d0e723e */ /* 0x000fe400000000ff */
[----:B------:R-:W-:Y:S02]  /*a5fb0*/  F2FP.PACK_AB R16, R15, R16 ;  /* 0x000000100f10723e */ /* 0x000fe400000000ff */
[----:B------:R-:W-:Y:S02]  /*a5fc0*/  F2FP.PACK_AB R18, R17, R18 ;  /* 0x000000121112723e */ /* 0x000fe400000000ff */
[----:B------:R-:W-:-:S02]  /*a5fd0*/  F2FP.PACK_AB R20, R19, R20 ;  /* 0x000000141314723e */ /* 0x000fc400000000ff */
[----:B------:R-:W-:Y:S02]  /*a5fe0*/  F2FP.PACK_AB R22, R21, R22 ;  /* 0x000000161516723e */ /* 0x000fe400000000ff */
[----:B------:R-:W-:Y:S02]  /*a5ff0*/  F2FP.PACK_AB R24, R23, R24 ;  /* 0x000000181718723e */ /* 0x000fe400000000ff */
[----:B------:R-:W-:Y:S02]  /*a6000*/  F2FP.PACK_AB R26, R25, R26 ;  /* 0x0000001a191a723e */ /* 0x000fe400000000ff */
[----:B------:R-:W-:Y:S02]  /*a6010*/  F2FP.PACK_AB R28, R27, R28 ;  /* 0x0000001c1b1c723e */ /* 0x000fe400000000ff */
[----:B------:R-:W-:Y:S02]  /*a6020*/  F2FP.PACK_AB R2, R29, R2 ;  /* 0x000000021d02723e */ /* 0x000fe400000000ff */
[----:B--2---:R-:W-:-:S02]  /*a6030*/  F2FP.PACK_AB R6, R5, R6 ;  /* 0x000000060506723e */ /* 0x004fc400000000ff */
[----:B------:R0:W5:Y:S04]  /*a6040*/  LDL.LU R5, [R1+0x3950] ;  /* 0x0039500001057983 */ /* 0x0001680000300800 */
[----:B------:R1:W-:Y:S04]  /*a6050*/  STL [R1+0x68], R6 ;  /* 0x0000680601007387 */ /* 0x0003e80000100800 */
[----:B-1----:R0:W5:Y:S04]  /*a6060*/  LDL.LU R6, [R1+0x394c] ;  /* 0x00394c0001067983 */ /* 0x0021680000300800 */
        /* <DEDUP_REMOVED lines=32> */
[----:B-1----:R-:W2:Y:S04]  /*a6270*/  LDL.LU R28, [R1+0x38f4] ;  /* 0x0038f400011c7983 */ /* 0x002ea80000300800 */
[----:B------:R-:W2:Y:S04]  /*a6280*/  LDL.LU R29, [R1+0x38f0] ;  /* 0x0038f000011d7983 */ /* 0x000ea80000300800 */
[----:B------:R1:W-:Y:S02]  /*a6290*/  STL [R1+0x98], R2 ;  /* 0x0000980201007387 */ /* 0x0003e40000100800 */
[----:B-1----:R-:W-:-:S02]  /*a62a0*/  F2FP.PACK_AB R2, R0, R3 ;  /* 0x000000030002723e */ /* 0x002fc400000000ff */
[----:B--2---:R-:W-:-:S05]  /*a62b0*/  F2FP.PACK_AB R0, R29, R28 ;  /* 0x0000001c1d00723e */ /* 0x004fca00000000ff */
[----:B------:R0:W-:Y:S04]  /*a62c0*/  STL [R1+0x90], R0 ;  /* 0x0000900001007387 */ /* 0x0001e80000100800 */
[----:B------:R0:W-:Y:S02]  /*a62d0*/  STL [R1+0x94], R2 ;  /* 0x0000940201007387 */ /* 0x0001e40000100800 */
.L_x_0:
[----:B------:R-:W2:Y:S04]  /*a62e0*/  LDL.LU R28, [R1+0x44] ;  /* 0x00004400011c7983 */ /* 0x000ea80000300800 */
[----:B------:R-:W3:Y:S04]  /*a62f0*/  LDL.LU R3, [R1+0x48] ;  /* 0x0000480001037983 */ /* 0x000ee80000300800 */
[----:B0-----:R-:W4:Y:S04]  /*a6300*/  LDL.LU R2, [R1+0x4c] ;  /* 0x00004c0001027983 */ /* 0x001f280000300800 */
[----:B------:R-:W2:Y:S04]  /*a6310*/  LDL.LU R0, [R1+0x40] ;  /* 0x0000400001007983 */ /* 0x000ea80000300800 */
[----:B-----5:R0:W-:Y:S04]  /*a6320*/  STL.64 [R1+0x3a40], R6 ;  /* 0x003a400601007387 */ /* 0x0201e80000100a00 */
[----:B0-----:R-:W2:Y:S04]  /*a6330*/  LDL.LU R6, [R1+0x10] ;  /* 0x0000100001067983 */ /* 0x001ea80000300800 */
[----:B------:R-:W4:Y:S04]  /*a6340*/  LDL.LU R7, [R1+0x14] ;  /* 0x0000140001077983 */ /* 0x000f280000300800 */
[----:B------:R0:W-:Y:S04]  /*a6350*/  STL.64 [R1+0x3a38], R4 ;  /* 0x003a380401007387 */ /* 0x0001e80000100a00 */
[----:B0-----:R-:W4:Y:S04]  /*a6360*/  LDL.LU R4, [R1+0x18] ;  /* 0x0000180001047983 */ /* 0x001f280000300800 */
[----:B------:R-:W4:Y:S04]  /*a6370*/  LDL.LU R5, [R1+0x1c] ;  /* 0x00001c0001057983 */ /* 0x000f280000300800 */
[----:B------:R0:W-:Y:S04]  /*a6380*/  STL.64 [R1+0x3a30], R10 ;  /* 0x003a300a01007387 */ /* 0x0001e80000100a00 */
[----:B0-----:R-:W4:Y:S04]  /*a6390*/  LDL.LU R10, [R1+0x4] ;  /* 0x00000400010a7983 */ /* 0x001f280000300800 */
[----:B------:R-:W4:Y:S04]  /*a63a0*/  LDL.LU R11, [R1] ;  /* 0x00000000010b7983 */ /* 0x000f280000300800 */
[----:B------:R-:W-:Y:S04]  /*a63b0*/  STL.64 [R1+0x3a28], R8 ;  /* 0x003a280801007387 */ /* 0x000fe80000100a00 */
[----:B------:R-:W-:Y:S04]  /*a63c0*/  STL.64 [R1+0x3a20], R14 ;  /* 0x003a200e01007387 */ /* 0x000fe80000100a00 */
[----:B------:R-:W-:Y:S04]  /*a63d0*/  STL.64 [R1+0x3a18], R12 ;  /* 0x003a180c01007387 */ /* 0x000fe80000100a00 */
[----:B------:R-:W-:Y:S04]  /*a63e0*/  STL.64 [R1+0x3a10], R18 ;  /* 0x003a101201007387 */ /* 0x000fe80000100a00 */
[----:B------:R0:W-:Y:S04]  /*a63f0*/  STL.64 [R1+0x3a08], R16 ;  /* 0x003a081001007387 */ /* 0x0001e80000100a00 */
[----:B0-----:R-:W4:Y:S04]  /*a6400*/  LDL.LU R16, [R1+0x8] ;  /* 0x0000080001107983 */ /* 0x001f280000300800 */
[----:B------:R-:W4:Y:S04]  /*a6410*/  LDL.LU R17, [R1+0xc] ;  /* 0x00000c0001117983 */ /* 0x000f280000300800 */
[----:B------:R2:W-:Y:S04]  /*a6420*/  STL.64 [R1+0x3a00], R22 ;  /* 0x003a001601007387 */ /* 0x0005e80000100a00 */
[----:B------:R0:W-:Y:S04]  /*a6430*/  STL.64 [R1+0x39f8], R20 ;  /* 0x0039f81401007387 */ /* 0x0001e80000100a00 */
[----:B------:R-:W-:Y:S04]  /*a6440*/  STL.64 [R1+0x39f0], R26 ;  /* 0x0039f01a01007387 */ /* 0x000fe80000100a00 */
[----:B------:R-:W-:Y:S04]  /*a6450*/  STL.64 [R1+0x39e8], R24 ;  /* 0x0039e81801007387 */ /* 0x000fe80000100a00 */
[----:B------:R-:W4:Y:S04]  /*a6460*/  LDL.LU R12, [R1+0x20] ;  /* 0x00002000010c7983 */ /* 0x000f280000300800 */
[----:B------:R-:W4:Y:S04]  /*a6470*/  LDL.LU R13, [R1+0x24] ;  /* 0x00002400010d7983 */ /* 0x000f280000300800 */
[----:B------:R-:W4:Y:S04]  /*a6480*/  LDL.LU R14, [R1+0x28] ;  /* 0x00002800010e7983 */ /* 0x000f280000300800 */
[----:B------:R-:W4:Y:S04]  /*a6490*/  LDL.LU R15, [R1+0x2c] ;  /* 0x00002c00010f7983 */ /* 0x000f280000300800 */
[----:B------:R-:W1:Y:S01]  /*a64a0*/  S2R R29, SR_TID.X ;  /* 0x00000000001d7919 */ /* 0x000e620000002100 */
[----:B--2---:R-:W-:-:S02]  /*a64b0*/  IMAD.MOV.U32 R22, RZ, RZ, R6 ;  /* 0x000000ffff167224 */ /* 0x004fc400078e0006 */
[----:B---3--:R-:W-:Y:S02]  /*a64c0*/  IMAD.MOV.U32 R6, RZ, RZ, R3 ;  /* 0x000000ffff067224 */ /* 0x008fe400078e0003 */
[----:B----4-:R-:W-:Y:S02]  /*a64d0*/  IMAD.MOV.U32 R23, RZ, RZ, R7 ;  /* 0x000000ffff177224 */ /* 0x010fe400078e0007 */
[----:B------:R-:W-:Y:S02]  /*a64e0*/  IMAD.MOV.U32 R7, RZ, RZ, R2 ;  /* 0x000000ffff077224 */ /* 0x000fe400078e0002 */
[C---:B-1----:R-:W-:Y:S02]  /*a64f0*/  IMAD.SHL.U32 R2, R29.reuse, 0x8, RZ ;  /* 0x000000081d027824 */ /* 0x042fe400078e00ff */
[----:B------:R-:W-:-:S03]  /*a6500*/  IMAD.SHL.U32 R3, R29, 0x4, RZ ;  /* 0x000000041d037824 */ /* 0x000fc600078e00ff */
[----:B------:R-:W-:-:S04]  /*a6510*/  LOP3.LUT R2, R2, 0x300, RZ, 0xc0, !PT ;  /* 0x0000030002027812 */ /* 0x000fc800078ec0ff */
[----:B------:R-:W-:Y:S01]  /*a6520*/  LOP3.LUT R2, R2, 0x70, R3, 0xf8, !PT ;  /* 0x0000007002027812 */ /* 0x000fe200078ef803 */
[C---:B------:R-:W-:Y:S02]  /*a6530*/  IMAD.SHL.U32 R3, R29.reuse, 0x400, RZ ;  /* 0x000004001d037824 */ /* 0x040fe400078e00ff */
[----:B------:R-:W-:Y:S02]  /*a6540*/  IMAD.MOV.U32 R18, RZ, RZ, R4 ;  /* 0x000000ffff127224 */ /* 0x000fe400078e0004 */
[----:B------:R-:W-:Y:S02]  /*a6550*/  IMAD.MOV.U32 R4, RZ, RZ, R0 ;  /* 0x000000ffff047224 */ /* 0x000fe400078e0000 */
[C---:B------:R-:W-:Y:S02]  /*a6560*/  IMAD.SHL.U32 R0, R29.reuse, 0x100, RZ ;  /* 0x000001001d007824 */ /* 0x040fe400078e00ff */
[----:B------:R-:W-:Y:S02]  /*a6570*/  IMAD.MOV.U32 R19, RZ, RZ, R5 ;  /* 0x000000ffff137224 */ /* 0x000fe400078e0005 */
[----:B------:R-:W-:Y:S01]  /*a6580*/  IMAD.MOV.U32 R5, RZ, RZ, R28 ;  /* 0x000000ffff057224 */ /* 0x000fe200078e001c */
[----:B------:R-:W-:Y:S01]  /*a6590*/  LOP3.LUT R0, R0, 0x1800, RZ, 0xc0, !PT ;  /* 0x0000180000007812 */ /* 0x000fe200078ec0ff */
[----:B------:R-:W-:-:S02]  /*a65a0*/  IMAD.SHL.U32 R28, R29, 0x20, RZ ;  /* 0x000000201d1c7824 */ /* 0x000fc400078e00ff */
[----:B0-----:R-:W-:Y:S02]  /*a65b0*/  IMAD.MOV.U32 R21, RZ, RZ, R10 ;  /* 0x000000ffff157224 */ /* 0x001fe400078e000a */
[----:B------:R-:W-:Y:S01]  /*a65c0*/  IMAD.MOV.U32 R20, RZ, RZ, R11 ;  /* 0x000000ffff147224 */ /* 0x000fe200078e000b */
[----:B------:R-:W-:Y:S04]  /*a65d0*/  STL.64 [R1+0x3a50], R14 ;  /* 0x003a500e01007387 */ /* 0x000fe80000100a00 */
[----:B------:R-:W-:Y:S04]  /*a65e0*/  STL.64 [R1+0x3a48], R12 ;  /* 0x003a480c01007387 */ /* 0x000fe80000100a00 */
[----:B------:R-:W2:Y:S04]  /*a65f0*/  LDL.LU R8, [R1+0x30] ;  /* 0x0000300001087983 */ /* 0x000ea80000300800 */
[----:B------:R-:W2:Y:S04]  /*a6600*/  LDL.LU R9, [R1+0x34] ;  /* 0x0000340001097983 */ /* 0x000ea80000300800 */
[----:B------:R-:W3:Y:S04]  /*a6610*/  LDL.LU R10, [R1+0x38] ;  /* 0x00003800010a7983 */ /* 0x000ee80000300800 */
[----:B------:R-:W3:Y:S04]  /*a6620*/  LDL.LU R11, [R1+0x3c] ;  /* 0x00003c00010b7983 */ /* 0x000ee80000300800 */
[----:B------:R-:W-:Y:S06]  /*a6630*/  BAR.SYNC.DEFER_BLOCKING 0x0 ;  /* 0x0000000000007b1d */ /* 0x000fec0000010000 */
[----:B---3--:R-:W-:Y:S04]  /*a6640*/  STL.64 [R1+0x3a60], R10 ;  /* 0x003a600a01007387 */ /* 0x008fe80000100a00 */
[----:B--2---:R0:W-:Y:S04]  /*a6650*/  STL.64 [R1+0x3a58], R8 ;  /* 0x003a580801007387 */ /* 0x0041e80000100a00 */
[----:B0-----:R-:W2:Y:S04]  /*a6660*/  LDL.LU R8, [R1+0x60] ;  /* 0x0000600001087983 */ /* 0x001ea80000300800 */
[----:B------:R-:W2:Y:S04]  /*a6670*/  LDL.LU R9, [R1+0x64] ;  /* 0x0000640001097983 */ /* 0x000ea80000300800 */
[----:B------:R-:W3:Y:S04]  /*a6680*/  LDL.LU R10, [R1+0x68] ;  /* 0x00006800010a7983 */ /* 0x000ee80000300800 */
[----:B------:R-:W3:Y:S04]  /*a6690*/  LDL.LU R11, [R1+0x6c] ;  /* 0x00006c00010b7983 */ /* 0x000ee80000300800 */
        /* <DEDUP_REMOVED lines=11> */
[----:B------:R-:W3:Y:S01]  /*a6750*/  LDL.LU R11, [R1+0x8c] ;  /* 0x00008c00010b7983 */ /* 0x000ee20000300800 */
[----:B------:R-:W-:-:S03]  /*a6760*/  LOP3.LUT R0, R0, 0x60, R28, 0xf8, !PT ;  /* 0x0000006000007812 */ /* 0x000fc600078ef81c */
[----:B---3--:R-:W-:Y:S04]  /*a6770*/  STL.64 [R1+0x3a90], R10 ;  /* 0x003a900a01007387 */ /* 0x008fe80000100a00 */
[----:B--2---:R0:W-:Y:S04]  /*a6780*/  STL.64 [R1+0x3a88], R8 ;  /* 0x003a880801007387 */ /* 0x0041e80000100a00 */
[----:B0-----:R-:W2:Y:S04]  /*a6790*/  LDL.LU R8, [R1+0x90] ;  /* 0x0000900001087983 */ /* 0x001ea80000300800 */
[----:B------:R-:W2:Y:S04]  /*a67a0*/  LDL.LU R9, [R1+0x94] ;  /* 0x0000940001097983 */ /* 0x000ea80000300800 */
[----:B------:R-:W2:Y:S04]  /*a67b0*/  LDL.LU R10, [R1+0x98] ;  /* 0x00009800010a7983 */ /* 0x000ea80000300800 */
[----:B------:R-:W2:Y:S01]  /*a67c0*/  LDL.LU R11, [R1+0x9c] ;  /* 0x00009c00010b7983 */ /* 0x000ea20000300800 */
[----:B------:R-:W-:Y:S01]  /*a67d0*/  LOP3.LUT R0, R0, R2, RZ, 0x3c, !PT ;  /* 0x0000000200007212 */ /* 0x000fe200078e3cff */
[----:B------:R-:W-:-:S02]  /*a67e0*/  IMAD.MOV.U32 R27, RZ, RZ, R21 ;  /* 0x000000ffff1b7224 */ /* 0x000fc400078e0015 */
[----:B------:R-:W3:Y:S01]  /*a67f0*/  LDL.LU R12, [R1+0x50] ;  /* 0x00005000010c7983 */ /* 0x000ee20000300800 */
[----:B------:R-:W-:-:S03]  /*a6800*/  IMAD.MOV.U32 R26, RZ, RZ, R20 ;  /* 0x000000ffff1a7224 */ /* 0x000fc600078e0014 */
[----:B------:R-:W3:Y:S01]  /*a6810*/  LDL.LU R13, [R1+0x54] ;  /* 0x00005400010d7983 */ /* 0x000ee20000300800 */
[----:B------:R-:W-:-:S03]  /*a6820*/  IMAD.MOV.U32 R21, RZ, RZ, R17 ;  /* 0x000000ffff157224 */ /* 0x000fc600078e0011 */
[----:B------:R-:W3:Y:S01]  /*a6830*/  LDL.LU R14, [R1+0x58] ;  /* 0x00005800010e7983 */ /* 0x000ee20000300800 */
[----:B------:R-:W-:-:S03]  /*a6840*/  IMAD.MOV.U32 R20, RZ, RZ, R16 ;  /* 0x000000ffff147224 */ /* 0x000fc600078e0010 */
[----:B------:R-:W3:Y:S04]  /*a6850*/  LDL.LU R15, [R1+0x5c] ;  /* 0x00005c00010f7983 */ /* 0x000ee80000300800 */
[----:B------:R-:W4:Y:S04]  /*a6860*/  LDL.LU R17, [R1+0x37f4] ;  /* 0x0037f40001117983 */ /* 0x000f280000300800 */
[----:B------:R-:W3:Y:S04]  /*a6870*/  LDL.LU R16, [R1+0x37f0] ;  /* 0x0037f00001107983 */ /* 0x000ee80000300800 */
[----:B--2---:R0:W-:Y:S04]  /*a6880*/  STS.128 [R0], R8 ;  /* 0x0000000800007388 */ /* 0x0041e80000000c00 */
[----:B0-----:R-:W2:Y:S04]  /*a6890*/  LDL.LU.64 R10, [R1+0x3a90] ;  /* 0x003a9000010a7983 */ /* 0x001ea80000300a00 */
[----:B------:R-:W2:Y:S04]  /*a68a0*/  LDL.LU.64 R8, [R1+0x3a88] ;  /* 0x003a880001087983 */ /* 0x000ea80000300a00 */
[----:B--2---:R0:W-:Y:S04]  /*a68b0*/  STS.128 [R0+0x80], R8 ;  /* 0x0000800800007388 */ /* 0x0041e80000000c00 */
[----:B0-----:R-:W2:Y:S04]  /*a68c0*/  LDL.LU.64 R10, [R1+0x3a80] ;  /* 0x003a8000010a7983 */ /* 0x001ea80000300a00 */
[----:B------:R-:W2:Y:S04]  /*a68d0*/  LDL.LU.64 R8, [R1+0x3a78] ;  /* 0x003a780001087983 */ /* 0x000ea80000300a00 */
[----:B--2---:R0:W-:Y:S04]  /*a68e0*/  STS.128 [R0+0x400], R8 ;  /* 0x0004000800007388 */ /* 0x0041e80000000c00 */
[----:B0-----:R-:W2:Y:S04]  /*a68f0*/  LDL.LU.64 R10, [R1+0x3a70] ;  /* 0x003a7000010a7983 */ /* 0x001ea80000300a00 */
[----:B------:R-:W2:Y:S01]  /*a6900*/  LDL.LU.64 R8, [R1+0x3a68] ;  /* 0x003a680001087983 */ /* 0x000ea20000300a00 */
[----:B------:R-:W-:-:S02]  /*a6910*/  LOP3.LUT R3, R3, 0x1800, RZ, 0xc0, !PT ;  /* 0x0000180003037812 */ /* 0x000fc400078ec0ff */
[----:B------:R-:W-:Y:S02]  /*a6920*/  LOP3.LUT R29, R29, 0x7f, RZ, 0xc0, !PT ;  /* 0x0000007f1d1d7812 */ /* 0x000fe400078ec0ff */
[----:B---3--:R-:W-:-:S03]  /*a6930*/  ISETP.GE.AND P2, PT, R16, c[0x0][0x17c], PT ;  /* 0x00005f0010007a0c */ /* 0x008fc60003f46270 */
[----:B------:R-:W-:-:S05]  /*a6940*/  IMAD R16, R29, 0x10, R3 ;  /* 0x000000101d107824 */ /* 0x000fca00078e0203 */
[C---:B------:R-:W-:Y:S02]  /*a6950*/  LOP3.LUT R29, R16.reuse, 0x20, RZ, 0x3c, !PT ;  /* 0x00000020101d7812 */ /* 0x040fe400078e3cff */
[C---:B------:R-:W-:Y:S02]  /*a6960*/  LOP3.LUT R3, R16.reuse, 0x40, RZ, 0x3c, !PT ;  /* 0x0000004010037812 */ /* 0x040fe400078e3cff */
[----:B------:R-:W-:Y:S01]  /*a6970*/  LOP3.LUT R2, R16, 0x60, RZ, 0x3c, !PT ;  /* 0x0000006010027812 */ /* 0x000fe200078e3cff */
[----:B--2---:R-:W-:Y:S04]  /*a6980*/  STS.128 [R0+0x480], R8 ;  /* 0x0004800800007388 */ /* 0x004fe80000000c00 */
[----:B------:R-:W-:Y:S06]  /*a6990*/  BAR.SYNC.DEFER_BLOCKING 0x0 ;  /* 0x0000000000007b1d */ /* 0x000fec0000010000 */
[----:B------:R-:W0:Y:S04]  /*a69a0*/  LDS.128 R8, [R16] ;  /* 0x0000000010087984 */ /* 0x000e280000000c00 */
[----:B0-----:R-:W-:Y:S01]  /*a69b0*/  STL [R1+0x64], R9 ;  /* 0x0000640901007387 */ /* 0x001fe20000100800 */
[----:B------:R-:W-:-:S03]  /*a69c0*/  IMAD.MOV.U32 R28, RZ, RZ, R8 ;  /* 0x000000ffff1c7224 */ /* 0x000fc600078e0008 */
[----:B------:R-:W-:Y:S04]  /*a69d0*/  STL.64 [R1+0x68], R10 ;  /* 0x0000680a01007387 */ /* 0x000fe80000100a00 */
[----:B------:R-:W0:Y:S04]  /*a69e0*/  LDS.128 R8, [R29] ;  /* 0x000000001d087984 */ /* 0x000e280000000c00 */
[----:B0-----:R-:W-:Y:S04]  /*a69f0*/  STL.64 [R1+0x80], R8 ;  /* 0x0000800801007387 */ /* 0x001fe80000100a00 */
[----:B------:R-:W-:Y:S04]  /*a6a00*/  STL.64 [R1+0x88], R10 ;  /* 0x0000880a01007387 */ /* 0x000fe80000100a00 */
[----:B------:R-:W0:Y:S04]  /*a6a10*/  LDS.128 R8, [R3] ;  /* 0x0000000003087984 */ /* 0x000e280000000c00 */
[----:B0-----:R-:W-:Y:S04]  /*a6a20*/  STL.64 [R1+0x1c0], R8 ;  /* 0x0001c00801007387 */ /* 0x001fe80000100a00 */
[----:B------:R-:W-:Y:S04]  /*a6a30*/  STL.64 [R1+0x1c8], R10 ;  /* 0x0001c80a01007387 */ /* 0x000fe80000100a00 */
[----:B------:R-:W0:Y:S04]  /*a6a40*/  LDS.128 R8, [R2] ;  /* 0x0000000002087984 */ /* 0x000e280000000c00 */
[----:B------:R-:W-:Y:S06]  /*a6a50*/  BAR.SYNC.DEFER_BLOCKING 0x0 ;  /* 0x0000000000007b1d */ /* 0x000fec0000010000 */
[----:B------:R-:W-:Y:S04]  /*a6a60*/  STS.128 [R0], R12 ;  /* 0x0000000c00007388 */ /* 0x000fe80000000c00 */
[----:B0-----:R-:W-:Y:S04]  /*a6a70*/  STL.64 [R1+0x1d0], R8 ;  /* 0x0001d00801007387 */ /* 0x001fe80000100a00 */
[----:B------:R0:W-:Y:S04]  /*a6a80*/  STL.64 [R1+0x1d8], R10 ;  /* 0x0001d80a01007387 */ /* 0x0001e80000100a00 */
[----:B0-----:R-:W2:Y:S04]  /*a6a90*/  LDL.LU.64 R10, [R1+0x3a60] ;  /* 0x003a6000010a7983 */ /* 0x001ea80000300a00 */
[----:B------:R-:W2:Y:S04]  /*a6aa0*/  LDL.LU.64 R8, [R1+0x3a58] ;  /* 0x003a580001087983 */ /* 0x000ea80000300a00 */
[----:B------:R-:W3:Y:S04]  /*a6ab0*/  LDL.LU.64 R14, [R1+0x3a50] ;  /* 0x003a5000010e7983 */ /* 0x000ee80000300a00 */
[----:B------:R-:W3:Y:S04]  /*a6ac0*/  LDL.LU.64 R12, [R1+0x3a48] ;  /* 0x003a4800010c7983 */ /* 0x000ee80000300a00 */
[----:B------:R0:W-:Y:S01]  /*a6ad0*/  STS.128 [R0+0x80], R4 ;  /* 0x0000800400007388 */ /* 0x0001e20000000c00 */
[----:B------:R-:W-:-:S03]  /*a6ae0*/  IMAD.MOV.U32 R24, RZ, RZ, R26 ;  /* 0x000000ffff187224 */ /* 0x000fc600078e001a */
[----:B0-----:R-:W3:Y:S04]  /*a6af0*/  LDL.LU.64 R6, [R1+0x3a40] ;  /* 0x003a400001067983 */ /* 0x001ee80000300a00 */
[----:B------:R-:W3:Y:S01]  /*a6b00*/  LDL.LU.64 R4, [R1+0x3a38] ;  /* 0x003a380001047983 */ /* 0x000ee20000300a00 */
[----:B------:R-:W-:Y:S02]  /*a6b10*/  IMAD.MOV.U32 R25, RZ, RZ, R27 ;  /* 0x000000ffff197224 */ /* 0x000fe400078e001b */
[----:B------:R-:W-:Y:S02]  /*a6b20*/  IMAD.MOV.U32 R26, RZ, RZ, R20 ;  /* 0x000000ffff1a7224 */ /* 0x000fe400078e0014 */
[----:B------:R-:W-:Y:S01]  /*a6b30*/  IMAD.MOV.U32 R27, RZ, RZ, R21 ;  /* 0x000000ffff1b7224 */ /* 0x000fe200078e0015 */
[----:B----4-:R-:W-:Y:S01]  /*a6b40*/  ISETP.GE.AND P3, PT, R17, c[0x0][0x17c], PT ;  /* 0x00005f0011007a0c */ /* 0x010fe20003f66270 */
[----:B------:R-:W-:-:S02]  /*a6b50*/  IMAD.MOV.U32 R20, RZ, RZ, R22 ;  /* 0x000000ffff147224 */ /* 0x000fc400078e0016 */
[----:B------:R-:W-:Y:S02]  /*a6b60*/  IMAD.MOV.U32 R21, RZ, RZ, R23 ;  /* 0x000000ffff157224 */ /* 0x000fe400078e0017 */
[----:B------:R-:W-:Y:S02]  /*a6b70*/  IMAD.MOV.U32 R22, RZ, RZ, R18 ;  /* 0x000000ffff167224 */ /* 0x000fe400078e0012 */
[----:B------:R-:W-:Y:S01]  /*a6b80*/  IMAD.MOV.U32 R23, RZ, RZ, R19 ;  /* 0x000000ffff177224 */ /* 0x000fe200078e0013 */
[----:B--2---:R0:W-:Y:S04]  /*a6b90*/  STS.128 [R0+0x400], R8 ;  /* 0x0004000800007388 */ /* 0x0041e80000000c00 */
[----:B---3--:R1:W-:Y:S04]  /*a6ba0*/  STS.128 [R0+0x480], R12 ;  /* 0x0004800c00007388 */ /* 0x0083e80000000c00 */
[----:B------:R-:W-:Y:S06]  /*a6bb0*/  BAR.SYNC.DEFER_BLOCKING 0x0 ;  /* 0x0000000000007b1d */ /* 0x000fec0000010000 */
[----:B0-----:R-:W2:Y:S04]  /*a6bc0*/  LDL.LU.64 R10, [R1+0x3a30] ;  /* 0x003a3000010a7983 */ /* 0x001ea80000300a00 */
[----:B------:R-:W2:Y:S04]  /*a6bd0*/  LDL.LU.64 R8, [R1+0x3a28] ;  /* 0x003a280001087983 */ /* 0x000ea80000300a00 */
[----:B-1----:R-:W3:Y:S04]  /*a6be0*/  LDL.LU.64 R14, [R1+0x3a20] ;  /* 0x003a2000010e7983 */ /* 0x002ee80000300a00 */
[----:B------:R-:W3:Y:S04]  /*a6bf0*/  LDL.LU.64 R12, [R1+0x3a18] ;  /* 0x003a1800010c7983 */ /* 0x000ee80000300a00 */
[----:B------:R-:W0:Y:S04]  /*a6c00*/  LDS.128 R16, [R16] ;  /* 0x0000000010107984 */ /* 0x000e280000000c00 */
[----:B0-----:R-:W-:Y:S04]  /*a6c10*/  STL.64 [R1+0x30], R16 ;  /* 0x0000301001007387 */ /* 0x001fe80000100a00 */
        /* <DEDUP_REMOVED lines=10> */
[----:B------:R-:W-:Y:S04]  /*a6cc0*/  STS.128 [R0+0x80], R24 ;  /* 0x0000801800007388 */ /* 0x000fe80000000c00 */
[----:B0-----:R-:W-:Y:S04]  /*a6cd0*/  STL.64 [R1+0x1b0], R16 ;  /* 0x0001b01001007387 */ /* 0x001fe80000100a00 */
[----:B------:R0:W-:Y:S04]  /*a6ce0*/  STL.64 [R1+0x1b8], R18 ;  /* 0x0001b81201007387 */ /* 0x0001e80000100a00 */
[----:B0-----:R-:W4:Y:S04]  /*a6cf0*/  LDL.LU.64 R18, [R1+0x3a10] ;  /* 0x003a100001127983 */ /* 0x001f280000300a00 */
[----:B------:R-:W4:Y:S04]  /*a6d00*/  LDL.LU.64 R16, [R1+0x3a08] ;  /* 0x003a080001107983 */ /* 0x000f280000300a00 */
[----:B------:R-:W3:Y:S04]  /*a6d10*/  LDL.LU.64 R22, [R1+0x3a00] ;  /* 0x003a000001167983 */ /* 0x000ee80000300a00 */
[----:B------:R-:W4:Y:S04]  /*a6d20*/  LDL.LU.64 R20, [R1+0x39f8] ;  /* 0x0039f80001147983 */ /* 0x000f280000300a00 */
[----:B------:R-:W4:Y:S04]  /*a6d30*/  LDL.LU.64 R26, [R1+0x39f0] ;  /* 0x0039f000011a7983 */ /* 0x000f280000300a00 */
[----:B------:R-:W4:Y:S04]  /*a6d40*/  LDL.LU.64 R24, [R1+0x39e8] ;  /* 0x0039e80001187983 */ /* 0x000f280000300a00 */
[----:B------:R0:W-:Y:S04]  /*a6d50*/  STS.128 [R0+0x400], R4 ;  /* 0x0004000400007388 */ /* 0x0001e80000000c00 */
[----:B0-----:R-:W0:Y:S02]  /*a6d60*/  S2R R6, SR_TID.X ;  /* 0x0000000000067919 */ /* 0x001e240000002100 */
[----:B0-----:R-:W-:-:S02]  /*a6d70*/  LOP3.LUT R7, R6, 0x7f, RZ, 0xc0, !PT ;  /* 0x0000007f06077812 */ /* 0x001fc400078ec0ff */
[----:B--2---:R0:W-:Y:S02]  /*a6d80*/  STS.128 [R0+0x480], R8 ;  /* 0x0004800800007388 */ /* 0x0041e40000000c00 */
[----:B0-----:R-:W-:-:S05]  /*a6d90*/  IMAD.SHL.U32 R11, R6, 0x400, RZ ;  /* 0x00000400060b7824 */ /* 0x001fca00078e00ff */
[----:B------:R-:W-:-:S05]  /*a6da0*/  LOP3.LUT R11, R11, 0x1800, RZ, 0xc0, !PT ;  /* 0x000018000b0b7812 */ /* 0x000fca00078ec0ff */
[----:B------:R-:W-:Y:S01]  /*a6db0*/  IMAD R11, R7, 0x10, R11 ;  /* 0x00000010070b7824 */ /* 0x000fe200078e020b */
[----:B------:R-:W-:Y:S06]  /*a6dc0*/  BAR.SYNC.DEFER_BLOCKING 0x0 ;  /* 0x0000000000007b1d */ /* 0x000fec0000010000 */
        /* <DEDUP_REMOVED lines=11> */
[----:B---3--:R-:W-:Y:S04]  /*a6e80*/  STS.128 [R0], R12 ;  /* 0x0000000c00007388 */ /* 0x008fe80000000c00 */
[----:B----4-:R-:W-:Y:S04]  /*a6e90*/  STS.128 [R0+0x80], R16 ;  /* 0x0000801000007388 */ /* 0x010fe80000000c00 */
[----:B------:R-:W-:Y:S04]  /*a6ea0*/  STS.128 [R0+0x400], R20 ;  /* 0x0004001400007388 */ /* 0x000fe80000000c00 */
[----:B------:R-:W-:Y:S04]  /*a6eb0*/  STS.128 [R0+0x480], R24 ;  /* 0x0004801800007388 */ /* 0x000fe80000000c00 */
[----:B------:R-:W-:Y:S06]  /*a6ec0*/  BAR.SYNC.DEFER_BLOCKING 0x0 ;  /* 0x0000000000007b1d */ /* 0x000fec0000010000 */
[----:B------:R-:W1:Y:S04]  /*a6ed0*/  LDS.128 R16, [R11] ;  /* 0x000000000b107984 */ /* 0x000e680000000c00 */
[----:B------:R-:W2:Y:S04]  /*a6ee0*/  LDS.128 R8, [R29] ;  /* 0x000000001d087984 */ /* 0x000ea80000000c00 */
[----:B------:R-:W3:Y:S04]  /*a6ef0*/  LDS.128 R12, [R3] ;  /* 0x00000000030c7984 */ /* 0x000ee80000000c00 */
[----:B------:R-:W2:Y:S04]  /*a6f00*/  LDS.128 R24, [R2] ;  /* 0x0000000002187984 */ /* 0x000ea80000000c00 */
[----:B0-----:R0:W-:Y:S04]  /*a6f10*/  STL.64 [R1+0x50], R4 ;  /* 0x0000500401007387 */ /* 0x0011e80000100a00 */
[----:B------:R0:W-:Y:S04]  /*a6f20*/  STL.64 [R1+0x58], R6 ;  /* 0x0000580601007387 */ /* 0x0001e80000100a00 */
[----:B0-----:R-:W4:Y:S04]  /*a6f30*/  LDL.LU R4, [R1+0x150] ;  /* 0x0001500001047983 */ /* 0x001f280000300800 */
[----:B------:R-:W4:Y:S04]  /*a6f40*/  LDL.LU R5, [R1+0x154] ;  /* 0x0001540001057983 */ /* 0x000f280000300800 */
[----:B------:R-:W4:Y:S04]  /*a6f50*/  LDL.LU R6, [R1+0x158] ;  /* 0x0001580001067983 */ /* 0x000f280000300800 */
[----:B------:R-:W4:Y:S04]  /*a6f60*/  LDL.LU R7, [R1+0x15c] ;  /* 0x00015c0001077983 */ /* 0x000f280000300800 */
[----:B------:R-:W4:Y:S04]  /*a6f70*/  LDL.LU R20, [R1+0x160] ;  /* 0x0001600001147983 */ /* 0x000f280000300800 */
[----:B------:R-:W4:Y:S04]  /*a6f80*/  LDL.LU R21, [R1+0x164] ;  /* 0x0001640001157983 */ /* 0x000f280000300800 */
[----:B------:R-:W4:Y:S04]  /*a6f90*/  LDL.LU R22, [R1+0x168] ;  /* 0x0001680001167983 */ /* 0x000f280000300800 */
[----:B------:R-:W4:Y:S04]  /*a6fa0*/  LDL.LU R23, [R1+0x16c] ;  /* 0x00016c0001177983 */ /* 0x000f280000300800 */
[----:B-1----:R-:W-:Y:S04]  /*a6fb0*/  STL [R1+0x395c], R17 ;  /* 0x00395c1101007387 */ /* 0x002fe80000100800 */
[----:B------:R-:W-:Y:S04]  /*a6fc0*/  STL [R1+0x3964], R17 ;  /* 0x0039641101007387 */ /* 0x000fe80000100800 */
[----:B------:R-:W-:Y:S04]  /*a6fd0*/  STL [R1+0x396c], R17 ;  /* 0x00396c1101007387 */ /* 0x000fe80000100800 */
[----:B------:R-:W-:Y:S04]  /*a6fe0*/  STL [R1+0x3950], R18 ;  /* 0x0039501201007387 */ /* 0x000fe80000100800 */
[----:B------:R-:W-:Y:S04]  /*a6ff0*/  STL [R1+0x393c], R19 ;  /* 0x00393c1301007387 */ /* 0x000fe80000100800 */
[----:B--2---:R-:W-:Y:S04]  /*a7000*/  STL [R1+0x3970], R8 ;  /* 0x0039700801007387 */ /* 0x004fe80000100800 */
[----:B------:R-:W-:Y:S04]  /*a7010*/  STL [R1+0x3954], R9 ;  /* 0x0039540901007387 */ /* 0x000fe80000100800 */
[----:B------:R-:W-:Y:S04]  /*a7020*/  STL [R1+0x394c], R10 ;  /* 0x00394c0a01007387 */ /* 0x000fe80000100800 */
[----:B------:R0:W-:Y:S04]  /*a7030*/  STL [R1+0x3940], R11 ;  /* 0x0039400b01007387 */ /* 0x0001e80000100800 */
[----:B---3--:R1:W-:Y:S04]  /*a7040*/  STL [R1+0x3968], R12 ;  /* 0x0039680c01007387 */ /* 0x0083e80000100800 */
[----:B------:R2:W-:Y:S04]  /*a7050*/  STL [R1+0x3958], R13 ;  /* 0x0039580d01007387 */ /* 0x0005e80000100800 */
[----:B------:R3:W-:Y:S01]  /*a7060*/  STL [R1+0x3948], R14 ;  /* 0x0039480e01007387 */ /* 0x0007e20000100800 */
[----:B0-----:R-:W-:-:S03]  /*a7070*/  IMAD.MOV.U32 R11, RZ, RZ, R26 ;  /* 0x000000ffff0b7224 */ /* 0x001fc600078e001a */
[----:B------:R0:W-:Y:S01]  /*a7080*/  STL [R1+0x3944], R15 ;  /* 0x0039440f01007387 */ /* 0x0001e20000100800 */
[----:B------:R-:W-:-:S03]  /*a7090*/  IMAD.MOV.U32 R10, RZ, RZ, R24 ;  /* 0x000000ffff0a7224 */ /* 0x000fc600078e0018 */
[----:B-1----:R-:W4:Y:S04]  /*a70a0*/  LDL.LU R12, [R1+0x170] ;  /* 0x00017000010c7983 */ /* 0x002f280000300800 */
[----:B--2---:R-:W2:Y:S04]  /*a70b0*/  LDL.LU R13, [R1+0x174] ;  /* 0x00017400010d7983 */ /* 0x004ea80000300800 */
[----:B---3--:R-:W2:Y:S04]  /*a70c0*/  LDL.LU R14, [R1+0x178] ;  /* 0x00017800010e7983 */ /* 0x008ea80000300800 */
[----:B0-----:R-:W2:Y:S04]  /*a70d0*/  LDL.LU R15, [R1+0x17c] ;  /* 0x00017c00010f7983 */ /* 0x001ea80000300800 */
[----:B------:R-:W-:Y:S04]  /*a70e0*/  STL [R1+0x4], R25 ;  /* 0x0000041901007387 */ /* 0x000fe80000100800 */
[----:B------:R-:W-:Y:S04]  /*a70f0*/  STL [R1+0xc], R27 ;  /* 0x00000c1b01007387 */ /* 0x000fe80000100800 */
[----:B------:R-:W-:Y:S04]  /*a7100*/  STL [R1+0x3960], R11 ;  /* 0x0039600b01007387 */ /* 0x000fe80000100800 */
[----:B------:R0:W-:Y:S04]  /*a7110*/  STL [R1+0x39b8], R10 ;  /* 0x0039b80a01007387 */ /* 0x0001e80000100800 */
[----:B------:R-:W3:Y:S04]  /*a7120*/  LDL.LU R8, [R1+0x180] ;  /* 0x0001800001087983 */ /* 0x000ee80000300800 */
[----:B------:R-:W3:Y:S04]  /*a7130*/  LDL.LU R9, [R1+0x184] ;  /* 0x0001840001097983 */ /* 0x000ee80000300800 */
[----:B0-----:R-:W3:Y:S04]  /*a7140*/  LDL.LU R10, [R1+0x188] ;  /* 0x00018800010a7983 */ /* 0x001ee80000300800 */
[----:B------:R-:W3:Y:S04]  /*a7150*/  LDL.LU R11, [R1+0x18c] ;  /* 0x00018c00010b7983 */ /* 0x000ee80000300800 */
[----:B------:R-:W-:Y:S06]  /*a7160*/  BAR.SYNC.DEFER_BLOCKING 0x0 ;  /* 0x0000000000007b1d */ /* 0x000fec0000010000 */
[----:B------:R-:W0:Y:S02]  /*a7170*/  S2R R26, SR_TID.X ;  /* 0x00000000001a7919 */ /* 0x000e240000002100 */
[C---:B0-----:R-:W-:Y:S01]  /*a7180*/  IMAD.SHL.U32 R17, R26.reuse, 0x400, RZ ;  /* 0x000004001a117824 */ /* 0x041fe200078e00ff */
[----:B------:R-:W-:-:S04]  /*a7190*/  LOP3.LUT R27, R26, 0x7f, RZ, 0xc0, !PT ;  /* 0x0000007f1a1b7812 */ /* 0x000fc800078ec0ff */
[----:B------:R-:W-:-:S05]  /*a71a0*/  LOP3.LUT R17, R17, 0x1800, RZ, 0xc0, !PT ;  /* 0x0000180011117812 */ /* 0x000fca00078ec0ff */
[----:B------:R-:W-:-:S05]  /*a71b0*/  IMAD R17, R27, 0x10, R17 ;  /* 0x000000101b117824 */ /* 0x000fca00078e0211 */
[----:B------:R-:W-:Y:S04]  /*a71c0*/  STL.64 [R1+0x39c0], R16 ;  /* 0x0039c01001007387 */ /* 0x000fe80000100a00 */
[----:B----4-:R-:W-:Y:S04]  /*a71d0*/  STS.128 [R0+0x480], R4 ;  /* 0x0004800400007388 */ /* 0x010fe80000000c00 */
[----:B------:R-:W-:Y:S04]  /*a71e0*/  STS.128 [R0+0x400], R20 ;  /* 0x0004001400007388 */ /* 0x000fe80000000c00 */
[----:B--2---:R-:W-:Y:S04]  /*a71f0*/  STS.128 [R0+0x80], R12 ;  /* 0x0000800c00007388 */ /* 0x004fe80000000c00 */
[----:B---3--:R-:W-:Y:S04]  /*a7200*/  STS.128 [R0], R8 ;  /* 0x0000000800007388 */ /* 0x008fe80000000c00 */
[----:B------:R-:W-:Y:S06]  /*a7210*/  BAR.SYNC.DEFER_BLOCKING 0x0 ;  /* 0x0000000000007b1d */ /* 0x000fec0000010000 */
[----:B------:R-:W0:Y:S04]  /*a7220*/  LDS.128 R8, [R17] ;  /* 0x0000000011087984 */ /* 0x000e280000000c00 */
[----:B------:R-:W1:Y:S04]  /*a7230*/  LDS.128 R4, [R29] ;  /* 0x000000001d047984 */ /* 0x000e680000000c00 */
[----:B0-----:R-:W-:Y:S04]  /*a7240*/  STL.64 [R1+0x150], R8 ;  /* 0x0001500801007387 */ /* 0x001fe80000100a00 */
[----:B------:R-:W-:Y:S04]  /*a7250*/  STL.64 [R1+0x158], R10 ;  /* 0x0001580a01007387 */ /* 0x000fe80000100a00 */
[----:B------:R-:W2:Y:S04]  /*a7260*/  LDL.LU R12, [R1+0xd0] ;  /* 0x0000d000010c7983 */ /* 0x000ea80000300800 */
[----:B-1----:R-:W-:Y:S04]  /*a7270*/  STL.64 [R1+0x160], R4 ;  /* 0x0001600401007387 */ /* 0x002fe80000100a00 */
[----:B------:R-:W-:Y:S04]  /*a7280*/  STL.64 [R1+0x168], R6 ;  /* 0x0001680601007387 */ /* 0x000fe80000100a00 */
        /* <DEDUP_REMOVED lines=14> */
[----:B----4-:R0:W-:Y:S04]  /*a7370*/  STL.64 [R1+0x39c8], R8 ;  /* 0x0039c80801007387 */ /* 0x0101e80000100a00 */
[----:B------:R-:W2:Y:S04]  /*a7380*/  LDL.LU R16, [R1+0x130] ;  /* 0x0001300001107983 */ /* 0x000ea80000300800 */
[----:B------:R-:W2:Y:S04]  /*a7390*/  LDL.LU R17, [R1+0x134] ;  /* 0x0001340001117983 */ /* 0x000ea80000300800 */
[----:B------:R-:W4:Y:S04]  /*a73a0*/  LDL.LU R18, [R1+0x138] ;  /* 0x0001380001127983 */ /* 0x000f280000300800 */
[----:B------:R-:W4:Y:S04]  /*a73b0*/  LDL.LU R19, [R1+0x13c] ;  /* 0x00013c0001137983 */ /* 0x000f280000300800 */
[----:B----4-:R-:W-:Y:S04]  /*a73c0*/  STL.64 [R1+0x39e0], R18 ;  /* 0x0039e01201007387 */ /* 0x010fe80000100a00 */
[----:B--2---:R-:W-:Y:S04]  /*a73d0*/  STL.64 [R1+0x39d8], R16 ;  /* 0x0039d81001007387 */ /* 0x004fe80000100a00 */
[----:B0-----:R-:W2:Y:S04]  /*a73e0*/  LDL.LU R8, [R1+0x140] ;  /* 0x0001400001087983 */ /* 0x001ea80000300800 */
[----:B------:R-:W2:Y:S04]  /*a73f0*/  LDL.LU R9, [R1+0x144] ;  /* 0x0001440001097983 */ /* 0x000ea80000300800 */
[----:B------:R-:W2:Y:S04]  /*a7400*/  LDL.LU R10, [R1+0x148] ;  /* 0x00014800010a7983 */ /* 0x000ea80000300800 */
[----:B------:R-:W2:Y:S04]  /*a7410*/  LDL.LU R11, [R1+0x14c] ;  /* 0x00014c00010b7983 */ /* 0x000ea80000300800 */
[----:B---3--:R-:W-:Y:S04]  /*a7420*/  STL.64 [R1+0x3990], R14 ;  /* 0x0039900e01007387 */ /* 0x008fe80000100a00 */
[----:B------:R0:W-:Y:S04]  /*a7430*/  STL.64 [R1+0x3988], R12 ;  /* 0x0039880c01007387 */ /* 0x0001e80000100a00 */
[----:B------:R-:W1:Y:S04]  /*a7440*/  LDS.128 R16, [R3] ;  /* 0x0000000003107984 */ /* 0x000e680000000c00 */
[----:B0-----:R-:W3:Y:S04]  /*a7450*/  LDL.LU R12, [R1+0xf0] ;  /* 0x0000f000010c7983 */ /* 0x001ee80000300800 */
[----:B------:R-:W3:Y:S04]  /*a7460*/  LDL.LU R13, [R1+0xf4] ;  /* 0x0000f400010d7983 */ /* 0x000ee80000300800 */
[----:B------:R-:W4:Y:S04]  /*a7470*/  LDL.LU R14, [R1+0xf8] ;  /* 0x0000f800010e7983 */ /* 0x000f280000300800 */
[----:B------:R-:W4:Y:S04]  /*a7480*/  LDL.LU R15, [R1+0xfc] ;  /* 0x0000fc00010f7983 */ /* 0x000f280000300800 */
[----:B----4-:R-:W-:Y:S04]  /*a7490*/  STL.64 [R1+0x39a0], R14 ;  /* 0x0039a00e01007387 */ /* 0x010fe80000100a00 */
[----:B---3--:R0:W-:Y:S04]  /*a74a0*/  STL.64 [R1+0x3998], R12 ;  /* 0x0039980c01007387 */ /* 0x0081e80000100a00 */
        /* <DEDUP_REMOVED lines=8> */
[----:B------:R-:W3:Y:S04]  /*a7530*/  LDL.LU R14, [R1+0x118] ;  /* 0x00011800010e7983 */ /* 0x000ee80000300800 */
[----:B------:R-:W3:Y:S04]  /*a7540*/  LDL.LU R15, [R1+0x11c] ;  /* 0x00011c00010f7983 */ /* 0x000ee80000300800 */
[----:B------:R-:W4:Y:S04]  /*a7550*/  LDL.LU R4, [R1+0xc0] ;  /* 0x0000c00001047983 */ /* 0x000f280000300800 */
[----:B-1----:R-:W-:Y:S04]  /*a7560*/  STL.64 [R1+0x170], R16 ;  /* 0x0001701001007387 */ /* 0x002fe80000100a00 */
[----:B------:R-:W-:Y:S04]  /*a7570*/  STL.64 [R1+0x178], R18 ;  /* 0x0001781201007387 */ /* 0x000fe80000100a00 */
[----:B------:R-:W0:Y:S04]  /*a7580*/  LDS.128 R16, [R2] ;  /* 0x0000000002107984 */ /* 0x000e280000000c00 */
[----:B------:R-:W4:Y:S04]  /*a7590*/  LDL.LU R5, [R1+0xc4] ;  /* 0x0000c40001057983 */ /* 0x000f280000300800 */
        /* <DEDUP_REMOVED lines=10> */
[----:B0-----:R-:W-:Y:S04]  /*a7640*/  STL.64 [R1+0x180], R16 ;  /* 0x0001801001007387 */ /* 0x001fe80000100a00 */
[----:B------:R0:W-:Y:S04]  /*a7650*/  STL.64 [R1+0x188], R18 ;  /* 0x0001881201007387 */ /* 0x0001e80000100a00 */
[----:B------:R-:W-:Y:S06]  /*a7660*/  BAR.SYNC.DEFER_BLOCKING 0x0 ;  /* 0x0000000000007b1d */ /* 0x000fec0000010000 */
[----:B0-----:R-:W3:Y:S04]  /*a7670*/  LDL.LU.64 R18, [R1+0x39e0] ;  /* 0x0039e00001127983 */ /* 0x001ee80000300a00 */
[----:B------:R-:W3:Y:S04]  /*a7680*/  LDL.LU.64 R16, [R1+0x39d8] ;  /* 0x0039d80001107983 */ /* 0x000ee80000300a00 */
[----:B--2---:R0:W-:Y:S04]  /*a7690*/  STS.128 [R0], R8 ;  /* 0x0000000800007388 */ /* 0x0041e80000000c00 */
[----:B0-----:R-:W2:Y:S04]  /*a76a0*/  LDL.LU.64 R10, [R1+0x39d0] ;  /* 0x0039d000010a7983 */ /* 0x001ea80000300a00 */
[----:B------:R-:W2:Y:S04]  /*a76b0*/  LDL.LU.64 R8, [R1+0x39c8] ;  /* 0x0039c80001087983 */ /* 0x000ea80000300a00 */
[----:B---3--:R0:W-:Y:S04]  /*a76c0*/  STS.128 [R0+0x80], R16 ;  /* 0x0000801000007388 */ /* 0x0081e80000000c00 */
[----:B0-----:R-:W3:Y:S04]  /*a76d0*/  LDL.LU.64 R16, [R1+0x39c0] ;  /* 0x0039c00001107983 */ /* 0x001ee80000300a00 */
[----:B------:R-:W-:Y:S04]  /*a76e0*/  STS.128 [R0+0x480], R12 ;  /* 0x0004800c00007388 */ /* 0x000fe80000000c00 */
[----:B--2---:R0:W-:Y:S04]  /*a76f0*/  STS.128 [R0+0x400], R8 ;  /* 0x0004000800007388 */ /* 0x0041e80000000c00 */
[----:B------:R-:W-:Y:S06]  /*a7700*/  BAR.SYNC.DEFER_BLOCKING 0x0 ;  /* 0x0000000000007b1d */ /* 0x000fec0000010000 */
[----:B0-----:R-:W2:Y:S04]  /*a7710*/  LDL.LU R10, [R1+0x39b8] ;  /* 0x0039b800010a7983 */ /* 0x001ea80000300800 */
[----:B---3--:R-:W0:Y:S04]  /*a7720*/  LDS.128 R12, [R17] ;  /* 0x00000000110c7984 */ /* 0x008e280000000c00 */
[----:B0-----:R-:W-:Y:S04]  /*a7730*/  STL.64 [R1+0x110], R12 ;  /* 0x0001100c01007387 */ /* 0x001fe80000100a00 */
[----:B------:R-:W-:Y:S04]  /*a7740*/  STL.64 [R1+0x118], R14 ;  /* 0x0001180e01007387 */ /* 0x000fe80000100a00 */
[----:B------:R-:W0:Y:S04]  /*a7750*/  LDS.128 R12, [R29] ;  /* 0x000000001d0c7984 */ /* 0x000e280000000c00 */
[----:B------:R-:W3:Y:S04]  /*a7760*/  LDL R19, [R1+0x13f8] ;  /* 0x0013f80001137983 */ /* 0x000ee80000100800 */
[----:B0-----:R-:W-:Y:S04]  /*a7770*/  STL.64 [R1+0x140], R12 ;  /* 0x0001400c01007387 */ /* 0x001fe80000100a00 */
[----:B------:R-:W-:Y:S04]  /*a7780*/  STL.64 [R1+0x148], R14 ;  /* 0x0001480e01007387 */ /* 0x000fe80000100a00 */
[----:B------:R-:W0:Y:S04]  /*a7790*/  LDS.128 R12, [R3] ;  /* 0x00000000030c7984 */ /* 0x000e280000000c00 */
[----:B------:R-:W2:Y:S04]  /*a77a0*/  LDL R11, [R1+0x13fc] ;  /* 0x0013fc00010b7983 */ /* 0x000ea80000100800 */
[----:B0-----:R-:W-:Y:S04]  /*a77b0*/  STL.64 [R1+0x130], R12 ;  /* 0x0001300c01007387 */ /* 0x001fe80000100a00 */
[----:B------:R-:W-:Y:S04]  /*a77c0*/  STL.64 [R1+0x138], R14 ;  /* 0x0001380e01007387 */ /* 0x000fe80000100a00 */
[----:B------:R-:W0:Y:S04]  /*a77d0*/  LDS.128 R12, [R2] ;  /* 0x00000000020c7984 */ /* 0x000e280000000c00 */
[----:B0-----:R-:W-:Y:S04]  /*a77e0*/  STL.64 [R1+0x120], R12 ;  /* 0x0001200c01007387 */ /* 0x001fe80000100a00 */
[----:B------:R0:W-:Y:S04]  /*a77f0*/  STL.64 [R1+0x128], R14 ;  /* 0x0001280e01007387 */ /* 0x0001e80000100a00 */
[----:B0-----:R-:W2:Y:S04]  /*a7800*/  LDL.LU.64 R14, [R1+0x39b0] ;  /* 0x0039b000010e7983 */ /* 0x001ea80000300a00 */
[----:B------:R-:W2:Y:S04]  /*a7810*/  LDL.LU.64 R12, [R1+0x39a8] ;  /* 0x0039a800010c7983 */ /* 0x000ea80000300a00 */
[----:B------:R-:W-:Y:S06]  /*a7820*/  BAR.SYNC.DEFER_BLOCKING 0x0 ;  /* 0x0000000000007b1d */ /* 0x000fec0000010000 */
        /* <DEDUP_REMOVED lines=8> */
[----:B------:R-:W2:Y:S04]  /*a78b0*/  LDL.LU.64 R12, [R1+0x3978] ;  /* 0x00397800010c7983 */ /* 0x000ea80000300a00 */
[----:B------:R-:W3:Y:S04]  /*a78c0*/  LDL.LU R8, [R1+0x30] ;  /* 0x0000300001087983 */ /* 0x000ee80000300800 */
[----:B--2---:R-:W-:Y:S04]  /*a78d0*/  STS.128 [R0+0x480], R12 ;  /* 0x0004800c00007388 */ /* 0x004fe80000000c00 */
        /* <DEDUP_REMOVED lines=12> */
[----:B----4-:R1:W-:Y:S04]  /*a79a0*/  STS.128 [R0], R4 ;  /* 0x0000000400007388 */ /* 0x0103e80000000c00 */
[----:B0-----:R-:W-:Y:S04]  /*a79b0*/  STL.64 [R1+0xd0], R12 ;  /* 0x0000d00c01007387 */ /* 0x001fe80000100a00 */
[----:B------:R0:W-:Y:S04]  /*a79c0*/  STL.64 [R1+0xd8], R14 ;  /* 0x0000d80e01007387 */ /* 0x0001e80000100a00 */
[----:B-1----:R-:W2:Y:S04]  /*a79d0*/  LDL.LU R7, [R1+0x13f4] ;  /* 0x0013f40001077983 */ /* 0x002ea80000300800 */
[----:B------:R-:W4:Y:S04]  /*a79e0*/  LDL.LU R17, [R1+0x20] ;  /* 0x0000200001117983 */ /* 0x000f280000300800 */
[----:B0-----:R-:W2:Y:S04]  /*a79f0*/  LDL R15, [R1+0x1404] ;  /* 0x00140400010f7983 */ /* 0x001ea80000100800 */
[----:B------:R-:W3:Y:S04]  /*a7a00*/  LDL R18, [R1+0x1400] ;  /* 0x0014000001127983 */ /* 0x000ee80000100800 */
[----:B--2---:R0:W-:Y:S04]  /*a7a10*/  STL [R1+0x3974], R15 ;  /* 0x0039740f01007387 */ /* 0x0041e80000100800 */
[----:B------:R-:W2:Y:S04]  /*a7a20*/  LDL.LU R12, [R1+0x190] ;  /* 0x00019000010c7983 */ /* 0x000ea80000300800 */
[----:B------:R-:W2:Y:S04]  /*a7a30*/  LDL.LU R13, [R1+0x194] ;  /* 0x00019400010d7983 */ /* 0x000ea80000300800 */
[----:B------:R-:W2:Y:S04]  /*a7a40*/  LDL.LU R14, [R1+0x198] ;  /* 0x00019800010e7983 */ /* 0x000ea80000300800 */
[----:B0-----:R-:W2:Y:S04]  /*a7a50*/  LDL.LU R15, [R1+0x19c] ;  /* 0x00019c00010f7983 */ /* 0x001ea80000300800 */
[----:B------:R-:W-:Y:S04]  /*a7a60*/  STS.128 [R0+0x80], R24 ;  /* 0x0000801800007388 */ /* 0x000fe80000000c00 */
[----:B------:R-:W-:Y:S01]  /*a7a70*/  STS.128 [R0+0x400], R20 ;  /* 0x0004001400007388 */ /* 0x000fe20000000c00 */
[C---:B---3--:R-:W-:Y:S01]  /*a7a80*/  IMAD R6, R19.reuse, c[0x0][0x194], RZ ;  /* 0x0000650013067a24 */ /* 0x048fe200078e02ff */
[----:B------:R-:W-:Y:S01]  /*a7a90*/  ISETP.GE.AND P0, PT, R19, c[0x0][0x178], PT ;  /* 0x00005e0013007a0c */ /* 0x000fe20003f06270 */
[C---:B------:R-:W-:Y:S01]  /*a7aa0*/  IMAD R5, R11.reuse, c[0x0][0x194], RZ ;  /* 0x000065000b057a24 */ /* 0x040fe200078e02ff */
[----:B------:R-:W-:-:S02]  /*a7ab0*/  ISETP.GE.AND P1, PT, R11, c[0x0][0x178], PT ;  /* 0x00005e000b007a0c */ /* 0x000fc40003f26270 */
[C---:B------:R-:W-:Y:S02]  /*a7ac0*/  LEA R2, P5, R6.reuse, c[0x0][0x170], 0x1 ;  /* 0x00005c0006027a11 */ /* 0x040fe400078a08ff */
[----:B------:R-:W-:Y:S01]  /*a7ad0*/  ISETP.LT.AND P0, PT, R7, c[0x0][0x17c], !P0 ;  /* 0x00005f0007007a0c */ /* 0x000fe20004701270 */
[----:B--2---:R0:W-:Y:S04]  /*a7ae0*/  STS.128 [R0+0x480], R12 ;  /* 0x0004800c00007388 */ /* 0x0041e80000000c00 */
[----:B0-----:R-:W2:Y:S04]  /*a7af0*/  LDL.LU R15, [R1+0x3974] ;  /* 0x00397400010f7983 */ /* 0x001ea80000300800 */
[----:B------:R-:W3:Y:S04]  /*a7b00*/  LDL.LU R12, [R1+0x37fc] ;  /* 0x0037fc00010c7983 */ /* 0x000ee80000300800 */
[----:B------:R-:W-:Y:S01]  /*a7b10*/  BAR.SYNC.DEFER_BLOCKING 0x0 ;  /* 0x0000000000007b1d */ /* 0x000fe20000010000 */
[----:B------:R-:W-:Y:S01]  /*a7b20*/  LEA R4, P4, R5, c[0x0][0x170], 0x1 ;  /* 0x00005c0005047a11 */ /* 0x000fe200078808ff */
[----:B------:R-:W-:Y:S01]  /*a7b30*/  IMAD R26, R7, c[0x0][0x198], RZ ;  /* 0x00006600071a7a24 */ /* 0x000fe200078e02ff */
[----:B------:R-:W-:-:S02]  /*a7b40*/  LEA.HI.X.SX32 R3, R6, c[0x0][0x174], 0x1, P5 ;  /* 0x00005d0006037a11 */ /* 0x000fc400028f0eff */
[C---:B------:R-:W-:Y:S01]  /*a7b50*/  ISETP.LT.AND P1, PT, R7.reuse, c[0x0][0x17c], !P1 ;  /* 0x00005f0007007a0c */ /* 0x040fe20004f21270 */
[----:B------:R-:W4:Y:S01]  /*a7b60*/  LDL.LU R13, [R1+0x3800] ;  /* 0x00380000010d7983 */ /* 0x000f220000300800 */
[----:B------:R-:W-:Y:S01]  /*a7b70*/  ISETP.GE.AND P5, PT, R7, c[0x0][0x17c], PT ;  /* 0x00005f0007007a0c */ /* 0x000fe20003fa6270 */
[----:B------:R-:W-:Y:S01]  /*a7b80*/  IMAD.MOV.U32 R7, RZ, RZ, c[0x0][0x194] ;  /* 0x00006500ff077624 */ /* 0x000fe200078e00ff */
[----:B------:R-:W-:Y:S01]  /*a7b90*/  LEA.HI.X.SX32 R5, R5, c[0x0][0x174], 0x1, P4 ;  /* 0x00005d0005057a11 */ /* 0x000fe200020f0eff */
[C---:B------:R-:W-:Y:S01]  /*a7ba0*/  IMAD.WIDE R20, R26.reuse, 0x2, R2 ;  /* 0x000000021a147825 */ /* 0x040fe200078e0202 */
[----:B------:R-:W4:Y:S03]  /*a7bb0*/  LDL.LU R14, [R1+0x80] ;  /* 0x00008000010e7983 */ /* 0x000f260000300800 */
[----:B------:R-:W-:Y:S01]  /*a7bc0*/  IMAD R0, R7, 0x100, R6 ;  /* 0x0000010007007824 */ /* 0x000fe200078e0206 */
[----:B------:R-:W4:Y:S01]  /*a7bd0*/  LDL.LU R9, [R1+0x70] ;  /* 0x0000700001097983 */ /* 0x000f220000300800 */
[----:B------:R-:W-:-:S03]  /*a7be0*/  IMAD.WIDE R22, R26, 0x2, R4 ;  /* 0x000000021a167825 */ /* 0x000fc600078e0204 */
[----:B------:R0:W-:Y:S04]  /*a7bf0*/  @P0 STG.E.U16 [R20.64], R28 ;  /* 0x0000001c14000986 */ /* 0x0001e8000c101504 */
[----:B------:R1:W-:Y:S01]  /*a7c00*/  @P1 STG.E.U16 [R22.64], R8 ;  /* 0x0000000816001986 */ /* 0x0003e2000c101504 */
[----:B------:R-:W-:Y:S01]  /*a7c10*/  LEA R6, P1, R0, c[0x0][0x170], 0x1 ;  /* 0x00005c0000067a11 */ /* 0x000fe200078208ff */
[----:B0-----:R-:W-:-:S03]  /*a7c20*/  IMAD R21, R7, 0x80, R0 ;  /* 0x0000008007157824 */ /* 0x001fc600078e0200 */
[----:B------:R-:W-:Y:S02]  /*a7c30*/  LEA.HI.X.SX32 R7, R0, c[0x0][0x174], 0x1, P1 ;  /* 0x00005d0000077a11 */ /* 0x000fe400008f0eff */
[----:B------:R-:W-:Y:S02]  /*a7c40*/  LEA R20, P0, R21, c[0x0][0x170], 0x1 ;  /* 0x00005c0015147a11 */ /* 0x000fe400078008ff */
[----:B------:R-:W-:Y:S02]  /*a7c50*/  ISETP.LT.AND P6, PT, R19, c[0x0][0x178], !P3 ;  /* 0x00005e0013007a0c */ /* 0x000fe40005fc1270 */
[----:B------:R-:W-:Y:S02]  /*a7c60*/  LEA.HI.X.SX32 R21, R21, c[0x0][0x174], 0x1, P0 ;  /* 0x00005d0015157a11 */ /* 0x000fe400000f0eff */
[C---:B-1----:R-:W-:Y:S01]  /*a7c70*/  IADD3 R22, R26.reuse, c[0x0][0x198], RZ ;  /* 0x000066001a167a10 */ /* 0x042fe20007ffe0ff */
[----:B------:R-:W-:Y:S01]  /*a7c80*/  IMAD.WIDE R24, R26, 0x2, R6 ;  /* 0x000000021a187825 */ /* 0x000fe200078e0206 */
[----:B------:R-:W-:-:S02]  /*a7c90*/  PRMT R0, R8, 0x7632, R0 ;  /* 0x0000763208007816 */ /* 0x000fc40000000000 */
[----:B------:R-:W-:Y:S01]  /*a7ca0*/  PRMT R23, R28, 0x7632, R23 ;  /* 0x000076321c177816 */ /* 0x000fe20000000017 */
[----:B------:R-:W-:-:S04]  /*a7cb0*/  IMAD.WIDE R26, R26, 0x2, R20 ;  /* 0x000000021a1a7825 */ /* 0x000fc800078e0214 */
[----:B------:R-:W-:Y:S01]  /*a7cc0*/  IMAD.WIDE R28, R22, 0x2, R2 ;  /* 0x00000002161c7825 */ /* 0x000fe200078e0202 */
[----:B--2---:R-:W-:Y:S02]  /*a7cd0*/  ISETP.LT.AND P4, PT, R15, c[0x0][0x178], !P5 ;  /* 0x00005e000f007a0c */ /* 0x004fe40006f81270 */
[----:B------:R-:W-:Y:S02]  /*a7ce0*/  ISETP.LT.AND P5, PT, R18, c[0x0][0x178], !P5 ;  /* 0x00005e0012007a0c */ /* 0x000fe40006fa1270 */
[----:B---3--:R-:W-:Y:S02]  /*a7cf0*/  ISETP.GE.AND P1, PT, R12, c[0x0][0x17c], PT ;  /* 0x00005f000c007a0c */ /* 0x008fe40003f26270 */
[----:B------:R-:W2:Y:S04]  /*a7d00*/  LDL.LU R12, [R1+0x40] ;  /* 0x00004000010c7983 */ /* 0x000ea80000300800 */
[----:B------:R-:W3:Y:S04]  /*a7d10*/  LDL.LU R8, [R1+0x3970] ;  /* 0x0039700001087983 */ /* 0x000ee80000300800 */
[----:B----4-:R-:W-:Y:S04]  /*a7d20*/  @P4 STG.E.U16 [R24.64], R17 ;  /* 0x0000001118004986 */ /* 0x010fe8000c101504 */
[----:B------:R0:W-:Y:S04]  /*a7d30*/  @P5 STG.E.U16 [R26.64], R16 ;  /* 0x000000101a005986 */ /* 0x0001e8000c101504 */
[----:B------:R1:W-:Y:S01]  /*a7d40*/  @P6 STG.E.U16 [R28.64], R23 ;  /* 0x000000171c006986 */ /* 0x0003e2000c101504 */
[----:B0-----:R-:W-:-:S03]  /*a7d50*/  PRMT R16, R17, 0x7632, R16 ;  /* 0x0000763211107816 */ /* 0x001fc60000000010 */
[----:B------:R-:W4:Y:S04]  /*a7d60*/  LDL.LU R17, [R1+0x396c] ;  /* 0x00396c0001117983 */ /* 0x000f280000300800 */
[----:B-1----:R-:W4:Y:S01]  /*a7d70*/  LDL.LU R29, [R1+0x3804] ;  /* 0x00380400011d7983 */ /* 0x002f220000300800 */
[----:B------:R-:W-:Y:S02]  /*a7d80*/  ISETP.LT.AND P0, PT, R11, c[0x0][0x178], !P3 ;  /* 0x00005e000b007a0c */ /* 0x000fe40005f01270 */
[----:B------:R-:W-:Y:S01]  /*a7d90*/  ISETP.LT.AND P4, PT, R15, c[0x0][0x178], !P3 ;  /* 0x00005e000f007a0c */ /* 0x000fe20005f81270 */
[----:B------:R-:W-:Y:S01]  /*a7da0*/  IMAD.WIDE R26, R22, 0x2, R4 ;  /* 0x00000002161a7825 */ /* 0x000fe200078e0204 */
[----:B------:R-:W-:Y:S02]  /*a7db0*/  ISETP.LT.AND P3, PT, R18, c[0x0][0x178], !P3 ;  /* 0x00005e0012007a0c */ /* 0x000fe40005f61270 */
[----:B------:R-:W-:Y:S01]  /*a7dc0*/  ISETP.LT.AND P5, PT, R19, c[0x0][0x178], !P2 ;  /* 0x00005e0013007a0c */ /* 0x000fe200057a1270 */
[----:B------:R-:W-:Y:S01]  /*a7dd0*/  IMAD.WIDE R24, R22, 0x2, R6 ;  /* 0x0000000216187825 */ /* 0x000fe200078e0206 */
[----:B------:R-:W-:-:S05]  /*a7de0*/  ISETP.LT.AND P6, PT, R11, c[0x0][0x178], !P2 ;  /* 0x00005e000b007a0c */ /* 0x000fca00057c1270 */
[----:B------:R0:W-:Y:S04]  /*a7df0*/  @P0 STG.E.U16 [R26.64], R0 ;  /* 0x000000001a000986 */ /* 0x0001e8000c101504 */
[----:B------:R1:W-:Y:S01]  /*a7e00*/  @P4 STG.E.U16 [R24.64], R16 ;  /* 0x0000001018004986 */ /* 0x0003e2000c101504 */
[----:B------:R-:W-:Y:S02]  /*a7e10*/  ISETP.LT.AND P4, PT, R15, c[0x0][0x178], !P2 ;  /* 0x00005e000f007a0c */ /* 0x000fe40005781270 */
[----:B------:R-:W-:Y:S02]  /*a7e20*/  ISETP.LT.AND P2, PT, R18, c[0x0][0x178], !P2 ;  /* 0x00005e0012007a0c */ /* 0x000fe40005741270 */
[C---:B0-----:R-:W-:Y:S01]  /*a7e30*/  IADD3 R0, R22.reuse, c[0x0][0x198], RZ ;  /* 0x0000660016007a10 */ /* 0x041fe20007ffe0ff */
[----:B------:R-:W-:Y:S01]  /*a7e40*/  IMAD.WIDE R22, R22, 0x2, R20 ;  /* 0x0000000216167825 */ /* 0x000fe200078e0214 */
[----:B-1----:R-:W-:-:S03]  /*a7e50*/  PRMT R16, R16, 0x7632, R16 ;  /* 0x0000763210107816 */ /* 0x002fc60000000010 */
[----:B------:R-:W-:-:S04]  /*a7e60*/  IMAD.WIDE R24, R0, 0x2, R2 ;  /* 0x0000000200187825 */ /* 0x000fc800078e0202 */
[----:B------:R-:W-:Y:S01]  /*a7e70*/  IMAD.WIDE R26, R0, 0x2, R4 ;  /* 0x00000002001a7825 */ /* 0x000fe200078e0204 */
[----:B------:R0:W-:Y:S01]  /*a7e80*/  @P3 STG.E.U16 [R22.64], R16 ;  /* 0x0000001016003986 */ /* 0x0001e2000c101504 */
[----:B------:R-:W-:-:S03]  /*a7e90*/  ISETP.LT.AND P3, PT, R11, c[0x0][0x178], !P1 ;  /* 0x00005e000b007a0c */ /* 0x000fc60004f61270 */
[----:B------:R-:W-:Y:S01]  /*a7ea0*/  @P5 STG.E.U16 [R24.64], R14 ;  /* 0x0000000e18005986 */ /* 0x000fe2000c101504 */
[----:B------:R-:W-:-:S03]  /*a7eb0*/  ISETP.LT.AND P5, PT, R19, c[0x0][0x178], !P1 ;  /* 0x00005e0013007a0c */ /* 0x000fc60004fa1270 */
[----:B------:R1:W-:Y:S01]  /*a7ec0*/  @P6 STG.E.U16 [R26.64], R9 ;  /* 0x000000091a006986 */ /* 0x0003e2000c101504 */
[C---:B0-----:R-:W-:Y:S01]  /*a7ed0*/  IMAD.WIDE R22, R0.reuse, 0x2, R6 ;  /* 0x0000000200167825 */ /* 0x041fe200078e0206 */
[----:B------:R-:W-:-:S03]  /*a7ee0*/  IADD3 R16, R0, c[0x0][0x198], RZ ;  /* 0x0000660000107a10 */ /* 0x000fc60007ffe0ff */
[----:B-1----:R-:W-:Y:S01]  /*a7ef0*/  IMAD.WIDE R26, R0, 0x2, R20 ;  /* 0x00000002001a7825 */ /* 0x002fe200078e0214 */
[----:B------:R-:W-:Y:S02]  /*a7f00*/  PRMT R28, R14, 0x7632, R28 ;  /* 0x000076320e1c7816 */ /* 0x000fe4000000001c */
[----:B------:R-:W-:Y:S01]  /*a7f10*/  PRMT R0, R9, 0x7632, R0 ;  /* 0x0000763209007816 */ /* 0x000fe20000000000 */
[----:B------:R-:W-:Y:S01]  /*a7f20*/  IMAD.WIDE R24, R16, 0x2, R2 ;  /* 0x0000000210187825 */ /* 0x000fe200078e0202 */
[----:B------:R-:W-:Y:S02]  /*a7f30*/  ISETP.GE.AND P0, PT, R13, c[0x0][0x17c], PT ;  /* 0x00005f000d007a0c */ /* 0x000fe40003f06270 */
[----:B------:R-:W4:Y:S04]  /*a7f40*/  LDL.LU R13, [R1+0x1c0] ;  /* 0x0001c000010d7983 */ /* 0x000f280000300800 */
[----:B--2---:R0:W-:Y:S04]  /*a7f50*/  @P4 STG.E.U16 [R22.64], R12 ;  /* 0x0000000c16004986 */ /* 0x0041e8000c101504 */
[----:B---3--:R1:W-:Y:S01]  /*a7f60*/  @P2 STG.E.U16 [R26.64], R8 ;  /* 0x000000081a002986 */ /* 0x0083e2000c101504 */
[----:B------:R-:W-:-:S02]  /*a7f70*/  ISETP.LT.AND P2, PT, R15, c[0x0][0x178], !P1 ;  /* 0x00005e000f007a0c */ /* 0x000fc40004f41270 */
[----:B------:R-:W-:Y:S01]  /*a7f80*/  ISETP.LT.AND P1, PT, R18, c[0x0][0x178], !P1 ;  /* 0x00005e0012007a0c */ /* 0x000fe20004f21270 */
[----:B------:R2:W-:Y:S01]  /*a7f90*/  @P5 STG.E.U16 [R24.64], R28 ;  /* 0x0000001c18005986 */ /* 0x0005e2000c101504 */
[----:B0-----:R-:W-:-:S05]  /*a7fa0*/  IMAD.WIDE R22, R16, 0x2, R4 ;  /* 0x0000000210167825 */ /* 0x001fca00078e0204 */
[----:B------:R0:W-:Y:S01]  /*a7fb0*/  @P3 STG.E.U16 [R22.64], R0 ;  /* 0x0000000016003986 */ /* 0x0001e2000c101504 */
[----:B-1----:R-:W-:Y:S01]  /*a7fc0*/  PRMT R8, R8, 0x7632, R8 ;  /* 0x0000763208087816 */ /* 0x002fe20000000008 */
[----:B--2---:R-:W-:Y:S01]  /*a7fd0*/  IMAD.WIDE R24, R16, 0x2, R20 ;  /* 0x0000000210187825 */ /* 0x004fe200078e0214 */
[----:B----4-:R-:W-:-:S03]  /*a7fe0*/  PRMT R17, R12, 0x7632, R17 ;  /* 0x000076320c117816 */ /* 0x010fc60000000011 */
[----:B0-----:R-:W-:Y:S01]  /*a7ff0*/  IMAD.WIDE R22, R16, 0x2, R6 ;  /* 0x0000000210167825 */ /* 0x001fe200078e0206 */
[----:B------:R-:W-:Y:S02]  /*a8000*/  ISETP.GE.AND P6, PT, R29, c[0x0][0x17c], PT ;  /* 0x00005f001d007a0c */ /* 0x000fe40003fc6270 */
[----:B------:R-:W2:Y:S04]  /*a8010*/  LDL.LU R29, [R1+0x3808] ;  /* 0x00380800011d7983 */ /* 0x000ea80000300800 */
[----:B------:R-:W3:Y:S04]  /*a8020*/  LDL.LU R9, [R1+0x380c] ;  /* 0x00380c0001097983 */ /* 0x000ee80000300800 */
[----:B------:R-:W4:Y:S04]  /*a8030*/  LDL.LU R14, [R1+0x10] ;  /* 0x00001000010e7983 */ /* 0x000f280000300800 */
[----:B------:R-:W3:Y:S04]  /*a8040*/  LDL.LU R12, [R1+0x3968] ;  /* 0x00396800010c7983 */ /* 0x000ee80000300800 */
[----:B------:R0:W-:Y:S04]  /*a8050*/  @P2 STG.E.U16 [R22.64], R17 ;  /* 0x0000001116002986 */ /* 0x0001e8000c101504 */
[----:B------:R1:W-:Y:S04]  /*a8060*/  @P1 STG.E.U16 [R24.64], R8 ;  /* 0x0000000818001986 */ /* 0x0003e8000c101504 */
[----:B0-----:R-:W3:Y:S04]  /*a8070*/  LDL.LU R17, [R1+0x3964] ;  /* 0x0039640001117983 */ /* 0x001ee80000300800 */
[----:B-1----:R-:W4:Y:S01]  /*a8080*/  LDL.LU R25, [R1+0x90] ;  /* 0x0000900001197983 */ /* 0x002f220000300800 */
[----:B------:R-:W-:-:S02]  /*a8090*/  ISETP.LT.AND P4, PT, R19, c[0x0][0x178], !P0 ;  /* 0x00005e0013007a0c */ /* 0x000fc40004781270 */
[----:B------:R-:W-:Y:S02]  /*a80a0*/  ISETP.LT.AND P3, PT, R11, c[0x0][0x178], !P0 ;  /* 0x00005e000b007a0c */ /* 0x000fe40004761270 */
[----:B------:R-:W-:-:S05]  /*a80b0*/  IADD3 R0, R16, c[0x0][0x198], RZ ;  /* 0x0000660010007a10 */ /* 0x000fca0007ffe0ff */
[----:B------:R-:W-:Y:S01]  /*a80c0*/  IMAD.WIDE R26, R0, 0x2, R2 ;  /* 0x00000002001a7825 */ /* 0x000fe200078e0202 */
[----:B------:R-:W-:-:S04]  /*a80d0*/  ISETP.LT.AND P2, PT, R11, c[0x0][0x178], !P6 ;  /* 0x00005e000b007a0c */ /* 0x000fc80007741270 */
[----:B------:R0:W-:Y:S01]  /*a80e0*/  @P4 STG.E.U16 [R26.64], R13 ;  /* 0x0000000d1a004986 */ /* 0x0001e2000c101504 */
[----:B--2---:R-:W-:Y:S01]  /*a80f0*/  ISETP.GE.AND P5, PT, R29, c[0x0][0x17c], PT ;  /* 0x00005f001d007a0c */ /* 0x004fe20003fa6270 */
[----:B------:R-:W-:Y:S01]  /*a8100*/  IMAD.WIDE R28, R0, 0x2, R4 ;  /* 0x00000002001c7825 */ /* 0x000fe200078e0204 */
[----:B---3--:R-:W-:-:S04]  /*a8110*/  PRMT R17, R13, 0x7632, R17 ;  /* 0x000076320d117816 */ /* 0x008fc80000000011 */
[----:B----4-:R1:W-:Y:S01]  /*a8120*/  @P3 STG.E.U16 [R28.64], R25 ;  /* 0x000000191c003986 */ /* 0x0103e2000c101504 */
[----:B------:R-:W-:-:S03]  /*a8130*/  ISETP.GE.AND P3, PT, R9, c[0x0][0x17c], PT ;  /* 0x00005f0009007a0c */ /* 0x000fc60003f66270 */
[----:B------:R-:W2:Y:S04]  /*a8140*/  LDL.LU R9, [R1+0x1d0] ;  /* 0x0001d00001097983 */ /* 0x000ea80000300800 */
[----:B------:R-:W3:Y:S04]  /*a8150*/  LDL.LU R11, [R1+0x1b0] ;  /* 0x0001b000010b7983 */ /* 0x000ee80000300800 */
[----:B0-----:R-:W4:Y:S01]  /*a8160*/  LDL.LU R13, [R1+0x3810] ;  /* 0x00381000010d7983 */ /* 0x001f220000300800 */
[----:B------:R-:W-:Y:S02]  /*a8170*/  ISETP.LT.AND P4, PT, R15, c[0x0][0x178], !P0 ;  /* 0x00005e000f007a0c */ /* 0x000fe40004781270 */
[----:B------:R-:W-:-:S02]  /*a8180*/  ISETP.LT.AND P0, PT, R18, c[0x0][0x178], !P0 ;  /* 0x00005e0012007a0c */ /* 0x000fc40004701270 */
[----:B------:R-:W-:Y:S02]  /*a8190*/  ISETP.LT.AND P1, PT, R19, c[0x0][0x178], !P6 ;  /* 0x00005e0013007a0c */ /* 0x000fe40007721270 */
[C---:B------:R-:W-:Y:S01]  /*a81a0*/  IADD3 R8, R0.reuse, c[0x0][0x198], RZ ;  /* 0x0000660000087a10 */ /* 0x040fe20007ffe0ff */
[----:B------:R-:W-:Y:S01]  /*a81b0*/  IMAD.WIDE R22, R0, 0x2, R6 ;  /* 0x0000000200167825 */ /* 0x000fe200078e0206 */
[----:B------:R-:W-:-:S03]  /*a81c0*/  PRMT R16, R25, 0x7632, R16 ;  /* 0x0000763219107816 */ /* 0x000fc60000000010 */
[----:B-1----:R-:W-:-:S04]  /*a81d0*/  IMAD.WIDE R24, R0, 0x2, R20 ;  /* 0x0000000200187825 */ /* 0x002fc800078e0214 */
[C---:B------:R-:W-:Y:S01]  /*a81e0*/  IMAD.WIDE R26, R8.reuse, 0x2, R2 ;  /* 0x00000002081a7825 */ /* 0x040fe200078e0202 */
[----:B------:R-:W-:Y:S03]  /*a81f0*/  @P4 STG.E.U16 [R22.64], R14 ;  /* 0x0000000e16004986 */ /* 0x000fe6000c101504 */
[----:B------:R-:W-:Y:S01]  /*a8200*/  IMAD.WIDE R28, R8, 0x2, R4 ;  /* 0x00000002081c7825 */ /* 0x000fe200078e0204 */
[----:B------:R-:W-:Y:S04]  /*a8210*/  @P0 STG.E.U16 [R24.64], R12 ;  /* 0x0000000c18000986 */ /* 0x000fe8000c101504 */
[----:B------:R0:W-:Y:S04]  /*a8220*/  @P1 STG.E.U16 [R26.64], R17 ;  /* 0x000000111a001986 */ /* 0x0001e8000c101504 */
[----:B------:R1:W-:Y:S04]  /*a8230*/  @P2 STG.E.U16 [R28.64], R16 ;  /* 0x000000101c002986 */ /* 0x0003e8000c101504 */
[----:B0-----:R-:W3:Y:S04]  /*a8240*/  LDL.LU R17, [R1+0x50] ;  /* 0x0000500001117983 */ /* 0x001ee80000300800 */
[----:B-1----:R-:W3:Y:S01]  /*a8250*/  LDL R29, [R1+0x13fc] ;  /* 0x0013fc00011d7983 */ /* 0x002ee20000100800 */
[----:B------:R-:W-:-:S02]  /*a8260*/  ISETP.LT.AND P4, PT, R15, c[0x0][0x178], !P6 ;  /* 0x00005e000f007a0c */ /* 0x000fc40007781270 */
[----:B------:R-:W-:Y:S02]  /*a8270*/  ISETP.LT.AND P6, PT, R18, c[0x0][0x178], !P6 ;  /* 0x00005e0012007a0c */ /* 0x000fe400077c1270 */
[----:B------:R-:W-:Y:S01]  /*a8280*/  PRMT R12, R14, 0x7632, R12 ;  /* 0x000076320e0c7816 */ /* 0x000fe2000000000c */
[----:B------:R-:W-:-:S03]  /*a8290*/  IMAD.WIDE R22, R8, 0x2, R6 ;  /* 0x0000000208167825 */ /* 0x000fc600078e0206 */
[----:B------:R-:W-:Y:S01]  /*a82a0*/  PRMT R16, R12, 0x7632, R16 ;  /* 0x000076320c107816 */ /* 0x000fe20000000010 */
[----:B------:R-:W-:-:S04]  /*a82b0*/  IMAD.WIDE R24, R8, 0x2, R20 ;  /* 0x0000000208187825 */ /* 0x000fc800078e0214 */
[----:B------:R-:W-:Y:S04]  /*a82c0*/  @P4 STG.E.U16 [R22.64], R12 ;  /* 0x0000000c16004986 */ /* 0x000fe8000c101504 */
[----:B------:R0:W-:Y:S04]  /*a82d0*/  @P6 STG.E.U16 [R24.64], R16 ;  /* 0x0000001018006986 */ /* 0x0001e8000c101504 */
[----:B0-----:R-:W3:Y:S04]  /*a82e0*/  LDL.LU R16, [R1+0x3814] ;  /* 0x0038140001107983 */ /* 0x001ee80000300800 */
[----:B------:R-:W3:Y:S01]  /*a82f0*/  LDL.LU R14, [R1+0x3818] ;  /* 0x00381800010e7983 */ /* 0x000ee20000300800 */
[----:B----4-:R-:W-:-:S03]  /*a8300*/  ISETP.GE.AND P2, PT, R13, c[0x0][0x17c], PT ;  /* 0x00005f000d007a0c */ /* 0x010fc60003f46270 */
[----:B------:R-:W4:Y:S01]  /*a8310*/  LDL.LU R13, [R1+0x64] ;  /* 0x00006400010d7983 */ /* 0x000f220000300800 */
[----:B------:R-:W-:Y:S02]  /*a8320*/  ISETP.LT.AND P0, PT, R19, c[0x0][0x178], !P5 ;  /* 0x00005e0013007a0c */ /* 0x000fe40006f01270 */
[----:B------:R-:W-:Y:S02]  /*a8330*/  IADD3 R0, R8, c[0x0][0x198], RZ ;  /* 0x0000660008007a10 */ /* 0x000fe40007ffe0ff */
[----:B------:R-:W-:-:S03]  /*a8340*/  ISETP.LT.AND P4, PT, R15, c[0x0][0x178], !P5 ;  /* 0x00005e000f007a0c */ /* 0x000fc60006f81270 */
[----:B------:R-:W-:Y:S01]  /*a8350*/  IMAD.WIDE R22, R0, 0x2, R2 ;  /* 0x0000000200167825 */ /* 0x000fe200078e0202 */
[----:B------:R-:W-:-:S03]  /*a8360*/  ISETP.LT.AND P6, PT, R19, c[0x0][0x178], !P3 ;  /* 0x00005e0013007a0c */ /* 0x000fc60005fc1270 */
[C---:B------:R-:W-:Y:S02]  /*a8370*/  IMAD.WIDE R26, R0.reuse, 0x2, R4 ;  /* 0x00000002001a7825 */ /* 0x040fe400078e0204 */
[----:B--2---:R0:W-:Y:S01]  /*a8380*/  @P0 STG.E.U16 [R22.64], R9 ;  /* 0x0000000916000986 */ /* 0x0041e2000c101504 */
[C---:B------:R-:W-:Y:S01]  /*a8390*/  IADD3 R8, R0.reuse, c[0x0][0x198], RZ ;  /* 0x0000660000087a10 */ /* 0x040fe20007ffe0ff */
[----:B------:R-:W-:Y:S01]  /*a83a0*/  IMAD.WIDE R24, R0, 0x2, R20 ;  /* 0x0000000200187825 */ /* 0x000fe200078e0214 */
[----:B------:R-:W-:-:S03]  /*a83b0*/  PRMT R12, R9, 0x7632, R12 ;  /* 0x00007632090c7816 */ /* 0x000fc6000000000c */
[----:B0-----:R-:W-:Y:S01]  /*a83c0*/  IMAD.WIDE R22, R0, 0x2, R6 ;  /* 0x0000000200167825 */ /* 0x001fe200078e0206 */
[C---:B---3--:R-:W-:Y:S01]  /*a83d0*/  ISETP.LT.AND P1, PT, R29.reuse, c[0x0][0x178], !P5 ;  /* 0x00005e001d007a0c */ /* 0x048fe20006f21270 */
[----:B------:R-:W2:Y:S01]  /*a83e0*/  LDL.LU R9, [R1+0x34] ;  /* 0x0000340001097983 */ /* 0x000ea20000300800 */
[----:B------:R-:W-:Y:S02]  /*a83f0*/  ISETP.LT.AND P5, PT, R18, c[0x0][0x178], !P5 ;  /* 0x00005e0012007a0c */ /* 0x000fe40006fa1270 */
[----:B------:R-:W-:Y:S02]  /*a8400*/  ISETP.LT.AND P0, PT, R29, c[0x0][0x178], !P3 ;  /* 0x00005e001d007a0c */ /* 0x000fe40005f01270 */
[----:B------:R-:W-:-:S07]  /*a8410*/  PRMT R0, R11, 0x7632, R0 ;  /* 0x000076320b007816 */ /* 0x000fce0000000000 */
[----:B------:R0:W-:Y:S04]  /*a8420*/  @P1 STG.E.U16 [R26.64], R11 ;  /* 0x0000000b1a001986 */ /* 0x0001e8000c101504 */
[----:B------:R1:W-:Y:S01]  /*a8430*/  @P4 STG.E.U16 [R22.64], R17 ;  /* 0x0000001116004986 */ /* 0x0003e2000c101504 */
[----:B------:R-:W-:-:S03]  /*a8440*/  ISETP.LT.AND P4, PT, R15, c[0x0][0x178], !P3 ;  /* 0x00005e000f007a0c */ /* 0x000fc60005f81270 */
[----:B------:R3:W-:Y:S01]  /*a8450*/  @P5 STG.E.U16 [R24.64], R10 ;  /* 0x0000000a18005986 */ /* 0x0007e2000c101504 */
[----:B0-----:R-:W-:Y:S01]  /*a8460*/  IMAD.WIDE R26, R8, 0x2, R2 ;  /* 0x00000002081a7825 */ /* 0x001fe200078e0202 */
[----:B------:R-:W-:Y:S02]  /*a8470*/  ISETP.LT.AND P3, PT, R18, c[0x0][0x178], !P3 ;  /* 0x00005e0012007a0c */ /* 0x000fe40005f61270 */
[----:B------:R-:W-:Y:S01]  /*a8480*/  ISETP.LT.AND P5, PT, R19, c[0x0][0x178], !P2 ;  /* 0x00005e0013007a0c */ /* 0x000fe200057a1270 */
[C---:B-1----:R-:W-:Y:S01]  /*a8490*/  IMAD.WIDE R22, R8.reuse, 0x2, R6 ;  /* 0x0000000208167825 */ /* 0x042fe200078e0206 */
[----:B------:R0:W-:Y:S03]  /*a84a0*/  @P6 STG.E.U16 [R26.64], R12 ;  /* 0x0000000c1a006986 */ /* 0x0001e6000c101504 */
[----:B---3--:R-:W-:-:S05]  /*a84b0*/  IMAD.WIDE R24, R8, 0x2, R4 ;  /* 0x0000000208187825 */ /* 0x008fca00078e0204 */
[----:B------:R1:W-:Y:S01]  /*a84c0*/  @P0 STG.E.U16 [R24.64], R0 ;  /* 0x0000000018000986 */ /* 0x0003e2000c101504 */
[----:B0-----:R-:W-:Y:S02]  /*a84d0*/  PRMT R12, R17, 0x7632, R12 ;  /* 0x00007632110c7816 */ /* 0x001fe4000000000c */
[----:B------:R-:W-:Y:S02]  /*a84e0*/  ISETP.GE.AND P1, PT, R16, c[0x0][0x17c], PT ;  /* 0x00005f0010007a0c */ /* 0x000fe40003f26270 */
[----:B------:R-:W3:Y:S01]  /*a84f0*/  LDL.LU R16, [R1+0x24] ;  /* 0x0000240001107983 */ /* 0x000ee20000300800 */
[----:B-1----:R-:W-:-:S03]  /*a8500*/  IADD3 R0, R8, c[0x0][0x198], RZ ;  /* 0x0000660008007a10 */ /* 0x002fc60007ffe0ff */
[----:B------:R0:W-:Y:S02]  /*a8510*/  @P4 STG.E.U16 [R22.64], R12 ;  /* 0x0000000c16004986 */ /* 0x0001e4000c101504 */
[----:B------:R-:W-:Y:S02]  /*a8520*/  IMAD.WIDE R24, R0, 0x2, R2 ;  /* 0x0000000200187825 */ /* 0x000fe400078e0202 */
[----:B------:R-:W3:Y:S01]  /*a8530*/  LDL.LU R11, [R1+0x3960] ;  /* 0x00396000010b7983 */ /* 0x000ee20000300800 */
[----:B------:R-:W-:-:S03]  /*a8540*/  ISETP.GE.AND P0, PT, R14, c[0x0][0x17c], PT ;  /* 0x00005f000e007a0c */ /* 0x000fc60003f06270 */
[----:B------:R-:W3:Y:S01]  /*a8550*/  LDL.LU R17, [R1+0x395c] ;  /* 0x00395c0001117983 */ /* 0x000ee20000300800 */
[----:B0-----:R-:W-:Y:S01]  /*a8560*/  PRMT R12, R10, 0x7632, R12 ;  /* 0x000076320a0c7816 */ /* 0x001fe2000000000c */
[----:B------:R-:W-:Y:S02]  /*a8570*/  IMAD.WIDE R22, R8, 0x2, R20 ;  /* 0x0000000208167825 */ /* 0x000fe400078e0214 */
[----:B------:R-:W3:Y:S04]  /*a8580*/  LDL.LU R10, [R1+0x84] ;  /* 0x00008400010a7983 */ /* 0x000ee80000300800 */
[----:B------:R-:W-:Y:S04]  /*a8590*/  @P3 STG.E.U16 [R22.64], R12 ;  /* 0x0000000c16003986 */ /* 0x000fe8000c101504 */
[----:B------:R-:W3:Y:S04]  /*a85a0*/  LDL.LU R14, [R1+0x74] ;  /* 0x00007400010e7983 */ /* 0x000ee80000300800 */
[----:B----4-:R0:W-:Y:S04]  /*a85b0*/  @P5 STG.E.U16 [R24.64], R13 ;  /* 0x0000000d18005986 */ /* 0x0101e8000c101504 */
[----:B0-----:R-:W4:Y:S01]  /*a85c0*/  LDL.LU R25, [R1+0x381c] ;  /* 0x00381c0001197983 */ /* 0x001f220000300800 */
[----:B------:R-:W-:-:S02]  /*a85d0*/  ISETP.LT.AND P6, PT, R29, c[0x0][0x178], !P2 ;  /* 0x00005e001d007a0c */ /* 0x000fc400057c1270 */
[----:B------:R-:W-:Y:S02]  /*a85e0*/  ISETP.LT.AND P4, PT, R15, c[0x0][0x178], !P2 ;  /* 0x00005e000f007a0c */ /* 0x000fe40005781270 */
[----:B------:R-:W-:Y:S01]  /*a85f0*/  ISETP.LT.AND P2, PT, R18, c[0x0][0x178], !P2 ;  /* 0x00005e0012007a0c */ /* 0x000fe20005741270 */
[C---:B------:R-:W-:Y:S01]  /*a8600*/  IMAD.WIDE R26, R0.reuse, 0x2, R4 ;  /* 0x00000002001a7825 */ /* 0x040fe200078e0204 */
[----:B------:R-:W-:Y:S02]  /*a8610*/  ISETP.LT.AND P5, PT, R19, c[0x0][0x178], !P1 ;  /* 0x00005e0013007a0c */ /* 0x000fe40004fa1270 */
[----:B------:R-:W-:Y:S01]  /*a8620*/  ISETP.LT.AND P3, PT, R29, c[0x0][0x178], !P1 ;  /* 0x00005e001d007a0c */ /* 0x000fe20004f61270 */
[C---:B------:R-:W-:Y:S01]  /*a8630*/  IMAD.WIDE R22, R0.reuse, 0x2, R6 ;  /* 0x0000000200167825 */ /* 0x040fe200078e0206 */
[----:B------:R-:W-:Y:S02]  /*a8640*/  IADD3 R8, R0, c[0x0][0x198], RZ ;  /* 0x0000660000087a10 */ /* 0x000fe40007ffe0ff */
[----:B------:R-:W-:-:S02]  /*a8650*/  PRMT R12, R13, 0x7632, R12 ;  /* 0x000076320d0c7816 */ /* 0x000fc4000000000c */
[----:B------:R-:W4:Y:S04]  /*a8660*/  LDL.LU R13, [R1+0x3958] ;  /* 0x00395800010d7983 */ /* 0x000f280000300800 */
[----:B--2---:R0:W-:Y:S02]  /*a8670*/  @P6 STG.E.U16 [R26.64], R9 ;  /* 0x000000091a006986 */ /* 0x0041e4000c101504 */
[----:B0-----:R-:W-:Y:S01]  /*a8680*/  IMAD.WIDE R26, R0, 0x2, R20 ;  /* 0x00000002001a7825 */ /* 0x001fe200078e0214 */
[----:B------:R-:W-:Y:S01]  /*a8690*/  PRMT R0, R9, 0x7632, R0 ;  /* 0x0000763209007816 */ /* 0x000fe20000000000 */
[----:B---3--:R0:W-:Y:S01]  /*a86a0*/  @P4 STG.E.U16 [R22.64], R16 ;  /* 0x0000001016004986 */ /* 0x0081e2000c101504 */
[----:B------:R-:W-:Y:S01]  /*a86b0*/  PRMT R28, R16, 0x7632, R28 ;  /* 0x00007632101c7816 */ /* 0x000fe2000000001c */
[----:B0-----:R-:W-:-:S02]  /*a86c0*/  IMAD.WIDE R22, R8, 0x2, R4 ;  /* 0x0000000208167825 */ /* 0x001fc400078e0204 */
[----:B------:R0:W-:Y:S04]  /*a86d0*/  @P2 STG.E.U16 [R26.64], R17 ;  /* 0x000000111a002986 */ /* 0x0001e8000c101504 */
[----:B0-----:R-:W2:Y:S04]  /*a86e0*/  LDL.LU R27, [R1+0x3820] ;  /* 0x00382000011b7983 */ /* 0x001ea80000300800 */
[----:B------:R-:W3:Y:S01]  /*a86f0*/  LDL.LU R9, [R1+0x3954] ;  /* 0x0039540001097983 */ /* 0x000ee20000300800 */
[----:B----4-:R-:W-:Y:S01]  /*a8700*/  ISETP.GE.AND P6, PT, R25, c[0x0][0x17c], PT ;  /* 0x00005f0019007a0c */ /* 0x010fe20003fc6270 */
[----:B------:R-:W-:-:S05]  /*a8710*/  IMAD.WIDE R24, R8, 0x2, R2 ;  /* 0x0000000208187825 */ /* 0x000fca00078e0202 */
[----:B------:R0:W-:Y:S04]  /*a8720*/  @P5 STG.E.U16 [R24.64], R12 ;  /* 0x0000000c18005986 */ /* 0x0001e8000c101504 */
[----:B------:R1:W-:Y:S01]  /*a8730*/  @P3 STG.E.U16 [R22.64], R0 ;  /* 0x0000000016003986 */ /* 0x0003e2000c101504 */
[----:B0-----:R-:W-:Y:S01]  /*a8740*/  PRMT R12, R17, 0x7632, R12 ;  /* 0x00007632110c7816 */ /* 0x001fe2000000000c */
[C---:B------:R-:W-:Y:S01]  /*a8750*/  IMAD.WIDE R16, R8.reuse, 0x2, R6 ;  /* 0x0000000208107825 */ /* 0x040fe200078e0206 */
[----:B-1----:R-:W-:-:S03]  /*a8760*/  IADD3 R0, R8, c[0x0][0x198], RZ ;  /* 0x0000660008007a10 */ /* 0x002fc60007ffe0ff */
[----:B------:R-:W-:Y:S02]  /*a8770*/  IMAD.WIDE R22, R8, 0x2, R20 ;  /* 0x0000000208167825 */ /* 0x000fe400078e0214 */
[----:B------:R-:W4:Y:S01]  /*a8780*/  LDL.LU R8, [R1+0x3824] ;  /* 0x0038240001087983 */ /* 0x000f220000300800 */
[----:B------:R-:W-:Y:S02]  /*a8790*/  ISETP.LT.AND P2, PT, R15, c[0x0][0x178], !P1 ;  /* 0x00005e000f007a0c */ /* 0x000fe40004f41270 */
[----:B------:R-:W-:Y:S02]  /*a87a0*/  ISETP.LT.AND P1, PT, R18, c[0x0][0x178], !P1 ;  /* 0x00005e0012007a0c */ /* 0x000fe40004f21270 */
[----:B------:R-:W-:Y:S02]  /*a87b0*/  ISETP.LT.AND P4, PT, R19, c[0x0][0x178], !P0 ;  /* 0x00005e0013007a0c */ /* 0x000fe40004781270 */
[----:B------:R-:W-:Y:S01]  /*a87c0*/  ISETP.LT.AND P3, PT, R29, c[0x0][0x178], !P0 ;  /* 0x00005e001d007a0c */ /* 0x000fe20004761270 */
[----:B------:R-:W-:-:S06]  /*a87d0*/  IMAD.WIDE R24, R0, 0x2, R2 ;  /* 0x0000000200187825 */ /* 0x000fcc00078e0202 */
[----:B------:R0:W-:Y:S04]  /*a87e0*/  @P2 STG.E.U16 [R16.64], R28 ;  /* 0x0000001c10002986 */ /* 0x0001e8000c101504 */
[----:B------:R1:W-:Y:S04]  /*a87f0*/  @P1 STG.E.U16 [R22.64], R12 ;  /* 0x0000000c16001986 */ /* 0x0003e8000c101504 */
[----:B------:R1:W-:Y:S01]  /*a8800*/  @P4 STG.E.U16 [R24.64], R10 ;  /* 0x0000000a18004986 */ /* 0x0003e2000c101504 */
[----:B------:R-:W-:Y:S02]  /*a8810*/  ISETP.LT.AND P4, PT, R15, c[0x0][0x178], !P0 ;  /* 0x00005e000f007a0c */ /* 0x000fe40004781270 */
[----:B------:R-:W-:-:S02]  /*a8820*/  ISETP.LT.AND P0, PT, R18, c[0x0][0x178], !P0 ;  /* 0x00005e0012007a0c */ /* 0x000fc40004701270 */
[----:B------:R-:W3:Y:S01]  /*a8830*/  LDL.LU R18, [R1+0x3950] ;  /* 0x0039500001127983 */ /* 0x000ee20000300800 */
[----:B0-----:R-:W-:Y:S01]  /*a8840*/  PRMT R28, R10, 0x7632, R28 ;  /* 0x000076320a1c7816 */ /* 0x001fe2000000001c */
[----:B------:R-:W-:Y:S01]  /*a8850*/  IMAD.WIDE R16, R0, 0x2, R6 ;  /* 0x0000000200107825 */ /* 0x000fe200078e0206 */
[----:B-1----:R-:W-:-:S03]  /*a8860*/  PRMT R12, R14, 0x7632, R12 ;  /* 0x000076320e0c7816 */ /* 0x002fc6000000000c */
[C---:B------:R-:W-:Y:S01]  /*a8870*/  IMAD.WIDE R22, R0.reuse, 0x2, R20 ;  /* 0x0000000200167825 */ /* 0x040fe200078e0214 */
[----:B------:R-:W3:Y:S01]  /*a8880*/  LDL.LU R10, [R1+0x1c4] ;  /* 0x0001c400010a7983 */ /* 0x000ee20000300800 */
[----:B--2---:R-:W-:Y:S02]  /*a8890*/  ISETP.GE.AND P5, PT, R27, c[0x0][0x17c], PT ;  /* 0x00005f001b007a0c */ /* 0x004fe40003fa6270 */
[----:B------:R-:W-:-:S05]  /*a88a0*/  IMAD.WIDE R26, R0, 0x2, R4 ;  /* 0x00000002001a7825 */ /* 0x000fca00078e0204 */
[----:B------:R0:W-:Y:S04]  /*a88b0*/  @P3 STG.E.U16 [R26.64], R14 ;  /* 0x0000000e1a003986 */ /* 0x0001e8000c101504 */
[----:B0-----:R-:W2:Y:S01]  /*a88c0*/  LDL.LU R14, [R1+0x3828] ;  /* 0x00382800010e7983 */ /* 0x001ea20000300800 */
[----:B----4-:R-:W-:Y:S02]  /*a88d0*/  ISETP.GE.AND P3, PT, R8, c[0x0][0x17c], PT ;  /* 0x00005f0008007a0c */ /* 0x010fe40003f66270 */
[----:B------:R-:W-:Y:S02]  /*a88e0*/  IADD3 R8, R0, c[0x0][0x198], RZ ;  /* 0x0000660000087a10 */ /* 0x000fe40007ffe0ff */
[----:B------:R-:W4:Y:S01]  /*a88f0*/  LDL.LU R0, [R1+0x44] ;  /* 0x0000440001007983 */ /* 0x000f220000300800 */
[----:B------:R-:W-:-:S02]  /*a8900*/  ISETP.LT.AND P1, PT, R19, c[0x0][0x178], !P6 ;  /* 0x00005e0013007a0c */ /* 0x000fc40007721270 */
[----:B------:R-:W-:Y:S01]  /*a8910*/  ISETP.LT.AND P2, PT, R29, c[0x0][0x178], !P6 ;  /* 0x00005e001d007a0c */ /* 0x000fe20007741270 */
[----:B------:R-:W-:-:S04]  /*a8920*/  IMAD.WIDE R24, R8, 0x2, R2 ;  /* 0x0000000208187825 */ /* 0x000fc800078e0202 */
[----:B------:R-:W-:Y:S01]  /*a8930*/  IMAD.WIDE R26, R8, 0x2, R4 ;  /* 0x00000002081a7825 */ /* 0x000fe200078e0204 */
[----:B----4-:R-:W-:Y:S01]  /*a8940*/  @P4 STG.E.U16 [R16.64], R0 ;  /* 0x0000000010004986 */ /* 0x010fe2000c101504 */
[----:B------:R-:W-:-:S03]  /*a8950*/  ISETP.LT.AND P4, PT, R15, c[0x0][0x178], !P6 ;  /* 0x00005e000f007a0c */ /* 0x000fc60007781270 */
[----:B---3--:R-:W-:Y:S04]  /*a8960*/  @P0 STG.E.U16 [R22.64], R9 ;  /* 0x0000000916000986 */ /* 0x008fe8000c101504 */
[----:B------:R-:W3:Y:S04]  /*a8970*/  LDL.LU R15, [R1+0x14] ;  /* 0x00001400010f7983 */ /* 0x000ee80000300800 */
[----:B------:R0:W-:Y:S04]  /*a8980*/  @P1 STG.E.U16 [R24.64], R28 ;  /* 0x0000001c18001986 */ /* 0x0001e8000c101504 */
[----:B------:R1:W-:Y:S04]  /*a8990*/  @P2 STG.E.U16 [R26.64], R12 ;  /* 0x0000000c1a002986 */ /* 0x0003e8000c101504 */
[----:B0-----:R-:W4:Y:S04]  /*a89a0*/  LDL.LU R25, [R1+0x94] ;  /* 0x0000940001197983 */ /* 0x001f280000300800 */
[----:B-1----:R-:W3:Y:S04]  /*a89b0*/  LDL R27, [R1+0x1400] ;  /* 0x00140000011b7983 */ /* 0x002ee80000100800 */
[----:B------:R-:W4:Y:S04]  /*a89c0*/  LDL R26, [R1+0x1404] ;  /* 0x00140400011a7983 */ /* 0x000f280000100800 */
[----:B------:R-:W4:Y:S01]  /*a89d0*/  LDL.LU R28, [R1+0x382c] ;  /* 0x00382c00011c7983 */ /* 0x000f220000300800 */
[----:B------:R-:W-:Y:S01]  /*a89e0*/  PRMT R12, R0, 0x7632, R12 ;  /* 0x00007632000c7816 */ /* 0x000fe2000000000c */
[----:B------:R-:W-:Y:S01]  /*a89f0*/  IMAD.WIDE R16, R8, 0x2, R6 ;  /* 0x0000000208107825 */ /* 0x000fe200078e0206 */
[----:B------:R-:W-:-:S02]  /*a8a00*/  ISETP.LT.AND P0, PT, R19, c[0x0][0x178], !P5 ;  /* 0x00005e0013007a0c */ /* 0x000fc40006f01270 */
[C---:B------:R-:W-:Y:S02]  /*a8a10*/  IADD3 R0, R8.reuse, c[0x0][0x198], RZ ;  /* 0x0000660008007a10 */ /* 0x040fe40007ffe0ff */
[----:B------:R-:W-:Y:S01]  /*a8a20*/  PRMT R24, R9, 0x7632, R24 ;  /* 0x0000763209187816 */ /* 0x000fe20000000018 */
[----:B------:R-:W-:Y:S01]  /*a8a30*/  IMAD.WIDE R8, R8, 0x2, R20 ;  /* 0x0000000208087825 */ /* 0x000fe200078e0214 */
[----:B------:R-:W-:Y:S01]  /*a8a40*/  ISETP.LT.AND P1, PT, R29, c[0x0][0x178], !P5 ;  /* 0x00005e001d007a0c */ /* 0x000fe20006f21270 */
[----:B------:R0:W-:Y:S02]  /*a8a50*/  @P4 STG.E.U16 [R16.64], R12 ;  /* 0x0000000c10004986 */ /* 0x0001e4000c101504 */
[----:B------:R-:W-:Y:S01]  /*a8a60*/  IMAD.WIDE R22, R0, 0x2, R4 ;  /* 0x0000000200167825 */ /* 0x000fe200078e0204 */
[----:B--2---:R-:W-:Y:S02]  /*a8a70*/  ISETP.GE.AND P2, PT, R14, c[0x0][0x17c], PT ;  /* 0x00005f000e007a0c */ /* 0x004fe40003f46270 */
[----:B------:R-:W2:Y:S01]  /*a8a80*/  LDL.LU R14, [R1+0x1d4] ;  /* 0x0001d400010e7983 */ /* 0x000ea20000300800 */
[C---:B0-----:R-:W-:Y:S01]  /*a8a90*/  IMAD.WIDE R16, R0.reuse, 0x2, R2 ;  /* 0x0000000200107825 */ /* 0x041fe200078e0202 */
[----:B------:R-:W-:-:S02]  /*a8aa0*/  IADD3 R12, R0, c[0x0][0x198], RZ ;  /* 0x00006600000c7a10 */ /* 0x000fc40007ffe0ff */
[C---:B---3--:R-:W-:Y:S02]  /*a8ab0*/  ISETP.LT.AND P6, PT, R27.reuse, c[0x0][0x178], !P6 ;  /* 0x00005e001b007a0c */ /* 0x048fe400077c1270 */
[----:B----4-:R-:W-:Y:S02]  /*a8ac0*/  ISETP.LT.AND P4, PT, R26, c[0x0][0x178], !P5 ;  /* 0x00005e001a007a0c */ /* 0x010fe40006f81270 */
[----:B------:R-:W-:-:S09]  /*a8ad0*/  ISETP.LT.AND P5, PT, R27, c[0x0][0x178], !P5 ;  /* 0x00005e001b007a0c */ /* 0x000fd20006fa1270 */
[----:B------:R0:W-:Y:S01]  /*a8ae0*/  @P6 STG.E.U16 [R8.64], R24 ;  /* 0x0000001808006986 */ /* 0x0001e2000c101504 */
[----:B------:R-:W-:-:S03]  /*a8af0*/  ISETP.LT.AND P6, PT, R19, c[0x0][0x178], !P3 ;  /* 0x00005e0013007a0c */ /* 0x000fc60005fc1270 */
[----:B------:R1:W-:Y:S04]  /*a8b00*/  @P0 STG.E.U16 [R16.64], R10 ;  /* 0x0000000a10000986 */ /* 0x0003e8000c101504 */
[----:B------:R3:W-:Y:S01]  /*a8b10*/  @P1 STG.E.U16 [R22.64], R25 ;  /* 0x0000001916001986 */ /* 0x0007e2000c101504 */
[----:B0-----:R-:W-:Y:S01]  /*a8b20*/  IMAD.WIDE R8, R0, 0x2, R6 ;  /* 0x0000000200087825 */ /* 0x001fe200078e0206 */
[----:B------:R-:W-:-:S03]  /*a8b30*/  PRMT R24, R10, 0x7632, R24 ;  /* 0x000076320a187816 */ /* 0x000fc60000000018 */
[----:B-1----:R-:W-:Y:S01]  /*a8b40*/  IMAD.WIDE R16, R0, 0x2, R20 ;  /* 0x0000000200107825 */ /* 0x002fe200078e0214 */
[----:B------:R-:W4:Y:S03]  /*a8b50*/  LDL.LU R10, [R1+0x1b4] ;  /* 0x0001b400010a7983 */ /* 0x000f260000300800 */
[----:B---3--:R-:W-:Y:S01]  /*a8b60*/  IMAD.WIDE R22, R12, 0x2, R2 ;  /* 0x000000020c167825 */ /* 0x008fe200078e0202 */
[----:B------:R-:W-:Y:S01]  /*a8b70*/  @P4 STG.E.U16 [R8.64], R15 ;  /* 0x0000000f08004986 */ /* 0x000fe2000c101504 */
[----:B------:R-:W-:-:S03]  /*a8b80*/  ISETP.GE.AND P0, PT, R28, c[0x0][0x17c], PT ;  /* 0x00005f001c007a0c */ /* 0x000fc60003f06270 */
[----:B------:R-:W-:Y:S01]  /*a8b90*/  @P5 STG.E.U16 [R16.64], R13 ;  /* 0x0000000d10005986 */ /* 0x000fe2000c101504 */
[----:B------:R-:W-:-:S03]  /*a8ba0*/  PRMT R0, R25, 0x7632, R0 ;  /* 0x0000763219007816 */ /* 0x000fc60000000000 */
[----:B------:R-:W3:Y:S04]  /*a8bb0*/  LDL.LU R28, [R1+0x3830] ;  /* 0x00383000011c7983 */ /* 0x000ee80000300800 */
[----:B------:R0:W-:Y:S04]  /*a8bc0*/  @P6 STG.E.U16 [R22.64], R24 ;  /* 0x0000001816006986 */ /* 0x0001e8000c101504 */
[----:B0-----:R-:W3:Y:S04]  /*a8bd0*/  LDL.LU R24, [R1+0x54] ;  /* 0x0000540001187983 */ /* 0x001ee80000300800 */
[----:B------:R-:W3:Y:S01]  /*a8be0*/  LDL.LU R25, [R1+0x4] ;  /* 0x0000040001197983 */ /* 0x000ee20000300800 */
[----:B------:R-:W-:-:S03]  /*a8bf0*/  PRMT R13, R15, 0x7632, R13 ;  /* 0x000076320f0d7816 */ /* 0x000fc6000000000d */
[----:B------:R-:W3:Y:S01]  /*a8c00*/  LDL.LU R15, [R1+0x3834] ;  /* 0x00383400010f7983 */ /* 0x000ee20000300800 */
[----:B------:R-:W-:Y:S02]  /*a8c10*/  ISETP.LT.AND P1, PT, R29, c[0x0][0x178], !P3 ;  /* 0x00005e001d007a0c */ /* 0x000fe40005f21270 */
[----:B------:R-:W-:Y:S01]  /*a8c20*/  ISETP.LT.AND P4, PT, R26, c[0x0][0x178], !P3 ;  /* 0x00005e001a007a0c */ /* 0x000fe20005f81270 */
[C---:B------:R-:W-:Y:S01]  /*a8c30*/  IMAD.WIDE R16, R12.reuse, 0x2, R4 ;  /* 0x000000020c107825 */ /* 0x040fe200078e0204 */
[----:B------:R-:W-:Y:S02]  /*a8c40*/  ISETP.LT.AND P3, PT, R27, c[0x0][0x178], !P3 ;  /* 0x00005e001b007a0c */ /* 0x000fe40005f61270 */
[----:B------:R-:W-:Y:S01]  /*a8c50*/  ISETP.LT.AND P5, PT, R19, c[0x0][0x178], !P2 ;  /* 0x00005e0013007a0c */ /* 0x000fe200057a1270 */
[----:B------:R-:W-:Y:S01]  /*a8c60*/  IMAD.WIDE R8, R12, 0x2, R6 ;  /* 0x000000020c087825 */ /* 0x000fe200078e0206 */
[----:B------:R-:W-:-:S05]  /*a8c70*/  ISETP.LT.AND P6, PT, R29, c[0x0][0x178], !P2 ;  /* 0x00005e001d007a0c */ /* 0x000fca00057c1270 */
[----:B------:R0:W-:Y:S01]  /*a8c80*/  @P1 STG.E.U16 [R16.64], R0 ;  /* 0x0000000010001986 */ /* 0x0001e2000c101504 */
[----:B------:R-:W-:-:S03]  /*a8c90*/  PRMT R22, R13, 0x7632, R22 ;  /* 0x000076320d167816 */ /* 0x000fc60000000016 */
[----:B------:R1:W-:Y:S01]  /*a8ca0*/  @P4 STG.E.U16 [R8.64], R13 ;  /* 0x0000000d08004986 */ /* 0x0003e2000c101504 */
[----:B------:R-:W-:Y:S02]  /*a8cb0*/  ISETP.LT.AND P4, PT, R26, c[0x0][0x178], !P2 ;  /* 0x00005e001a007a0c */ /* 0x000fe40005781270 */
[----:B------:R-:W-:Y:S02]  /*a8cc0*/  ISETP.LT.AND P2, PT, R27, c[0x0][0x178], !P2 ;  /* 0x00005e001b007a0c */ /* 0x000fe40005741270 */
[C---:B0-----:R-:W-:Y:S01]  /*a8cd0*/  IADD3 R0, R12.reuse, c[0x0][0x198], RZ ;  /* 0x000066000c007a10 */ /* 0x041fe20007ffe0ff */
[----:B-1----:R-:W-:-:S04]  /*a8ce0*/  IMAD.WIDE R8, R12, 0x2, R20 ;  /* 0x000000020c087825 */ /* 0x002fc800078e0214 */
[C---:B------:R-:W-:Y:S01]  /*a8cf0*/  IMAD.WIDE R12, R0.reuse, 0x2, R2 ;  /* 0x00000002000c7825 */ /* 0x040fe200078e0202 */
[----:B------:R0:W-:Y:S03]  /*a8d00*/  @P3 STG.E.U16 [R8.64], R22 ;  /* 0x0000001608003986 */ /* 0x0001e6000c101504 */
[C---:B------:R-:W-:Y:S01]  /*a8d10*/  IMAD.WIDE R16, R0.reuse, 0x2, R4 ;  /* 0x0000000200107825 */ /* 0x040fe200078e0204 */
[----:B--2---:R1:W-:Y:S01]  /*a8d20*/  @P5 STG.E.U16 [R12.64], R14 ;  /* 0x0000000e0c005986 */ /* 0x0043e2000c101504 */
[----:B------:R-:W-:Y:S02]  /*a8d30*/  ISETP.LT.AND P5, PT, R19, c[0x0][0x178], !P0 ;  /* 0x00005e0013007a0c */ /* 0x000fe400047a1270 */
[----:B------:R-:W-:Y:S01]  /*a8d40*/  ISETP.LT.AND P3, PT, R29, c[0x0][0x178], !P0 ;  /* 0x00005e001d007a0c */ /* 0x000fe20004761270 */
[----:B0-----:R-:W-:-:S04]  /*a8d50*/  IMAD.WIDE R8, R0, 0x2, R6 ;  /* 0x0000000200087825 */ /* 0x001fc800078e0206 */
[C---:B-1----:R-:W-:Y:S01]  /*a8d60*/  IMAD.WIDE R12, R0.reuse, 0x2, R20 ;  /* 0x00000002000c7825 */ /* 0x042fe200078e0214 */
[----:B----4-:R0:W-:Y:S02]  /*a8d70*/  @P6 STG.E.U16 [R16.64], R10 ;  /* 0x0000000a10006986 */ /* 0x0101e4000c101504 */
[----:B0-----:R-:W-:Y:S02]  /*a8d80*/  IADD3 R16, R0, c[0x0][0x198], RZ ;  /* 0x0000660000107a10 */ /* 0x001fe40007ffe0ff */
[----:B------:R-:W-:-:S03]  /*a8d90*/  PRMT R0, R14, 0x7632, R0 ;  /* 0x000076320e007816 */ /* 0x000fc60000000000 */
[----:B------:R-:W-:Y:S01]  /*a8da0*/  IMAD.WIDE R22, R16, 0x2, R2 ;  /* 0x0000000210167825 */ /* 0x000fe200078e0202 */
[----:B---3--:R0:W-:Y:S04]  /*a8db0*/  @P4 STG.E.U16 [R8.64], R24 ;  /* 0x0000001808004986 */ /* 0x0081e8000c101504 */
[----:B------:R1:W-:Y:S01]  /*a8dc0*/  @P2 STG.E.U16 [R12.64], R25 ;  /* 0x000000190c002986 */ /* 0x0003e2000c101504 */
[----:B------:R-:W-:Y:S02]  /*a8dd0*/  ISETP.LT.AND P2, PT, R26, c[0x0][0x178], !P0 ;  /* 0x00005e001a007a0c */ /* 0x000fe40004741270 */
[----:B------:R-:W-:Y:S01]  /*a8de0*/  ISETP.LT.AND P0, PT, R27, c[0x0][0x178], !P0 ;  /* 0x00005e001b007a0c */ /* 0x000fe20004701270 */
[----:B------:R2:W-:Y:S01]  /*a8df0*/  @P5 STG.E.U16 [R22.64], R0 ;  /* 0x0000000016005986 */ /* 0x0005e2000c101504 */
[----:B0-----:R-:W-:Y:S01]  /*a8e00*/  IMAD.WIDE R8, R16, 0x2, R4 ;  /* 0x0000000210087825 */ /* 0x001fe200078e0204 */
[----:B-1----:R-:W-:-:S02]  /*a8e10*/  PRMT R12, R10, 0x7632, R12 ;  /* 0x000076320a0c7816 */ /* 0x002fc4000000000c */
[----:B------:R-:W-:Y:S02]  /*a8e20*/  PRMT R13, R25, 0x7632, R13 ;  /* 0x00007632190d7816 */ /* 0x000fe4000000000d */
[----:B--2---:R-:W-:Y:S01]  /*a8e30*/  PRMT R0, R24, 0x7632, R0 ;  /* 0x0000763218007816 */ /* 0x004fe20000000000 */
[----:B------:R0:W-:Y:S01]  /*a8e40*/  @P3 STG.E.U16 [R8.64], R12 ;  /* 0x0000000c08003986 */ /* 0x0001e2000c101504 */
[----:B------:R-:W-:Y:S02]  /*a8e50*/  ISETP.GE.AND P1, PT, R28, c[0x0][0x17c], PT ;  /* 0x00005f001c007a0c */ /* 0x000fe40003f26270 */
[----:B------:R-:W-:Y:S01]  /*a8e60*/  ISETP.GE.AND P6, PT, R15, c[0x0][0x17c], PT ;  /* 0x00005f000f007a0c */ /* 0x000fe20003fc6270 */
[----:B------:R-:W2:Y:S04]  /*a8e70*/  LDL.LU R28, [R1+0x68] ;  /* 0x00006800011c7983 */ /* 0x000ea80000300800 */
[----:B------:R-:W3:Y:S01]  /*a8e80*/  LDL.LU R15, [R1+0x3838] ;  /* 0x00383800010f7983 */ /* 0x000ee20000300800 */
[C---:B0-----:R-:W-:Y:S01]  /*a8e90*/  IADD3 R12, R16.reuse, c[0x0][0x198], RZ ;  /* 0x00006600100c7a10 */ /* 0x041fe20007ffe0ff */
[----:B------:R-:W-:-:S02]  /*a8ea0*/  IMAD.WIDE R8, R16, 0x2, R6 ;  /* 0x0000000210087825 */ /* 0x000fc400078e0206 */
[----:B------:R-:W4:Y:S02]  /*a8eb0*/  LDL.LU R14, [R1+0x383c] ;  /* 0x00383c00010e7983 */ /* 0x000f240000300800 */
[----:B------:R-:W-:Y:S02]  /*a8ec0*/  IMAD.WIDE R16, R16, 0x2, R20 ;  /* 0x0000000210107825 */ /* 0x000fe400078e0214 */
[----:B------:R-:W-:Y:S04]  /*a8ed0*/  @P2 STG.E.U16 [R8.64], R0 ;  /* 0x0000000008002986 */ /* 0x000fe8000c101504 */
[----:B------:R-:W4:Y:S04]  /*a8ee0*/  LDL.LU R10, [R1+0x28] ;  /* 0x00002800010a7983 */ /* 0x000f280000300800 */
[----:B------:R0:W-:Y:S04]  /*a8ef0*/  @P0 STG.E.U16 [R16.64], R13 ;  /* 0x0000000d10000986 */ /* 0x0001e8000c101504 */
[----:B0-----:R-:W4:Y:S01]  /*a8f00*/  LDL.LU R17, [R1+0x38] ;  /* 0x0000380001117983 */ /* 0x001f220000300800 */
[----:B------:R-:W-:-:S02]  /*a8f10*/  ISETP.LT.AND P5, PT, R19, c[0x0][0x178], !P1 ;  /* 0x00005e0013007a0c */ /* 0x000fc40004fa1270 */
[----:B------:R-:W-:Y:S01]  /*a8f20*/  ISETP.LT.AND P4, PT, R29, c[0x0][0x178], !P1 ;  /* 0x00005e001d007a0c */ /* 0x000fe20004f81270 */
[----:B------:R-:W-:-:S04]  /*a8f30*/  IMAD.WIDE R22, R12, 0x2, R2 ;  /* 0x000000020c167825 */ /* 0x000fc800078e0202 */
[----:B------:R-:W-:-:S06]  /*a8f40*/  IMAD.WIDE R24, R12, 0x2, R4 ;  /* 0x000000020c187825 */ /* 0x000fcc00078e0204 */
[----:B--2---:R-:W-:Y:S01]  /*a8f50*/  @P5 STG.E.U16 [R22.64], R28 ;  /* 0x0000001c16005986 */ /* 0x004fe2000c101504 */
[----:B---3--:R-:W-:-:S03]  /*a8f60*/  ISETP.GE.AND P3, PT, R15, c[0x0][0x17c], PT ;  /* 0x00005f000f007a0c */ /* 0x008fc60003f66270 */
[----:B------:R-:W2:Y:S01]  /*a8f70*/  LDL.LU R15, [R1+0x88] ;  /* 0x00008800010f7983 */ /* 0x000ea20000300800 */
[----:B----4-:R-:W-:-:S03]  /*a8f80*/  ISETP.GE.AND P0, PT, R14, c[0x0][0x17c], PT ;  /* 0x00005f000e007a0c */ /* 0x010fc60003f06270 */
[----:B------:R-:W3:Y:S04]  /*a8f90*/  LDL.LU R14, [R1+0x78] ;  /* 0x00007800010e7983 */ /* 0x000ee80000300800 */
[----:B------:R0:W-:Y:S02]  /*a8fa0*/  @P4 STG.E.U16 [R24.64], R17 ;  /* 0x0000001118004986 */ /* 0x0001e4000c101504 */
[----:B0-----:R-:W-:Y:S02]  /*a8fb0*/  PRMT R24, R28, 0x7632, R24 ;  /* 0x000076321c187816 */ /* 0x001fe40000000018 */
[----:B------:R-:W4:Y:S01]  /*a8fc0*/  LDL.LU R28, [R1+0x3840] ;  /* 0x00384000011c7983 */ /* 0x000f220000300800 */
[----:B------:R-:W-:Y:S02]  /*a8fd0*/  ISETP.LT.AND P5, PT, R26, c[0x0][0x178], !P1 ;  /* 0x00005e001a007a0c */ /* 0x000fe40004fa1270 */
[----:B------:R-:W-:-:S02]  /*a8fe0*/  ISETP.LT.AND P1, PT, R27, c[0x0][0x178], !P1 ;  /* 0x00005e001b007a0c */ /* 0x000fc40004f21270 */
[----:B------:R-:W-:Y:S02]  /*a8ff0*/  ISETP.LT.AND P2, PT, R19, c[0x0][0x178], !P6 ;  /* 0x00005e0013007a0c */ /* 0x000fe40007741270 */
[----:B------:R-:W-:Y:S02]  /*a9000*/  ISETP.LT.AND P4, PT, R29, c[0x0][0x178], !P6 ;  /* 0x00005e001d007a0c */ /* 0x000fe40007781270 */
[C---:B------:R-:W-:Y:S01]  /*a9010*/  IADD3 R0, R12.reuse, c[0x0][0x198], RZ ;  /* 0x000066000c007a10 */ /* 0x040fe20007ffe0ff */
[----:B------:R-:W-:Y:S01]  /*a9020*/  IMAD.WIDE R8, R12, 0x2, R6 ;  /* 0x000000020c087825 */ /* 0x000fe200078e0206 */
[----:B------:R-:W-:-:S03]  /*a9030*/  PRMT R25, R17, 0x7632, R25 ;  /* 0x0000763211197816 */ /* 0x000fc60000000019 */
[----:B------:R-:W-:Y:S01]  /*a9040*/  IMAD.WIDE R12, R12, 0x2, R20 ;  /* 0x000000020c0c7825 */ /* 0x000fe200078e0214 */
[----:B------:R-:W-:Y:S03]  /*a9050*/  @P5 STG.E.U16 [R8.64], R10 ;  /* 0x0000000a08005986 */ /* 0x000fe6000c101504 */
[C---:B------:R-:W-:Y:S01]  /*a9060*/  IMAD.WIDE R16, R0.reuse, 0x2, R2 ;  /* 0x0000000200107825 */ /* 0x040fe200078e0202 */
[----:B------:R0:W-:Y:S03]  /*a9070*/  @P1 STG.E.U16 [R12.64], R18 ;  /* 0x000000120c001986 */ /* 0x0001e6000c101504 */
[----:B------:R-:W-:Y:S01]  /*a9080*/  IMAD.WIDE R22, R0, 0x2, R4 ;  /* 0x0000000200167825 */ /* 0x000fe200078e0204 */
[----:B------:R-:W-:Y:S04]  /*a9090*/  @P2 STG.E.U16 [R16.64], R24 ;  /* 0x0000001810002986 */ /* 0x000fe8000c101504 */
[----:B------:R1:W-:Y:S01]  /*a90a0*/  @P4 STG.E.U16 [R22.64], R25 ;  /* 0x0000001916004986 */ /* 0x0003e2000c101504 */
[----:B0-----:R-:W-:-:S03]  /*a90b0*/  PRMT R18, R10, 0x7632, R18 ;  /* 0x000076320a127816 */ /* 0x001fc60000000012 */
[----:B-1----:R-:W3:Y:S04]  /*a90c0*/  LDL.LU R25, [R1+0x48] ;  /* 0x0000480001197983 */ /* 0x002ee80000300800 */
[----:B------:R-:W3:Y:S01]  /*a90d0*/  LDL.LU R10, [R1+0x394c] ;  /* 0x00394c00010a7983 */ /* 0x000ee20000300800 */
[----:B----4-:R-:W-:-:S03]  /*a90e0*/  ISETP.GE.AND P4, PT, R28, c[0x0][0x17c], PT ;  /* 0x00005f001c007a0c */ /* 0x010fc60003f86270 */
[----:B------:R-:W4:Y:S01]  /*a90f0*/  LDL.LU R28, [R1+0x3844] ;  /* 0x00384400011c7983 */ /* 0x000f220000300800 */
[----:B------:R-:W-:Y:S02]  /*a9100*/  ISETP.LT.AND P5, PT, R26, c[0x0][0x178], !P6 ;  /* 0x00005e001a007a0c */ /* 0x000fe400077a1270 */
[----:B------:R-:W-:Y:S01]  /*a9110*/  ISETP.LT.AND P6, PT, R27, c[0x0][0x178], !P6 ;  /* 0x00005e001b007a0c */ /* 0x000fe200077c1270 */
[C---:B------:R-:W-:Y:S01]  /*a9120*/  IMAD.WIDE R12, R0.reuse, 0x2, R6 ;  /* 0x00000002000c7825 */ /* 0x040fe200078e0206 */
[----:B------:R-:W-:Y:S02]  /*a9130*/  ISETP.LT.AND P1, PT, R19, c[0x0][0x178], !P3 ;  /* 0x00005e0013007a0c */ /* 0x000fe40005f21270 */
[----:B------:R-:W-:Y:S01]  /*a9140*/  ISETP.LT.AND P2, PT, R29, c[0x0][0x178], !P3 ;  /* 0x00005e001d007a0c */ /* 0x000fe20005f41270 */
[----:B------:R-:W-:Y:S01]  /*a9150*/  IMAD.WIDE R16, R0, 0x2, R20 ;  /* 0x0000000200107825 */ /* 0x000fe200078e0214 */
[----:B------:R-:W-:Y:S02]  /*a9160*/  PRMT R9, R18, 0x7632, R9 ;  /* 0x0000763212097816 */ /* 0x000fe40000000009 */
[----:B------:R-:W-:-:S03]  /*a9170*/  IADD3 R8, R0, c[0x0][0x198], RZ ;  /* 0x0000660000087a10 */ /* 0x000fc60007ffe0ff */
[----:B------:R0:W-:Y:S01]  /*a9180*/  @P5 STG.E.U16 [R12.64], R18 ;  /* 0x000000120c005986 */ /* 0x0001e2000c101504 */
[----:B------:R-:W-:Y:S02]  /*a9190*/  ISETP.LT.AND P5, PT, R26, c[0x0][0x178], !P3 ;  /* 0x00005e001a007a0c */ /* 0x000fe40005fa1270 */
[----:B------:R-:W-:Y:S01]  /*a91a0*/  ISETP.LT.AND P3, PT, R27, c[0x0][0x178], !P3 ;  /* 0x00005e001b007a0c */ /* 0x000fe20005f61270 */
[----:B------:R1:W-:Y:S01]  /*a91b0*/  @P6 STG.E.U16 [R16.64], R9 ;  /* 0x0000000910006986 */ /* 0x0003e2000c101504 */
[----:B------:R-:W-:Y:S01]  /*a91c0*/  ISETP.LT.AND P6, PT, R19, c[0x0][0x178], !P0 ;  /* 0x00005e0013007a0c */ /* 0x000fe200047c1270 */
[----:B------:R-:W-:-:S04]  /*a91d0*/  IMAD.WIDE R22, R8, 0x2, R4 ;  /* 0x0000000208167825 */ /* 0x000fc800078e0204 */
[C---:B0-----:R-:W-:Y:S01]  /*a91e0*/  IMAD.WIDE R12, R8.reuse, 0x2, R2 ;  /* 0x00000002080c7825 */ /* 0x041fe200078e0202 */
[----:B------:R-:W-:-:S04]  /*a91f0*/  IADD3 R18, R8, c[0x0][0x198], RZ ;  /* 0x0000660008127a10 */ /* 0x000fc80007ffe0ff */
[----:B--2---:R0:W-:Y:S01]  /*a9200*/  @P1 STG.E.U16 [R12.64], R15 ;  /* 0x0000000f0c001986 */ /* 0x0041e2000c101504 */
[----:B------:R-:W-:Y:S01]  /*a9210*/  PRMT R0, R15, 0x7632, R0 ;  /* 0x000076320f007816 */ /* 0x000fe20000000000 */
[----:B-1----:R-:W-:Y:S02]  /*a9220*/  IMAD.WIDE R16, R18, 0x2, R2 ;  /* 0x0000000212107825 */ /* 0x002fe400078e0202 */
[----:B---3--:R1:W-:Y:S02]  /*a9230*/  @P2 STG.E.U16 [R22.64], R14 ;  /* 0x0000000e16002986 */ /* 0x0083e4000c101504 */
[C---:B0-----:R-:W-:Y:S02]  /*a9240*/  IMAD.WIDE R12, R8.reuse, 0x2, R6 ;  /* 0x00000002080c7825 */ /* 0x041fe400078e0206 */
[----:B-1----:R-:W2:Y:S02]  /*a9250*/  LDL.LU R23, [R1+0x3848] ;  /* 0x0038480001177983 */ /* 0x002ea40000300800 */
[----:B------:R-:W-:-:S02]  /*a9260*/  IMAD.WIDE R8, R8, 0x2, R20 ;  /* 0x0000000208087825 */ /* 0x000fc400078e0214 */
[----:B------:R-:W3:Y:S04]  /*a9270*/  LDL.LU R24, [R1+0x1c8] ;  /* 0x0001c80001187983 */ /* 0x000ee80000300800 */
[----:B------:R-:W2:Y:S04]  /*a9280*/  LDL.LU R15, [R1+0x98] ;  /* 0x00009800010f7983 */ /* 0x000ea80000300800 */
[----:B------:R-:W-:Y:S04]  /*a9290*/  @P5 STG.E.U16 [R12.64], R25 ;  /* 0x000000190c005986 */ /* 0x000fe8000c101504 */
[----:B------:R-:W-:Y:S04]  /*a92a0*/  @P3 STG.E.U16 [R8.64], R10 ;  /* 0x0000000a08003986 */ /* 0x000fe8000c101504 */
[----:B------:R0:W-:Y:S02]  /*a92b0*/  @P6 STG.E.U16 [R16.64], R0 ;  /* 0x0000000010006986 */ /* 0x0001e4000c101504 */
[----:B0-----:R-:W-:-:S02]  /*a92c0*/  PRMT R0, R14, 0x7632, R0 ;  /* 0x000076320e007816 */ /* 0x001fc40000000000 */
[----:B----4-:R-:W-:Y:S02]  /*a92d0*/  ISETP.GE.AND P1, PT, R28, c[0x0][0x17c], PT ;  /* 0x00005f001c007a0c */ /* 0x010fe40003f26270 */
[----:B------:R-:W4:Y:S04]  /*a92e0*/  LDL.LU R28, [R1+0x18] ;  /* 0x00001800011c7983 */ /* 0x000f280000300800 */
[----:B------:R-:W4:Y:S04]  /*a92f0*/  LDL.LU R14, [R1+0x3948] ;  /* 0x00394800010e7983 */ /* 0x000f280000300800 */
[----:B------:R-:W4:Y:S01]  /*a9300*/  LDL.LU R22, [R1+0x384c] ;  /* 0x00384c0001167983 */ /* 0x000f220000300800 */
[----:B------:R-:W-:-:S02]  /*a9310*/  ISETP.LT.AND P2, PT, R29, c[0x0][0x178], !P0 ;  /* 0x00005e001d007a0c */ /* 0x000fc40004741270 */
[----:B------:R-:W-:Y:S01]  /*a9320*/  ISETP.LT.AND P5, PT, R26, c[0x0][0x178], !P0 ;  /* 0x00005e001a007a0c */ /* 0x000fe200047a1270 */
[C---:B------:R-:W-:Y:S01]  /*a9330*/  IMAD.WIDE R12, R18.reuse, 0x2, R4 ;  /* 0x00000002120c7825 */ /* 0x040fe200078e0204 */
[----:B------:R-:W-:Y:S02]  /*a9340*/  ISETP.LT.AND P0, PT, R27, c[0x0][0x178], !P0 ;  /* 0x00005e001b007a0c */ /* 0x000fe40004701270 */
[----:B------:R-:W-:Y:S01]  /*a9350*/  PRMT R10, R25, 0x7632, R10 ;  /* 0x00007632190a7816 */ /* 0x000fe2000000000a */
[----:B------:R-:W-:Y:S01]  /*a9360*/  IMAD.WIDE R8, R18, 0x2, R6 ;  /* 0x0000000212087825 */ /* 0x000fe200078e0206 */
[----:B------:R-:W-:Y:S01]  /*a9370*/  ISETP.LT.AND P6, PT, R19, c[0x0][0x178], !P4 ;  /* 0x00005e0013007a0c */ /* 0x000fe200067c1270 */
[----:B------:R-:W4:Y:S01]  /*a9380*/  LDL.LU R25, [R1+0x1b8] ;  /* 0x0001b80001197983 */ /* 0x000f220000300800 */
[----:B------:R-:W-:-:S03]  /*a9390*/  ISETP.LT.AND P3, PT, R29, c[0x0][0x178], !P4 ;  /* 0x00005e001d007a0c */ /* 0x000fc60006761270 */
[----:B------:R0:W-:Y:S04]  /*a93a0*/  @P2 STG.E.U16 [R12.64], R0 ;  /* 0x000000000c002986 */ /* 0x0001e8000c101504 */
[----:B------:R1:W-:Y:S01]  /*a93b0*/  @P5 STG.E.U16 [R8.64], R10 ;  /* 0x0000000a08005986 */ /* 0x0003e2000c101504 */
[----:B------:R-:W-:Y:S02]  /*a93c0*/  ISETP.LT.AND P5, PT, R26, c[0x0][0x178], !P4 ;  /* 0x00005e001a007a0c */ /* 0x000fe400067a1270 */
[----:B------:R-:W-:Y:S02]  /*a93d0*/  ISETP.LT.AND P4, PT, R27, c[0x0][0x178], !P4 ;  /* 0x00005e001b007a0c */ /* 0x000fe40006781270 */
[----:B0-----:R-:W-:Y:S02]  /*a93e0*/  IADD3 R0, R18, c[0x0][0x198], RZ ;  /* 0x0000660012007a10 */ /* 0x001fe40007ffe0ff */
[----:B-1----:R-:W-:Y:S01]  /*a93f0*/  PRMT R10, R10, 0x7632, R10 ;  /* 0x000076320a0a7816 */ /* 0x002fe2000000000a */
[----:B------:R-:W-:-:S04]  /*a9400*/  IMAD.WIDE R8, R18, 0x2, R20 ;  /* 0x0000000212087825 */ /* 0x000fc800078e0214 */
[C---:B------:R-:W-:Y:S01]  /*a9410*/  IMAD.WIDE R12, R0.reuse, 0x2, R2 ;  /* 0x00000002000c7825 */ /* 0x040fe200078e0202 */
[----:B------:R0:W-:Y:S03]  /*a9420*/  @P0 STG.E.U16 [R8.64], R10 ;  /* 0x0000000a08000986 */ /* 0x0001e6000c101504 */
[----:B------:R-:W-:Y:S01]  /*a9430*/  IMAD.WIDE R16, R0, 0x2, R4 ;  /* 0x0000000200107825 */ /* 0x000fe200078e0204 */
[----:B---3--:R1:W-:Y:S01]  /*a9440*/  @P6 STG.E.U16 [R12.64], R24 ;  /* 0x000000180c006986 */ /* 0x0083e2000c101504 */
[----:B------:R-:W-:-:S03]  /*a9450*/  ISETP.LT.AND P6, PT, R19, c[0x0][0x178], !P1 ;  /* 0x00005e0013007a0c */ /* 0x000fc60004fc1270 */
[----:B--2---:R2:W-:Y:S01]  /*a9460*/  @P3 STG.E.U16 [R16.64], R15 ;  /* 0x0000000f10003986 */ /* 0x0045e2000c101504 */
[----:B------:R-:W-:Y:S01]  /*a9470*/  ISETP.LT.AND P3, PT, R29, c[0x0][0x178], !P1 ;  /* 0x00005e001d007a0c */ /* 0x000fe20004f61270 */
[C---:B0-----:R-:W-:Y:S01]  /*a9480*/  IMAD.WIDE R8, R0.reuse, 0x2, R6 ;  /* 0x0000000200087825 */ /* 0x041fe200078e0206 */
[----:B------:R-:W-:-:S03]  /*a9490*/  IADD3 R10, R0, c[0x0][0x198], RZ ;  /* 0x00006600000a7a10 */ /* 0x000fc60007ffe0ff */
[----:B-1----:R-:W-:Y:S01]  /*a94a0*/  IMAD.WIDE R12, R0, 0x2, R20 ;  /* 0x00000002000c7825 */ /* 0x002fe200078e0214 */
[----:B------:R-:W-:-:S03]  /*a94b0*/  PRMT R0, R24, 0x7632, R0 ;  /* 0x0000763218007816 */ /* 0x000fc60000000000 */
[----:B--2---:R-:W-:Y:S01]  /*a94c0*/  IMAD.WIDE R16, R10, 0x2, R2 ;  /* 0x000000020a107825 */ /* 0x004fe200078e0202 */
[----:B----4-:R0:W-:Y:S04]  /*a94d0*/  @P5 STG.E.U16 [R8.64], R28 ;  /* 0x0000001c08005986 */ /* 0x0101e8000c101504 */
[----:B------:R1:W-:Y:S01]  /*a94e0*/  @P4 STG.E.U16 [R12.64], R14 ;  /* 0x0000000e0c004986 */ /* 0x0003e2000c101504 */
[----:B------:R-:W-:-:S03]  /*a94f0*/  ISETP.LT.AND P4, PT, R26, c[0x0][0x178], !P1 ;  /* 0x00005e001a007a0c */ /* 0x000fc60004f81270 */
[----:B------:R-:W-:Y:S01]  /*a9500*/  @P6 STG.E.U16 [R16.64], R0 ;  /* 0x0000000010006986 */ /* 0x000fe2000c101504 */
[----:B0-----:R-:W-:Y:S01]  /*a9510*/  IMAD.WIDE R8, R10, 0x2, R4 ;  /* 0x000000020a087825 */ /* 0x001fe200078e0204 */
[----:B-1----:R-:W-:Y:S02]  /*a9520*/  PRMT R12, R15, 0x7632, R12 ;  /* 0x000076320f0c7816 */ /* 0x002fe4000000000c */
[----:B------:R-:W-:Y:S02]  /*a9530*/  ISETP.GE.AND P0, PT, R22, c[0x0][0x17c], PT ;  /* 0x00005f0016007a0c */ /* 0x000fe40003f06270 */
[----:B------:R-:W-:Y:S01]  /*a9540*/  PRMT R14, R28, 0x7632, R14 ;  /* 0x000076321c0e7816 */ /* 0x000fe2000000000e */
[----:B------:R0:W-:Y:S04]  /*a9550*/  @P3 STG.E.U16 [R8.64], R12 ;  /* 0x0000000c08003986 */ /* 0x0001e8000c101504 */
[----:B------:R-:W2:Y:S04]  /*a9560*/  LDL.LU R22, [R1+0x3850] ;  /* 0x0038500001167983 */ /* 0x000ea80000300800 */
[----:B------:R-:W3:Y:S01]  /*a9570*/  LDL.LU R15, [R1+0x58] ;  /* 0x00005800010f7983 */ /* 0x000ee20000300800 */
[----:B0-----:R-:W-:-:S03]  /*a9580*/  IMAD.WIDE R8, R10, 0x2, R6 ;  /* 0x000000020a087825 */ /* 0x001fc600078e0206 */
[----:B------:R-:W4:Y:S04]  /*a9590*/  LDL.LU R28, [R1+0x3854] ;  /* 0x00385400011c7983 */ /* 0x000f280000300800 */
[----:B------:R-:W3:Y:S04]  /*a95a0*/  LDL.LU R24, [R1+0x6c] ;  /* 0x00006c0001187983 */ /* 0x000ee80000300800 */
[----:B------:R0:W-:Y:S04]  /*a95b0*/  @P4 STG.E.U16 [R8.64], R14 ;  /* 0x0000000e08004986 */ /* 0x0001e8000c101504 */
[----:B0-----:R-:W3:Y:S01]  /*a95c0*/  LDL.LU R9, [R1+0x1d8] ;  /* 0x0001d80001097983 */ /* 0x001ee20000300800 */
[----:B------:R-:W-:-:S02]  /*a95d0*/  ISETP.GE.AND P2, PT, R23, c[0x0][0x17c], PT ;  /* 0x00005f0017007a0c */ /* 0x000fc40003f46270 */
[----:B------:R-:W-:Y:S02]  /*a95e0*/  ISETP.LT.AND P1, PT, R27, c[0x0][0x178], !P1 ;  /* 0x00005e001b007a0c */ /* 0x000fe40004f21270 */
[----:B------:R-:W-:Y:S02]  /*a95f0*/  ISETP.LT.AND P5, PT, R19, c[0x0][0x178], !P2 ;  /* 0x00005e0013007a0c */ /* 0x000fe400057a1270 */
[----:B------:R-:W-:Y:S02]  /*a9600*/  ISETP.LT.AND P6, PT, R29, c[0x0][0x178], !P2 ;  /* 0x00005e001d007a0c */ /* 0x000fe400057c1270 */
[C---:B------:R-:W-:Y:S01]  /*a9610*/  IADD3 R0, R10.reuse, c[0x0][0x198], RZ ;  /* 0x000066000a007a10 */ /* 0x040fe20007ffe0ff */
[----:B------:R-:W-:Y:S01]  /*a9620*/  IMAD.WIDE R12, R10, 0x2, R20 ;  /* 0x000000020a0c7825 */ /* 0x000fe200078e0214 */
[----:B------:R-:W-:-:S03]  /*a9630*/  PRMT R18, R14, 0x7632, R18 ;  /* 0x000076320e127816 */ /* 0x000fc60000000012 */
[C---:B------:R-:W-:Y:S02]  /*a9640*/  IMAD.WIDE R16, R0.reuse, 0x2, R2 ;  /* 0x0000000200107825 */ /* 0x040fe400078e0202 */
[----:B------:R0:W-:Y:S01]  /*a9650*/  @P1 STG.E.U16 [R12.64], R18 ;  /* 0x000000120c001986 */ /* 0x0001e2000c101504 */
[C---:B------:R-:W-:Y:S02]  /*a9660*/  IADD3 R10, R0.reuse, c[0x0][0x198], RZ ;  /* 0x00006600000a7a10 */ /* 0x040fe40007ffe0ff */
[----:B0-----:R-:W-:Y:S01]  /*a9670*/  PRMT R18, R25, 0x7632, R18 ;  /* 0x0000763219127816 */ /* 0x001fe20000000012 */
[----:B------:R-:W-:Y:S01]  /*a9680*/  IMAD.WIDE R12, R0, 0x2, R20 ;  /* 0x00000002000c7825 */ /* 0x000fe200078e0214 */
[----:B--2---:R-:W-:-:S03]  /*a9690*/  ISETP.GE.AND P3, PT, R22, c[0x0][0x17c], PT ;  /* 0x00005f0016007a0c */ /* 0x004fc60003f66270 */
[----:B------:R-:W-:Y:S01]  /*a96a0*/  IMAD.WIDE R22, R0, 0x2, R4 ;  /* 0x0000000200167825 */ /* 0x000fe200078e0204 */
[----:B----4-:R-:W-:Y:S02]  /*a96b0*/  ISETP.GE.AND P1, PT, R28, c[0x0][0x17c], PT ;  /* 0x00005f001c007a0c */ /* 0x010fe40003f26270 */
[----:B------:R-:W2:Y:S04]  /*a96c0*/  LDL.LU R28, [R1+0x3c] ;  /* 0x00003c00011c7983 */ /* 0x000ea80000300800 */
[----:B---3--:R0:W-:Y:S01]  /*a96d0*/  @P5 STG.E.U16 [R16.64], R9 ;  /* 0x0000000910005986 */ /* 0x0081e2000c101504 */
[----:B------:R-:W-:-:S03]  /*a96e0*/  PRMT R14, R9, 0x7632, R14 ;  /* 0x00007632090e7816 */ /* 0x000fc6000000000e */
[----:B------:R1:W-:Y:S01]  /*a96f0*/  @P6 STG.E.U16 [R22.64], R25 ;  /* 0x0000001916006986 */ /* 0x0003e2000c101504 */
[----:B0-----:R-:W-:-:S03]  /*a9700*/  IMAD.WIDE R8, R0, 0x2, R6 ;  /* 0x0000000200087825 */ /* 0x001fc600078e0206 */
[----:B-1----:R-:W3:Y:S04]  /*a9710*/  LDL.LU R25, [R1+0x2c] ;  /* 0x00002c0001197983 */ /* 0x002ee80000300800 */
[----:B------:R-:W4:Y:S01]  /*a9720*/  LDL.LU R0, [R1+0x3858] ;  /* 0x0038580001007983 */ /* 0x000f220000300800 */
[----:B------:R-:W-:Y:S02]  /*a9730*/  ISETP.LT.AND P5, PT, R26, c[0x0][0x178], !P2 ;  /* 0x00005e001a007a0c */ /* 0x000fe400057a1270 */
[----:B------:R-:W-:Y:S02]  /*a9740*/  ISETP.LT.AND P2, PT, R27, c[0x0][0x178], !P2 ;  /* 0x00005e001b007a0c */ /* 0x000fe40005741270 */
[----:B------:R-:W-:Y:S01]  /*a9750*/  ISETP.LT.AND P4, PT, R19, c[0x0][0x178], !P0 ;  /* 0x00005e0013007a0c */ /* 0x000fe20004781270 */
[----:B------:R-:W-:Y:S01]  /*a9760*/  IMAD.WIDE R16, R10, 0x2, R2 ;  /* 0x000000020a107825 */ /* 0x000fe200078e0202 */
[----:B------:R-:W-:-:S07]  /*a9770*/  ISETP.LT.AND P6, PT, R29, c[0x0][0x178], !P0 ;  /* 0x00005e001d007a0c */ /* 0x000fce00047c1270 */
[----:B------:R0:W-:Y:S01]  /*a9780*/  @P5 STG.E.U16 [R8.64], R15 ;  /* 0x0000000f08005986 */ /* 0x0001e2000c101504 */
[----:B------:R-:W-:Y:S02]  /*a9790*/  ISETP.LT.AND P5, PT, R26, c[0x0][0x178], !P0 ;  /* 0x00005e001a007a0c */ /* 0x000fe400047a1270 */
[----:B------:R-:W-:Y:S01]  /*a97a0*/  ISETP.LT.AND P0, PT, R27, c[0x0][0x178], !P0 ;  /* 0x00005e001b007a0c */ /* 0x000fe20004701270 */
[----:B------:R-:W-:Y:S01]  /*a97b0*/  @P2 STG.E.U16 [R12.64], R11 ;  /* 0x0000000b0c002986 */ /* 0x000fe2000c101504 */
[----:B------:R-:W-:-:S03]  /*a97c0*/  IMAD.WIDE R22, R10, 0x2, R4 ;  /* 0x000000020a167825 */ /* 0x000fc600078e0204 */
[----:B------:R1:W-:Y:S01]  /*a97d0*/  @P4 STG.E.U16 [R16.64], R14 ;  /* 0x0000000e10004986 */ /* 0x0003e2000c101504 */
[----:B------:R-:W-:Y:S01]  /*a97e0*/  ISETP.LT.AND P4, PT, R19, c[0x0][0x178], !P3 ;  /* 0x00005e0013007a0c */ /* 0x000fe20005f81270 */
[C---:B0-----:R-:W-:Y:S02]  /*a97f0*/  IMAD.WIDE R8, R10.reuse, 0x2, R6 ;  /* 0x000000020a087825 */ /* 0x041fe400078e0206 */
[----:B------:R0:W-:Y:S01]  /*a9800*/  @P6 STG.E.U16 [R22.64], R18 ;  /* 0x0000001216006986 */ /* 0x0001e2000c101504 */
[----:B-1----:R-:W-:Y:S01]  /*a9810*/  PRMT R16, R15, 0x7632, R16 ;  /* 0x000076320f107816 */ /* 0x002fe20000000010 */
[----:B------:R-:W-:Y:S01]  /*a9820*/  IMAD.WIDE R12, R10, 0x2, R20 ;  /* 0x000000020a0c7825 */ /* 0x000fe200078e0214 */
[----:B------:R-:W-:-:S03]  /*a9830*/  PRMT R14, R11, 0x7632, R14 ;  /* 0x000076320b0e7816 */ /* 0x000fc6000000000e */
[----:B------:R1:W-:Y:S04]  /*a9840*/  @P5 STG.E.U16 [R8.64], R16 ;  /* 0x0000001008005986 */ /* 0x0003e8000c101504 */
[----:B0-----:R-:W3:Y:S04]  /*a9850*/  LDL.LU R23, [R1+0x385c] ;  /* 0x00385c0001177983 */ /* 0x001ee80000300800 */
[----:B------:R-:W-:Y:S04]  /*a9860*/  @P0 STG.E.U16 [R12.64], R14 ;  /* 0x0000000e0c000986 */ /* 0x000fe8000c101504 */
[----:B------:R-:W3:Y:S04]  /*a9870*/  LDL.LU R15, [R1+0x3944] ;  /* 0x00394400010f7983 */ /* 0x000ee80000300800 */
[----:B------:R-:W3:Y:S01]  /*a9880*/  LDL.LU R11, [R1+0x3940] ;  /* 0x00394000010b7983 */ /* 0x000ee20000300800 */
[----:B----4-:R-:W-:-:S02]  /*a9890*/  ISETP.GE.AND P2, PT, R0, c[0x0][0x17c], PT ;  /* 0x00005f0000007a0c */ /* 0x010fc40003f46270 */
[----:B------:R-:W-:-:S05]  /*a98a0*/  IADD3 R0, R10, c[0x0][0x198], RZ ;  /* 0x000066000a007a10 */ /* 0x000fca0007ffe0ff */
[----:B-1----:R-:W-:-:S05]  /*a98b0*/  IMAD.WIDE R8, R0, 0x2, R2 ;  /* 0x0000000200087825 */ /* 0x002fca00078e0202 */
[----:B------:R0:W-:Y:S01]  /*a98c0*/  @P4 STG.E.U16 [R8.64], R24 ;  /* 0x0000001808004986 */ /* 0x0001e2000c101504 */
[----:B------:R-:W-:-:S03]  /*a98d0*/  ISETP.LT.AND P4, PT, R19, c[0x0][0x178], !P1 ;  /* 0x00005e0013007a0c */ /* 0x000fc60004f81270 */
[----:B------:R-:W4:Y:S01]  /*a98e0*/  LDL.LU R19, [R1+0x393c] ;  /* 0x00393c0001137983 */ /* 0x000f220000300800 */
[----:B------:R-:W-:Y:S02]  /*a98f0*/  ISETP.LT.AND P6, PT, R29, c[0x0][0x178], !P3 ;  /* 0x00005e001d007a0c */ /* 0x000fe40005fc1270 */
[----:B------:R-:W-:Y:S01]  /*a9900*/  ISETP.LT.AND P5, PT, R26, c[0x0][0x178], !P3 ;  /* 0x00005e001a007a0c */ /* 0x000fe20005fa1270 */
[----:B------:R-:W-:Y:S01]  /*a9910*/  IMAD.WIDE R16, R0, 0x2, R4 ;  /* 0x0000000200107825 */ /* 0x000fe200078e0204 */
[----:B------:R-:W-:-:S03]  /*a9920*/  ISETP.LT.AND P3, PT, R27, c[0x0][0x178], !P3 ;  /* 0x00005e001b007a0c */ /* 0x000fc60005f61270 */
[----:B0-----:R-:W-:Y:S01]  /*a9930*/  IMAD.WIDE R8, R0, 0x2, R6 ;  /* 0x0000000200087825 */ /* 0x001fe200078e0206 */
[----:B------:R-:W-:Y:S02]  /*a9940*/  PRMT R10, R24, 0x7632, R10 ;  /* 0x00007632180a7816 */ /* 0x000fe4000000000a */
[----:B------:R-:W4:Y:S04]  /*a9950*/  LDL.LU R24, [R1+0x8c] ;  /* 0x00008c0001187983 */ /* 0x000f280000300800 */
[----:B--2---:R0:W-:Y:S01]  /*a9960*/  @P6 STG.E.U16 [R16.64], R28 ;  /* 0x0000001c10006986 */ /* 0x0041e2000c101504 */
[----:B------:R-:W-:-:S03]  /*a9970*/  PRMT R18, R28, 0x7632, R18 ;  /* 0x000076321c127816 */ /* 0x000fc60000000012 */
[----:B---3--:R1:W-:Y:S01]  /*a9980*/  @P5 STG.E.U16 [R8.64], R25 ;  /* 0x0000001908005986 */ /* 0x0083e2000c101504 */
[----:B------:R-:W-:-:S03]  /*a9990*/  IADD3 R14, R0, c[0x0][0x198], RZ ;  /* 0x00006600000e7a10 */ /* 0x000fc60007ffe0ff */
[----:B0-----:R-:W2:Y:S01]  /*a99a0*/  LDL.LU R28, [R1+0x7c] ;  /* 0x00007c00011c7983 */ /* 0x001ea20000300800 */
[----:B-1----:R-:W-:Y:S01]  /*a99b0*/  IMAD.WIDE R8, R0, 0x2, R20 ;  /* 0x0000000200087825 */ /* 0x002fe200078e0214 */
[----:B------:R-:W-:Y:S02]  /*a99c0*/  PRMT R0, R25, 0x7632, R0 ;  /* 0x0000763219007816 */ /* 0x000fe40000000000 */
[----:B------:R-:W-:Y:S01]  /*a99d0*/  ISETP.GE.AND P0, PT, R23, c[0x0][0x17c], PT ;  /* 0x00005f0017007a0c */ /* 0x000fe20003f06270 */
[----:B------:R-:W3:Y:S04]  /*a99e0*/  LDL.LU R25, [R1+0x3864] ;  /* 0x0038640001197983 */ /* 0x000ee80000300800 */
[----:B------:R-:W2:Y:S01]  /*a99f0*/  LDL.LU R23, [R1+0x4c] ;  /* 0x00004c0001177983 */ /* 0x000ea20000300800 */
[----:B----4-:R-:W-:-:S03]  /*a9a00*/  PRMT R22, R19, 0x7632, R22 ;  /* 0x0000763213167816 */ /* 0x010fc60000000016 */
[----:B------:R0:W-:Y:S04]  /*a9a10*/  @P3 STG.E.U16 [R8.64], R19 ;  /* 0x0000001308003986 */ /* 0x0001e8000c101504 */
[----:B0-----:R-:W4:Y:S01]  /*a9a20*/  LDL R19, [R1+0x13f8] ;  /* 0x0013f80001137983 */ /* 0x001f220000100800 */
[----:B------:R-:W-:Y:S01]  /*a9a30*/  ISETP.LT.AND P6, PT, R29, c[0x0][0x178], !P1 ;  /* 0x00005e001d007a0c */ /* 0x000fe20004fc1270 */
[----:B------:R-:W-:Y:S01]  /*a9a40*/  IMAD.WIDE R12, R14, 0x2, R2 ;  /* 0x000000020e0c7825 */ /* 0x000fe200078e0202 */
[----:B------:R-:W-:-:S03]  /*a9a50*/  ISETP.LT.AND P5, PT, R26, c[0x0][0x178], !P1 ;  /* 0x00005e001a007a0c */ /* 0x000fc60004fa1270 */
[C---:B------:R-:W-:Y:S01]  /*a9a60*/  IMAD.WIDE R16, R14.reuse, 0x2, R4 ;  /* 0x000000020e107825 */ /* 0x040fe200078e0204 */
[----:B------:R-:W-:Y:S01]  /*a9a70*/  ISETP.LT.AND P1, PT, R27, c[0x0][0x178], !P1 ;  /* 0x00005e001b007a0c */ /* 0x000fe20004f21270 */
[----:B------:R0:W-:Y:S02]  /*a9a80*/  @P4 STG.E.U16 [R12.64], R10 ;  /* 0x0000000a0c004986 */ /* 0x0001e4000c101504 */
[----:B------:R-:W-:-:S04]  /*a9a90*/  IMAD.WIDE R8, R14, 0x2, R6 ;  /* 0x000000020e087825 */ /* 0x000fc800078e0206 */
[----:B------:R1:W-:Y:S01]  /*a9aa0*/  @P6 STG.E.U16 [R16.64], R18 ;  /* 0x0000001210006986 */ /* 0x0003e2000c101504 */
[----:B------:R-:W-:Y:S01]  /*a9ab0*/  ISETP.LT.AND P6, PT, R29, c[0x0][0x178], !P2 ;  /* 0x00005e001d007a0c */ /* 0x000fe200057c1270 */
[C---:B0-----:R-:W-:Y:S02]  /*a9ac0*/  IMAD.WIDE R12, R14.reuse, 0x2, R20 ;  /* 0x000000020e0c7825 */ /* 0x041fe400078e0214 */
[----:B-1----:R-:W4:Y:S01]  /*a9ad0*/  LDL.LU R17, [R1+0x3860] ;  /* 0x0038600001117983 */ /* 0x002f220000300800 */
[----:B------:R-:W-:-:S03]  /*a9ae0*/  IADD3 R10, R14, c[0x0][0x198], RZ ;  /* 0x000066000e0a7a10 */ /* 0x000fc60007ffe0ff */
[----:B------:R0:W-:Y:S04]  /*a9af0*/  @P5 STG.E.U16 [R8.64], R0 ;  /* 0x0000000008005986 */ /* 0x0001e8000c101504 */
[----:B------:R1:W-:Y:S01]  /*a9b00*/  @P1 STG.E.U16 [R12.64], R22 ;  /* 0x000000160c001986 */ /* 0x0003e2000c101504 */
[----:B---3--:R-:W-:-:S03]  /*a9b10*/  ISETP.GE.AND P1, PT, R25, c[0x0][0x17c], PT ;  /* 0x00005f0019007a0c */ /* 0x008fc60003f26270 */
[----:B------:R-:W3:Y:S01]  /*a9b20*/  LDL.LU R25, [R1+0x1cc] ;  /* 0x0001cc0001197983 */ /* 0x000ee20000300800 */
[----:B0-----:R-:W-:-:S03]  /*a9b30*/  IMAD.WIDE R8, R10, 0x2, R2 ;  /* 0x000000020a087825 */ /* 0x001fc600078e0202 */
[----:B-1----:R-:W3:Y:S01]  /*a9b40*/  LDL.LU R22, [R1+0x3868] ;  /* 0x0038680001167983 */ /* 0x002ee20000300800 */
[----:B------:R-:W-:Y:S01]  /*a9b50*/  IMAD.WIDE R12, R10, 0x2, R4 ;  /* 0x000000020a0c7825 */ /* 0x000fe200078e0204 */
[----:B------:R-:W-:Y:S02]  /*a9b60*/  PRMT R0, R24, 0x7632, R0 ;  /* 0x0000763218007816 */ /* 0x000fe40000000000 */
[----:B------:R-:W3:Y:S01]  /*a9b70*/  LDL.LU R18, [R1+0x386c] ;  /* 0x00386c0001127983 */ /* 0x000ee20000300800 */
[----:B--2---:R-:W-:Y:S02]  /*a9b80*/  PRMT R14, R28, 0x7632, R14 ;  /* 0x000076321c0e7816 */ /* 0x004fe4000000000e */
[----:B----4-:R-:W-:-:S13]  /*a9b90*/  ISETP.LT.AND P4, PT, R19, c[0x0][0x178], !P2 ;  /* 0x00005e0013007a0c */ /* 0x010fda0005781270 */
[----:B------:R0:W-:Y:S04]  /*a9ba0*/  @P4 STG.E.U16 [R8.64], R24 ;  /* 0x0000001808004986 */ /* 0x0001e8000c101504 */
[----:B------:R1:W-:Y:S04]  /*a9bb0*/  @P6 STG.E.U16 [R12.64], R28 ;  /* 0x0000001c0c006986 */ /* 0x0003e8000c101504 */
[----:B0-----:R-:W2:Y:S04]  /*a9bc0*/  LDL.LU R24, [R1+0x9c] ;  /* 0x00009c0001187983 */ /* 0x001ea80000300800 */
[----:B-1----:R-:W4:Y:S01]  /*a9bd0*/  LDL.LU R28, [R1+0x1c] ;  /* 0x00001c00011c7983 */ /* 0x002f220000300800 */
[----:B------:R-:W-:-:S02]  /*a9be0*/  ISETP.LT.AND P5, PT, R26, c[0x0][0x178], !P2 ;  /* 0x00005e001a007a0c */ /* 0x000fc400057a1270 */
[----:B------:R-:W-:Y:S01]  /*a9bf0*/  ISETP.LT.AND P2, PT, R27, c[0x0][0x178], !P2 ;  /* 0x00005e001b007a0c */ /* 0x000fe20005741270 */
[C---:B------:R-:W-:Y:S01]  /*a9c00*/  IMAD.WIDE R8, R10.reuse, 0x2, R6 ;  /* 0x000000020a087825 */ /* 0x040fe200078e0206 */
[----:B------:R-:W-:Y:S02]  /*a9c10*/  ISETP.LT.AND P4, PT, R19, c[0x0][0x178], !P0 ;  /* 0x00005e0013007a0c */ /* 0x000fe40004781270 */
[----:B------:R-:W-:Y:S01]  /*a9c20*/  ISETP.LT.AND P6, PT, R29, c[0x0][0x178], !P0 ;  /* 0x00005e001d007a0c */ /* 0x000fe200047c1270 */
[C---:B------:R-:W-:Y:S01]  /*a9c30*/  IMAD.WIDE R12, R10.reuse, 0x2, R20 ;  /* 0x000000020a0c7825 */ /* 0x040fe200078e0214 */
[----:B------:R-:W-:-:S05]  /*a9c40*/  IADD3 R16, R10, c[0x0][0x198], RZ ;  /* 0x000066000a107a10 */ /* 0x000fca0007ffe0ff */
[----:B------:R0:W-:Y:S01]  /*a9c50*/  @P5 STG.E.U16 [R8.64], R23 ;  /* 0x0000001708005986 */ /* 0x0001e2000c101504 */
[----:B------:R-:W-:-:S03]  /*a9c60*/  ISETP.GE.AND P3, PT, R17, c[0x0][0x17c], PT ;  /* 0x00005f0011007a0c */ /* 0x000fc60003f66270 */
[----:B------:R1:W-:Y:S01]  /*a9c70*/  @P2 STG.E.U16 [R12.64], R11 ;  /* 0x0000000b0c002986 */ /* 0x0003e2000c101504 */
[----:B------:R-:W-:Y:S02]  /*a9c80*/  ISETP.LT.AND P2, PT, R26, c[0x0][0x178], !P0 ;  /* 0x00005e001a007a0c */ /* 0x000fe40004741270 */
[----:B------:R-:W-:Y:S02]  /*a9c90*/  ISETP.LT.AND P0, PT, R27, c[0x0][0x178], !P0 ;  /* 0x00005e001b007a0c */ /* 0x000fe40004701270 */
[----:B------:R-:W-:Y:S01]  /*a9ca0*/  PRMT R10, R23, 0x7632, R10 ;  /* 0x00007632170a7816 */ /* 0x000fe2000000000a */
[C---:B0-----:R-:W-:Y:S01]  /*a9cb0*/  IMAD.WIDE R8, R16.reuse, 0x2, R2 ;  /* 0x0000000210087825 */ /* 0x041fe200078e0202 */
[----:B------:R-:W4:Y:S03]  /*a9cc0*/  LDL.LU R23, [R1+0x3870] ;  /* 0x0038700001177983 */ /* 0x000f260000300800 */
[----:B-1----:R-:W-:Y:S01]  /*a9cd0*/  IMAD.WIDE R12, R16, 0x2, R4 ;  /* 0x00000002100c7825 */ /* 0x002fe200078e0204 */
[----:B------:R-:W-:Y:S01]  /*a9ce0*/  ISETP.LT.AND P5, PT, R19, c[0x0][0x178], !P3 ;  /* 0x00005e0013007a0c */ /* 0x000fe20005fa1270 */
[----:B------:R0:W-:Y:S01]  /*a9cf0*/  @P4 STG.E.U16 [R8.64], R0 ;  /* 0x0000000008004986 */ /* 0x0001e2000c101504 */
[----:B------:R-:W-:-:S03]  /*a9d00*/  ISETP.LT.AND P4, PT, R29, c[0x0][0x178], !P3 ;  /* 0x00005e001d007a0c */ /* 0x000fc60005f81270 */
[----:B------:R1:W-:Y:S01]  /*a9d10*/  @P6 STG.E.U16 [R12.64], R14 ;  /* 0x0000000e0c006986 */ /* 0x0003e2000c101504 */
[----:B------:R-:W-:Y:S02]  /*a9d20*/  ISETP.LT.AND P6, PT, R26, c[0x0][0x178], !P3 ;  /* 0x00005e001a007a0c */ /* 0x000fe40005fc1270 */
[----:B------:R-:W-:Y:S01]  /*a9d30*/  PRMT R11, R11, 0x7632, R11 ;  /* 0x000076320b0b7816 */ /* 0x000fe2000000000b */
[C---:B0-----:R-:W-:Y:S01]  /*a9d40*/  IMAD.WIDE R8, R16.reuse, 0x2, R6 ;  /* 0x0000000210087825 */ /* 0x041fe200078e0206 */
[----:B------:R-:W-:-:S03]  /*a9d50*/  IADD3 R0, R16, c[0x0][0x198], RZ ;  /* 0x0000660010007a10 */ /* 0x000fc60007ffe0ff */
[----:B-1----:R-:W-:Y:S01]  /*a9d60*/  IMAD.WIDE R12, R16, 0x2, R20 ;  /* 0x00000002100c7825 */ /* 0x002fe200078e0214 */
[----:B------:R0:W-:Y:S01]  /*a9d70*/  @P2 STG.E.U16 [R8.64], R10 ;  /* 0x0000000a08002986 */ /* 0x0001e2000c101504 */
[----:B---3--:R-:W-:Y:S02]  /*a9d80*/  ISETP.GE.AND P2, PT, R22, c[0x0][0x17c], PT ;  /* 0x00005f0016007a0c */ /* 0x008fe40003f46270 */
[C---:B------:R-:W-:Y:S01]  /*a9d90*/  IMAD.WIDE R16, R0.reuse, 0x2, R2 ;  /* 0x0000000200107825 */ /* 0x040fe200078e0202 */
[----:B------:R1:W-:Y:S04]  /*a9da0*/  @P0 STG.E.U16 [R12.64], R11 ;  /* 0x0000000b0c000986 */ /* 0x0003e8000c101504 */
[----:B------:R-:W3:Y:S01]  /*a9db0*/  LDL.LU R22, [R1+0x1dc] ;  /* 0x0001dc0001167983 */ /* 0x000ee20000300800 */
[----:B0-----:R-:W-:-:S03]  /*a9dc0*/  IMAD.WIDE R8, R0, 0x2, R4 ;  /* 0x0000000200087825 */ /* 0x001fc600078e0204 */
[----:B------:R0:W-:Y:S01]  /*a9dd0*/  @P5 STG.E.U16 [R16.64], R25 ;  /* 0x0000001910005986 */ /* 0x0001e2000c101504 */
[----:B-1----:R-:W-:Y:S01]  /*a9de0*/  IMAD.WIDE R10, R0, 0x2, R6 ;  /* 0x00000002000a7825 */ /* 0x002fe200078e0206 */
[----:B------:R-:W-:Y:S02]  /*a9df0*/  ISETP.GE.AND P0, PT, R18, c[0x0][0x17c], PT ;  /* 0x00005f0012007a0c */ /* 0x000fe40003f06270 */
[----:B0-----:R-:W3:Y:S04]  /*a9e00*/  LDL.LU R16, [R1+0x3874] ;  /* 0x0038740001107983 */ /* 0x001ee80000300800 */
[----:B------:R-:W3:Y:S01]  /*a9e10*/  LDL.LU R18, [R1+0x1bc] ;  /* 0x0001bc0001127983 */ /* 0x000ee20000300800 */
[----:B------:R-:W-:Y:S02]  /*a9e20*/  ISETP.LT.AND P3, PT, R27, c[0x0][0x178], !P3 ;  /* 0x00005e001b007a0c */ /* 0x000fe40005f61270 */
[----:B------:R-:W-:-:S02]  /*a9e30*/  ISETP.LT.AND P5, PT, R19, c[0x0][0x178], !P1 ;  /* 0x00005e0013007a0c */ /* 0x000fc40004fa1270 */
[----:B------:R-:W-:Y:S02]  /*a9e40*/  IADD3 R12, R0, c[0x0][0x198], RZ ;  /* 0x00006600000c7a10 */ /* 0x000fe40007ffe0ff */
[----:B------:R-:W-:Y:S01]  /*a9e50*/  PRMT R13, R25, 0x7632, R13 ;  /* 0x00007632190d7816 */ /* 0x000fe2000000000d */
[----:B--2---:R-:W-:Y:S04]  /*a9e60*/  @P4 STG.E.U16 [R8.64], R24 ;  /* 0x0000001808004986 */ /* 0x004fe8000c101504 */
[----:B----4-:R0:W-:Y:S01]  /*a9e70*/  @P6 STG.E.U16 [R10.64], R28 ;  /* 0x0000001c0a006986 */ /* 0x0101e2000c101504 */
[----:B------:R-:W-:-:S03]  /*a9e80*/  PRMT R14, R28, 0x7632, R14 ;  /* 0x000076321c0e7816 */ /* 0x000fc6000000000e */
[----:B0-----:R-:W2:Y:S04]  /*a9e90*/  LDL.LU R28, [R1+0x5c] ;  /* 0x00005c00011c7983 */ /* 0x001ea80000300800 */
[----:B------:R-:W4:Y:S01]  /*a9ea0*/  LDL.LU R17, [R1+0xc] ;  /* 0x00000c0001117983 */ /* 0x000f220000300800 */
[----:B------:R-:W-:Y:S01]  /*a9eb0*/  ISETP.LT.AND P4, PT, R29, c[0x0][0x178], !P1 ;  /* 0x00005e001d007a0c */ /* 0x000fe20004f81270 */
[----:B------:R-:W-:Y:S01]  /*a9ec0*/  IMAD.WIDE R8, R0, 0x2, R20 ;  /* 0x0000000200087825 */ /* 0x000fe200078e0214 */
[----:B------:R-:W-:-:S03]  /*a9ed0*/  ISETP.LT.AND P6, PT, R26, c[0x0][0x178], !P1 ;  /* 0x00005e001a007a0c */ /* 0x000fc60004fc1270 */
[----:B------:R-:W-:Y:S01]  /*a9ee0*/  IMAD.WIDE R10, R12, 0x2, R2 ;  /* 0x000000020c0a7825 */ /* 0x000fe200078e0202 */
[----:B------:R0:W-:Y:S01]  /*a9ef0*/  @P3 STG.E.U16 [R8.64], R15 ;  /* 0x0000000f08003986 */ /* 0x0001e2000c101504 */
[----:B------:R-:W-:-:S03]  /*a9f00*/  PRMT R0, R24, 0x7632, R0 ;  /* 0x0000763218007816 */ /* 0x000fc60000000000 */
[----:B------:R1:W-:Y:S01]  /*a9f10*/  @P5 STG.E.U16 [R10.64], R13 ;  /* 0x0000000d0a005986 */ /* 0x0003e2000c101504 */
[----:B------:R-:W-:Y:S01]  /*a9f20*/  ISETP.LT.AND P5, PT, R19, c[0x0][0x178], !P2 ;  /* 0x00005e0013007a0c */ /* 0x000fe200057a1270 */
[----:B0-----:R-:W-:-:S04]  /*a9f30*/  IMAD.WIDE R8, R12, 0x2, R4 ;  /* 0x000000020c087825 */ /* 0x001fc800078e0204 */
[----:B-1----:R-:W-:Y:S01]  /*a9f40*/  IMAD.WIDE R10, R12, 0x2, R6 ;  /* 0x000000020c0a7825 */ /* 0x002fe200078e0206 */
[----:B------:R0:W-:Y:S01]  /*a9f50*/  @P4 STG.E.U16 [R8.64], R0 ;  /* 0x0000000008004986 */ /* 0x0001e2000c101504 */
[----:B------:R-:W-:-:S03]  /*a9f60*/  ISETP.LT.AND P4, PT, R29, c[0x0][0x178], !P2 ;  /* 0x00005e001d007a0c */ /* 0x000fc60005781270 */
[----:B------:R1:W-:Y:S01]  /*a9f70*/  @P6 STG.E.U16 [R10.64], R14 ;  /* 0x0000000e0a006986 */ /* 0x0003e2000c101504 */
[----:B------:R-:W-:Y:S02]  /*a9f80*/  ISETP.LT.AND P6, PT, R26, c[0x0][0x178], !P2 ;  /* 0x00005e001a007a0c */ /* 0x000fe400057c1270 */
[C---:B------:R-:W-:Y:S02]  /*a9f90*/  ISETP.LT.AND P1, PT, R27.reuse, c[0x0][0x178], !P1 ;  /* 0x00005e001b007a0c */ /* 0x040fe40004f21270 */
[----:B------:R-:W-:Y:S02]  /*a9fa0*/  ISETP.LT.AND P2, PT, R27, c[0x0][0x178], !P2 ;  /* 0x00005e001b007a0c */ /* 0x000fe40005741270 */
[----:B------:R-:W0:Y:S02]  /*a9fb0*/  S2R R27, SR_TID.X ;  /* 0x00000000001b7919 */ /* 0x000e240000002100 */
[C---:B0-----:R-:W-:Y:S01]  /*a9fc0*/  LOP3.LUT R26, R27.reuse, 0x7f, RZ, 0xc0, !PT ;  /* 0x0000007f1b1a7812 */ /* 0x041fe200078ec0ff */
[----:B------:R-:W-:-:S05]  /*a9fd0*/  IMAD.SHL.U32 R27, R27, 0x400, RZ ;  /* 0x000004001b1b7824 */ /* 0x000fca00078e00ff */
[----:B------:R-:W-:-:S05]  /*a9fe0*/  LOP3.LUT R27, R27, 0x1800, RZ, 0xc0, !PT ;  /* 0x000018001b1b7812 */ /* 0x000fca00078ec0ff */
[----:B------:R-:W-:-:S06]  /*a9ff0*/  IMAD R27, R26, 0x10, R27 ;  /* 0x000000101a1b7824 */ /* 0x000fcc00078e021b */
[----:B------:R-:W0:Y:S01]  /*aa000*/  LDS.128 R24, [R27] ;  /* 0x000000001b187984 */ /* 0x000e220000000c00 */
[C---:B------:R-:W-:Y:S01]  /*aa010*/  IADD3 R13, R12.reuse, c[0x0][0x198], RZ ;  /* 0x000066000c0d7a10 */ /* 0x040fe20007ffe0ff */
[----:B------:R-:W-:Y:S01]  /*aa020*/  IMAD.WIDE R8, R12, 0x2, R20 ;  /* 0x000000020c087825 */ /* 0x000fe200078e0214 */
[----:B------:R-:W-:Y:S01]  /*aa030*/  ISETP.GE.AND P3, PT, R23, c[0x0][0x17c], PT ;  /* 0x00005f0017007a0c */ /* 0x000fe20003f66270 */
[----:B------:R-:W4:Y:S01]  /*aa040*/  LDL.LU R12, [R1+0x3878] ;  /* 0x00387800010c7983 */ /* 0x000f220000300800 */
[----:B------:R-:W-:-:S03]  /*aa050*/  PRMT R15, R15, 0x7632, R15 ;  /* 0x000076320f0f7816 */ /* 0x000fc6000000000f */
[----:B------:R-:W4:Y:S01]  /*aa060*/  LDL.LU R23, [R1+0x150] ;  /* 0x0001500001177983 */ /* 0x000f220000300800 */
[----:B-1----:R-:W-:-:S03]  /*aa070*/  IMAD.WIDE R10, R13, 0x2, R2 ;  /* 0x000000020d0a7825 */ /* 0x002fc600078e0202 */
[----:B------:R1:W-:Y:S04]  /*aa080*/  @P1 STG.E.U16 [R8.64], R15 ;  /* 0x0000000f08001986 */ /* 0x0003e8000c101504 */
[----:B---3--:R3:W-:Y:S01]  /*aa090*/  @P5 STG.E.U16 [R10.64], R22 ;  /* 0x000000160a005986 */ /* 0x0087e2000c101504 */
[----:B------:R-:W-:Y:S01]  /*aa0a0*/  PRMT R0, R22, 0x7632, R0 ;  /* 0x0000763216007816 */ /* 0x000fe20000000000 */
[----:B-1----:R-:W-:-:S04]  /*aa0b0*/  IMAD.WIDE R8, R13, 0x2, R6 ;  /* 0x000000020d087825 */ /* 0x002fc800078e0206 */
[C---:B---3--:R-:W-:Y:S01]  /*aa0c0*/  IMAD.WIDE R10, R13.reuse, 0x2, R4 ;  /* 0x000000020d0a7825 */ /* 0x048fe200078e0204 */
[----:B0-----:R0:W-:Y:S04]  /*aa0d0*/  STL [R1+0x3900], R26 ;  /* 0x0039001a01007387 */ /* 0x0011e80000100800 */
[----:B0-----:R-:W3:Y:S04]  /*aa0e0*/  LDL R26, [R1+0x1400] ;  /* 0x00140000011a7983 */ /* 0x001ee80000100800 */
[----:B------:R0:W-:Y:S01]  /*aa0f0*/  STL [R1+0x38f8], R27 ;  /* 0x0038f81b01007387 */ /* 0x0001e20000100800 */
[----:B------:R-:W-:-:S03]  /*aa100*/  IMAD.WIDE R14, R13, 0x2, R20 ;  /* 0x000000020d0e7825 */ /* 0x000fc600078e0214 */
[----:B0-----:R-:W3:Y:S04]  /*aa110*/  LDL R27, [R1+0x1404] ;  /* 0x00140400011b7983 */ /* 0x001ee80000100800 */
[----:B------:R-:W-:Y:S04]  /*aa120*/  @P4 STG.E.U16 [R10.64], R18 ;  /* 0x000000120a004986 */ /* 0x000fe8000c101504 */
[----:B------:R-:W3:Y:S04]  /*aa130*/  LDL.LU R22, [R1+0x110] ;  /* 0x0001100001167983 */ /* 0x000ee80000300800 */
[----:B--2---:R-:W-:Y:S04]  /*aa140*/  @P6 STG.E.U16 [R8.64], R28 ;  /* 0x0000001c08006986 */ /* 0x004fe8000c101504 */
[----:B----4-:R0:W-:Y:S02]  /*aa150*/  @P2 STG.E.U16 [R14.64], R17 ;  /* 0x000000110e002986 */ /* 0x0101e4000c101504 */
[----:B0-----:R-:W-:-:S02]  /*aa160*/  PRMT R14, R18, 0x7632, R14 ;  /* 0x00007632120e7816 */ /* 0x001fc4000000000e */
[----:B------:R-:W2:Y:S01]  /*aa170*/  LDL.LU R18, [R1+0x387c] ;  /* 0x00387c0001127983 */ /* 0x000ea20000300800 */
[----:B------:R-:W-:Y:S02]  /*aa180*/  ISETP.LT.AND P5, PT, R19, c[0x0][0x178], !P0 ;  /* 0x00005e0013007a0c */ /* 0x000fe400047a1270 */
[----:B------:R-:W-:Y:S02]  /*aa190*/  IADD3 R10, R13, c[0x0][0x198], RZ ;  /* 0x000066000d0a7a10 */ /* 0x000fe40007ffe0ff */
[----:B------:R-:W-:-:S03]  /*aa1a0*/  ISETP.LT.AND P4, PT, R29, c[0x0][0x178], !P0 ;  /* 0x00005e001d007a0c */ /* 0x000fc60004781270 */
[----:B------:R-:W-:-:S06]  /*aa1b0*/  IMAD.WIDE R8, R10, 0x2, R2 ;  /* 0x000000020a087825 */ /* 0x000fcc00078e0202 */
[----:B------:R0:W-:Y:S02]  /*aa1c0*/  @P5 STG.E.U16 [R8.64], R0 ;  /* 0x0000000008005986 */ /* 0x0001e4000c101504 */
[----:B0-----:R-:W-:-:S05]  /*aa1d0*/  IMAD.WIDE R8, R10, 0x2, R4 ;  /* 0x000000020a087825 */ /* 0x001fca00078e0204 */
[----:B------:R0:W-:Y:S01]  /*aa1e0*/  @P4 STG.E.U16 [R8.64], R14 ;  /* 0x0000000e08004986 */ /* 0x0001e2000c101504 */
[----:B------:R-:W-:-:S03]  /*aa1f0*/  ISETP.LT.AND P4, PT, R29, c[0x0][0x178], !P3 ;  /* 0x00005e001d007a0c */ /* 0x000fc60005f81270 */
[----:B------:R-:W1:Y:S01]  /*aa200*/  S2R R29, SR_TID.X ;  /* 0x00000000001d7919 */ /* 0x000e620000002100 */
[----:B------:R-:W-:Y:S02]  /*aa210*/  ISETP.GE.AND P1, PT, R16, c[0x0][0x17c], PT ;  /* 0x00005f0010007a0c */ /* 0x000fe40003f26270 */
[----:B------:R-:W-:Y:S02]  /*aa220*/  PRMT R11, R28, 0x7632, R11 ;  /* 0x000076321c0b7816 */ /* 0x000fe4000000000b */
[----:B------:R-:W-:Y:S01]  /*aa230*/  PRMT R15, R17, 0x7632, R15 ;  /* 0x00007632110f7816 */ /* 0x000fe2000000000f */
[C---:B------:R-:W-:Y:S01]  /*aa240*/  IMAD.WIDE R16, R10.reuse, 0x2, R20 ;  /* 0x000000020a107825 */ /* 0x040fe200078e0214 */
[----:B------:R-:W-:Y:S01]  /*aa250*/  ISETP.LT.AND P5, PT, R19, c[0x0][0x178], !P3 ;  /* 0x00005e0013007a0c */ /* 0x000fe20005fa1270 */
[----:B------:R-:W4:Y:S01]  /*aa260*/  LDL.LU R28, [R1+0x100] ;  /* 0x00010000011c7983 */ /* 0x000f220000300800 */
[----:B------:R-:W-:Y:S02]  /*aa270*/  IADD3 R0, R10, c[0x0][0x198], RZ ;  /* 0x000066000a007a10 */ /* 0x000fe40007ffe0ff */
[----:B------:R-:W-:Y:S01]  /*aa280*/  ISETP.GE.AND P2, PT, R12, c[0x0][0x17c], PT ;  /* 0x00005f000c007a0c */ /* 0x000fe20003f46270 */
[----:B------:R-:W-:-:S04]  /*aa290*/  IMAD.WIDE R12, R10, 0x2, R6 ;  /* 0x000000020a0c7825 */ /* 0x000fc800078e0206 */
[----:B0-----:R-:W-:Y:S01]  /*aa2a0*/  IMAD.WIDE R8, R0, 0x2, R2 ;  /* 0x0000000200087825 */ /* 0x001fe200078e0202 */
[----:B---3--:R-:W-:Y:S02]  /*aa2b0*/  ISETP.LT.AND P6, PT, R27, c[0x0][0x178], !P0 ;  /* 0x00005e001b007a0c */ /* 0x008fe400047c1270 */
[----:B------:R-:W-:-:S11]  /*aa2c0*/  ISETP.LT.AND P0, PT, R26, c[0x0][0x178], !P0 ;  /* 0x00005e001a007a0c */ /* 0x000fd60004701270 */
[----:B------:R0:W-:Y:S04]  /*aa2d0*/  @P6 STG.E.U16 [R12.64], R11 ;  /* 0x0000000b0c006986 */ /* 0x0001e8000c101504 */
[----:B------:R3:W-:Y:S04]  /*aa2e0*/  @P0 STG.E.U16 [R16.64], R15 ;  /* 0x0000000f10000986 */ /* 0x0007e8000c101504 */
[----:B------:R-:W-:Y:S01]  /*aa2f0*/  @P5 STG.E.U16 [R8.64], R23 ;  /* 0x0000001708005986 */ /* 0x000fe2000c101504 */
[----:B------:R-:W-:Y:S01]  /*aa300*/  ISETP.LT.AND P5, PT, R19, c[0x0][0x178], !P1 ;  /* 0x00005e0013007a0c */ /* 0x000fe20004fa1270 */
[C---:B0-----:R-:W-:Y:S01]  /*aa310*/  IMAD.WIDE R12, R0.reuse, 0x2, R6 ;  /* 0x00000002000c7825 */ /* 0x041fe200078e0206 */
[----:B---3--:R-:W-:-:S03]  /*aa320*/  IADD3 R16, R0, c[0x0][0x198], RZ ;  /* 0x0000660000107a10 */ /* 0x008fc60007ffe0ff */
[----:B------:R-:W-:Y:S01]  /*aa330*/  IMAD.WIDE R14, R0, 0x2, R20 ;  /* 0x00000002000e7825 */ /* 0x000fe200078e0214 */
[----:B--2---:R-:W-:Y:S02]  /*aa340*/  ISETP.GE.AND P0, PT, R18, c[0x0][0x17c], PT ;  /* 0x00005f0012007a0c */ /* 0x004fe40003f06270 */
[C---:B-1----:R-:W-:Y:S01]  /*aa350*/  LOP3.LUT R18, R29.reuse, 0x7f, RZ, 0xc0, !PT ;  /* 0x0000007f1d127812 */ /* 0x042fe200078ec0ff */
[----:B------:R-:W-:-:S05]  /*aa360*/  IMAD.SHL.U32 R29, R29, 0x400, RZ ;  /* 0x000004001d1d7824 */ /* 0x000fca00078e00ff */
[----:B------:R-:W-:-:S05]  /*aa370*/  LOP3.LUT R29, R29, 0x1800, RZ, 0xc0, !PT ;  /* 0x000018001d1d7812 */ /* 0x000fca00078ec0ff */
[----:B------:R-:W-:-:S05]  /*aa380*/  IMAD R29, R18, 0x10, R29 ;  /* 0x00000010121d7824 */ /* 0x000fca00078e021d */
[----:B------:R-:W-:-:S05]  /*aa390*/  LOP3.LUT R29, R29, 0x20, RZ, 0x3c, !PT ;  /* 0x000000201d1d7812 */ /* 0x000fca00078e3cff */
[----:B------:R0:W1:Y:S01]  /*aa3a0*/  LDS.128 R8, [R29] ;  /* 0x000000001d087984 */ /* 0x0000620000000c00 */
[----:B------:R-:W-:Y:S01]  /*aa3b0*/  IMAD.WIDE R18, R0, 0x2, R4 ;  /* 0x0000000200127825 */ /* 0x000fe200078e0204 */
[----:B------:R-:W-:Y:S02]  /*aa3c0*/  PRMT R0, R23, 0x7632, R0 ;  /* 0x0000763217007816 */ /* 0x000fe40000000000 */
[----:B0-----:R-:W2:Y:S04]  /*aa3d0*/  LDL.LU R29, [R1+0x160] ;  /* 0x00016000011d7983 */ /* 0x001ea80000300800 */
[----:B-1----:R-:W-:Y:S04]  /*aa3e0*/  STL [R1+0x3910], R9 ;  /* 0x0039100901007387 */ /* 0x002fe80000100800 */
[----:B------:R0:W-:Y:S04]  /*aa3f0*/  STL [R1+0x3904], R10 ;  /* 0x0039040a01007387 */ /* 0x0001e80000100800 */
[----:B0-----:R-:W3:Y:S04]  /*aa400*/  LDL R10, [R1+0x13f8] ;  /* 0x0013f800010a7983 */ /* 0x001ee80000100800 */
[----:B------:R0:W-:Y:S04]  /*aa410*/  STL [R1+0x38fc], R11 ;  /* 0x0038fc0b01007387 */ /* 0x0001e80000100800 */
[----:B0-----:R-:W2:Y:S04]  /*aa420*/  LDL R11, [R1+0x13fc] ;  /* 0x0013fc00010b7983 */ /* 0x001ea80000100800 */
[----:B------:R-:W2:Y:S01]  /*aa430*/  LDL.LU R23, [R1+0x3880] ;  /* 0x0038800001177983 */ /* 0x000ea20000300800 */
[----:B------:R-:W-:-:S02]  /*aa440*/  ISETP.LT.AND P6, PT, R27, c[0x0][0x178], !P3 ;  /* 0x00005e001b007a0c */ /* 0x000fc40005fc1270 */
[----:B------:R-:W-:Y:S01]  /*aa450*/  ISETP.LT.AND P3, PT, R26, c[0x0][0x178], !P3 ;  /* 0x00005e001a007a0c */ /* 0x000fe20005f61270 */
[----:B------:R0:W-:Y:S04]  /*aa460*/  @P4 STG.E.U16 [R18.64], R22 ;  /* 0x0000001612004986 */ /* 0x0001e8000c101504 */
[----:B------:R-:W2:Y:S01]  /*aa470*/  LDL.LU R9, [R1+0x3884] ;  /* 0x0038840001097983 */ /* 0x000ea20000300800 */
[----:B0-----:R-:W-:-:S05]  /*aa480*/  IMAD.WIDE R18, R16, 0x2, R2 ;  /* 0x0000000210127825 */ /* 0x001fca00078e0202 */
[----:B----4-:R-:W-:Y:S04]  /*aa490*/  @P6 STG.E.U16 [R12.64], R28 ;  /* 0x0000001c0c006986 */ /* 0x010fe8000c101504 */
[----:B------:R-:W-:Y:S04]  /*aa4a0*/  @P3 STG.E.U16 [R14.64], R24 ;  /* 0x000000180e003986 */ /* 0x000fe8000c101504 */
[----:B------:R0:W-:Y:S02]  /*aa4b0*/  @P5 STG.E.U16 [R18.64], R0 ;  /* 0x0000000012005986 */ /* 0x0001e4000c101504 */
[----:B0-----:R-:W-:-:S02]  /*aa4c0*/  PRMT R18, R28, 0x7632, R18 ;  /* 0x000076321c127816 */ /* 0x001fc40000000012 */
[----:B------:R-:W0:Y:S01]  /*aa4d0*/  S2R R28, SR_TID.X ;  /* 0x00000000001c7919 */ /* 0x000e220000002100 */
[----:B------:R-:W-:Y:S02]  /*aa4e0*/  ISETP.LT.AND P4, PT, R27, c[0x0][0x178], !P1 ;  /* 0x00005e001b007a0c */ /* 0x000fe40004f81270 */
[----:B------:R-:W-:Y:S01]  /*aa4f0*/  ISETP.LT.AND P5, PT, R26, c[0x0][0x178], !P1 ;  /* 0x00005e001a007a0c */ /* 0x000fe20004fa1270 */
[----:B------:R-:W-:Y:S01]  /*aa500*/  IMAD.WIDE R12, R16, 0x2, R4 ;  /* 0x00000002100c7825 */ /* 0x000fe200078e0204 */
[----:B------:R-:W-:Y:S02]  /*aa510*/  PRMT R0, R22, 0x7632, R0 ;  /* 0x0000763216007816 */ /* 0x000fe40000000000 */
[C---:B------:R-:W-:Y:S01]  /*aa520*/  IADD3 R22, R16.reuse, c[0x0][0x198], RZ ;  /* 0x0000660010167a10 */ /* 0x040fe20007ffe0ff */
[----:B------:R-:W-:Y:S01]  /*aa530*/  IMAD.WIDE R14, R16, 0x2, R6 ;  /* 0x00000002100e7825 */ /* 0x000fe200078e0206 */
[----:B------:R-:W-:-:S03]  /*aa540*/  PRMT R19, R24, 0x7632, R19 ;  /* 0x0000763218137816 */ /* 0x000fc60000000013 */
[----:B------:R-:W-:Y:S01]  /*aa550*/  IMAD.WIDE R16, R16, 0x2, R20 ;  /* 0x0000000210107825 */ /* 0x000fe200078e0214 */
[----:B---3--:R-:W-:Y:S02]  /*aa560*/  ISETP.LT.AND P6, PT, R10, c[0x0][0x178], !P2 ;  /* 0x00005e000a007a0c */ /* 0x008fe400057c1270 */
[----:B--2---:R-:W-:Y:S02]  /*aa570*/  ISETP.LT.AND P3, PT, R11, c[0x0][0x178], !P1 ;  /* 0x00005e000b007a0c */ /* 0x004fe40004f61270 */
[----:B------:R-:W-:Y:S02]  /*aa580*/  ISETP.GE.AND P1, PT, R23, c[0x0][0x17c], PT ;  /* 0x00005f0017007a0c */ /* 0x000fe40003f26270 */
[C---:B0-----:R-:W-:Y:S01]  /*aa590*/  LOP3.LUT R23, R28.reuse, 0x7f, RZ, 0xc0, !PT ;  /* 0x0000007f1c177812 */ /* 0x041fe200078ec0ff */
[----:B------:R-:W-:-:S05]  /*aa5a0*/  IMAD.SHL.U32 R28, R28, 0x400, RZ ;  /* 0x000004001c1c7824 */ /* 0x000fca00078e00ff */
[----:B------:R-:W-:-:S03]  /*aa5b0*/  LOP3.LUT R28, R28, 0x1800, RZ, 0xc0, !PT ;  /* 0x000018001c1c7812 */ /* 0x000fc600078ec0ff */
[----:B------:R0:W-:Y:S02]  /*aa5c0*/  @P3 STG.E.U16 [R12.64], R0 ;  /* 0x000000000c003986 */ /* 0x0001e4000c101504 */
[----:B------:R-:W-:Y:S02]  /*aa5d0*/  IMAD R28, R23, 0x10, R28 ;  /* 0x00000010171c7824 */ /* 0x000fe400078e021c */
[----:B------:R-:W-:Y:S03]  /*aa5e0*/  @P4 STG.E.U16 [R14.64], R18 ;  /* 0x000000120e004986 */ /* 0x000fe6000c101504 */
[----:B------:R-:W-:Y:S01]  /*aa5f0*/  LOP3.LUT R28, R28, 0x40, RZ, 0x3c, !PT ;  /* 0x000000401c1c7812 */ /* 0x000fe200078e3cff */
[----:B0-----:R-:W-:Y:S01]  /*aa600*/  IMAD.WIDE R12, R22, 0x2, R2 ;  /* 0x00000002160c7825 */ /* 0x001fe200078e0202 */
[----:B------:R-:W-:Y:S04]  /*aa610*/  @P5 STG.E.U16 [R16.64], R19 ;  /* 0x0000001310005986 */ /* 0x000fe8000c101504 */
[----:B------:R-:W-:Y:S04]  /*aa620*/  @P6 STG.E.U16 [R12.64], R29 ;  /* 0x0000001d0c006986 */ /* 0x000fe8000c101504 */
[----:B------:R-:W0:Y:S01]  /*aa630*/  LDS.128 R12, [R28] ;  /* 0x000000001c0c7984 */ /* 0x000e220000000c00 */
[----:B------:R-:W-:-:S03]  /*aa640*/  ISETP.LT.AND P3, PT, R26, c[0x0][0x178], !P2 ;  /* 0x00005e001a007a0c */ /* 0x000fc60005761270 */
[----:B------:R-:W2:Y:S04]  /*aa650*/  LDL.LU R26, [R1+0x170] ;  /* 0x00017000011a7983 */ /* 0x000ea80000300800 */
[----:B0-----:R0:W-:Y:S04]  /*aa660*/  STL [R1+0x390c], R13 ;  /* 0x00390c0d01007387 */ /* 0x0011e80000100800 */
[----:B0-----:R-:W3:Y:S04]  /*aa670*/  LDL R13, [R1+0x1400] ;  /* 0x00140000010d7983 */ /* 0x001ee80000100800 */
[----:B------:R0:W-:Y:S04]  /*aa680*/  STL [R1+0x3938], R12 ;  /* 0x0039380c01007387 */ /* 0x0001e80000100800 */
[----:B0-----:R-:W4:Y:S04]  /*aa690*/  LDL.LU R12, [R1+0xf0] ;  /* 0x0000f000010c7983 */ /* 0x001f280000300800 */
[----:B------:R0:W-:Y:S04]  /*aa6a0*/  STL [R1+0x3908], R14 ;  /* 0x0039080e01007387 */ /* 0x0001e80000100800 */
[----:B0-----:R-:W2:Y:S01]  /*aa6b0*/  LDL.LU R14, [R1+0x140] ;  /* 0x00014000010e7983 */ /* 0x001ea20000300800 */
[----:B------:R-:W-:-:S02]  /*aa6c0*/  ISETP.LT.AND P4, PT, R11, c[0x0][0x178], !P2 ;  /* 0x00005e000b007a0c */ /* 0x000fc40005781270 */
[----:B------:R-:W-:Y:S01]  /*aa6d0*/  ISETP.LT.AND P5, PT, R27, c[0x0][0x178], !P2 ;  /* 0x00005e001b007a0c */ /* 0x000fe200057a1270 */
[----:B------:R-:W-:Y:S01]  /*aa6e0*/  STL [R1+0x38f4], R15 ;  /* 0x0038f40f01007387 */ /* 0x000fe20000100800 */
[----:B------:R-:W-:-:S03]  /*aa6f0*/  ISETP.GE.AND P2, PT, R9, c[0x0][0x17c], PT ;  /* 0x00005f0009007a0c */ /* 0x000fc60003f46270 */
[----:B------:R-:W3:Y:S01]  /*aa700*/  LDL.LU R9, [R1+0x3888] ;  /* 0x0038880001097983 */ /* 0x000ee20000300800 */
[C---:B------:R-:W-:Y:S01]  /*aa710*/  IMAD.WIDE R16, R22.reuse, 0x2, R4 ;  /* 0x0000000216107825 */ /* 0x040fe200078e0204 */
[----:B------:R-:W-:Y:S02]  /*aa720*/  IADD3 R0, R22, c[0x0][0x198], RZ ;  /* 0x0000660016007a10 */ /* 0x000fe40007ffe0ff */
[----:B------:R-:W-:Y:S01]  /*aa730*/  ISETP.LT.AND P6, PT, R10, c[0x0][0x178], !P0 ;  /* 0x00005e000a007a0c */ /* 0x000fe200047c1270 */
[----:B------:R-:W-:-:S04]  /*aa740*/  IMAD.WIDE R18, R22, 0x2, R6 ;  /* 0x0000000216127825 */ /* 0x000fc800078e0206 */
[----:B------:R-:W-:Y:S01]  /*aa750*/  IMAD.WIDE R22, R22, 0x2, R20 ;  /* 0x0000000216167825 */ /* 0x000fe200078e0214 */
[----:B------:R-:W-:-:S03]  /*aa760*/  PRMT R24, R29, 0x7632, R24 ;  /* 0x000076321d187816 */ /* 0x000fc60000000018 */
[----:B------:R-:W-:Y:S01]  /*aa770*/  IMAD.WIDE R28, R0, 0x2, R2 ;  /* 0x00000002001c7825 */ /* 0x000fe200078e0202 */
[----:B--2---:R-:W-:Y:S04]  /*aa780*/  @P4 STG.E.U16 [R16.64], R14 ;  /* 0x0000000e10004986 */ /* 0x004fe8000c101504 */
[----:B----4-:R0:W-:Y:S04]  /*aa790*/  @P5 STG.E.U16 [R18.64], R12 ;  /* 0x0000000c12005986 */ /* 0x0101e8000c101504 */
[----:B------:R-:W-:Y:S01]  /*aa7a0*/  @P3 STG.E.U16 [R22.64], R8 ;  /* 0x0000000816003986 */ /* 0x000fe2000c101504 */
[----:B------:R-:W-:-:S03]  /*aa7b0*/  ISETP.LT.AND P3, PT, R11, c[0x0][0x178], !P0 ;  /* 0x00005e000b007a0c */ /* 0x000fc60004761270 */
[----:B------:R1:W-:Y:S01]  /*aa7c0*/  @P6 STG.E.U16 [R28.64], R24 ;  /* 0x000000181c006986 */ /* 0x0003e2000c101504 */
[----:B0-----:R-:W-:Y:S01]  /*aa7d0*/  IMAD.WIDE R18, R0, 0x2, R4 ;  /* 0x0000000200127825 */ /* 0x001fe200078e0204 */
[----:B-1----:R-:W-:Y:S02]  /*aa7e0*/  PRMT R24, R14, 0x7632, R24 ;  /* 0x000076320e187816 */ /* 0x002fe40000000018 */
[----:B------:R-:W2:Y:S06]  /*aa7f0*/  LDL.LU R14, [R1+0xe0] ;  /* 0x0000e000010e7983 */ /* 0x000eac0000300800 */
[----:B------:R0:W-:Y:S04]  /*aa800*/  @P3 STG.E.U16 [R18.64], R24 ;  /* 0x0000001812003986 */ /* 0x0001e8000c101504 */
[----:B0-----:R-:W4:Y:S01]  /*aa810*/  LDL.LU R24, [R1+0x130] ;  /* 0x0001300001187983 */ /* 0x001f220000300800 */
[----:B---3--:R-:W-:-:S03]  /*aa820*/  ISETP.GE.AND P3, PT, R9, c[0x0][0x17c], PT ;  /* 0x00005f0009007a0c */ /* 0x008fc60003f66270 */
[----:B------:R-:W0:Y:S01]  /*aa830*/  S2R R9, SR_TID.X ;  /* 0x0000000000097919 */ /* 0x000e220000002100 */
[----:B------:R-:W-:Y:S02]  /*aa840*/  PRMT R23, R12, 0x7632, R23 ;  /* 0x000076320c177816 */ /* 0x000fe40000000017 */
[----:B------:R-:W-:Y:S02]  /*aa850*/  ISETP.LT.AND P4, PT, R27, c[0x0][0x178], !P0 ;  /* 0x00005e001b007a0c */ /* 0x000fe40004781270 */
[----:B------:R-:W-:Y:S02]  /*aa860*/  ISETP.LT.AND P0, PT, R13, c[0x0][0x178], !P0 ;  /* 0x00005e000d007a0c */ /* 0x000fe40004701270 */
[----:B------:R-:W-:Y:S02]  /*aa870*/  ISETP.LT.AND P5, PT, R10, c[0x0][0x178], !P1 ;  /* 0x00005e000a007a0c */ /* 0x000fe40004fa1270 */
[----:B------:R-:W-:Y:S01]  /*aa880*/  ISETP.LT.AND P6, PT, R11, c[0x0][0x178], !P1 ;  /* 0x00005e000b007a0c */ /* 0x000fe20004fc1270 */
[C---:B------:R-:W-:Y:S01]  /*aa890*/  IMAD.WIDE R16, R0.reuse, 0x2, R6 ;  /* 0x0000000200107825 */ /* 0x040fe200078e0206 */
[----:B------:R-:W-:-:S02]  /*aa8a0*/  IADD3 R22, R0, c[0x0][0x198], RZ ;  /* 0x0000660000167a10 */ /* 0x000fc40007ffe0ff */
[C---:B0-----:R-:W-:Y:S01]  /*aa8b0*/  LOP3.LUT R12, R9.reuse, 0x7f, RZ, 0xc0, !PT ;  /* 0x0000007f090c7812 */ /* 0x041fe200078ec0ff */
[----:B------:R-:W-:-:S05]  /*aa8c0*/  IMAD.SHL.U32 R9, R9, 0x400, RZ ;  /* 0x0000040009097824 */ /* 0x000fca00078e00ff */
[----:B------:R-:W-:Y:S01]  /*aa8d0*/  LOP3.LUT R9, R9, 0x1800, RZ, 0xc0, !PT ;  /* 0x0000180009097812 */ /* 0x000fe200078ec0ff */
[----:B------:R-:W-:Y:S01]  /*aa8e0*/  IMAD.WIDE R28, R0, 0x2, R20 ;  /* 0x00000002001c7825 */ /* 0x000fe200078e0214 */
[----:B------:R-:W-:-:S03]  /*aa8f0*/  PRMT R8, R8, 0x7632, R8 ;  /* 0x0000763208087816 */ /* 0x000fc60000000008 */
[----:B------:R-:W-:Y:S01]  /*aa900*/  IMAD R9, R12, 0x10, R9 ;  /* 0x000000100c097824 */ /* 0x000fe200078e0209 */
[----:B------:R0:W-:Y:S01]  /*aa910*/  @P4 STG.E.U16 [R16.64], R23 ;  /* 0x0000001710004986 */ /* 0x0001e2000c101504 */
[----:B------:R-:W-:-:S03]  /*aa920*/  IMAD.WIDE R18, R22, 0x2, R2 ;  /* 0x0000000216127825 */ /* 0x000fc600078e0202 */
[----:B------:R-:W-:Y:S01]  /*aa930*/  LOP3.LUT R9, R9, 0x60, RZ, 0x3c, !PT ;  /* 0x0000006009097812 */ /* 0x000fe200078e3cff */
[----:B------:R-:W-:Y:S01]  /*aa940*/  @P0 STG.E.U16 [R28.64], R8 ;  /* 0x000000081c000986 */ /* 0x000fe2000c101504 */
[----:B0-----:R-:W-:-:S03]  /*aa950*/  IMAD.WIDE R16, R22, 0x2, R4 ;  /* 0x0000000216107825 */ /* 0x001fc600078e0204 */
[----:B------:R-:W-:Y:S01]  /*aa960*/  @P5 STG.E.U16 [R18.64], R26 ;  /* 0x0000001a12005986 */ /* 0x000fe2000c101504 */
[----:B------:R-:W-:Y:S02]  /*aa970*/  ISETP.LT.AND P0, PT, R27, c[0x0][0x178], !P1 ;  /* 0x00005e001b007a0c */ /* 0x000fe40004f01270 */
[----:B------:R-:W-:Y:S01]  /*aa980*/  ISETP.LT.AND P1, PT, R13, c[0x0][0x178], !P1 ;  /* 0x00005e000d007a0c */ /* 0x000fe20004f21270 */
[----:B------:R0:W-:Y:S01]  /*aa990*/  STL [R1+0x3928], R25 ;  /* 0x0039281901007387 */ /* 0x0001e20000100800 */
[----:B------:R-:W-:Y:S01]  /*aa9a0*/  IMAD.WIDE R12, R22, 0x2, R6 ;  /* 0x00000002160c7825 */ /* 0x000fe200078e0206 */
[----:B------:R-:W-:Y:S02]  /*aa9b0*/  PRMT R0, R26, 0x7632, R0 ;  /* 0x000076321a007816 */ /* 0x000fe40000000000 */
[----:B0-----:R-:W3:Y:S04]  /*aa9c0*/  LDL.LU R25, [R1+0x388c] ;  /* 0x00388c0001197983 */ /* 0x001ee80000300800 */
[----:B----4-:R-:W-:Y:S04]  /*aa9d0*/  @P6 STG.E.U16 [R16.64], R24 ;  /* 0x0000001810006986 */ /* 0x010fe8000c101504 */
[----:B------:R-:W0:Y:S04]  /*aa9e0*/  LDS.128 R16, [R9] ;  /* 0x0000000009107984 */ /* 0x000e280000000c00 */
[----:B--2---:R-:W-:Y:S04]  /*aa9f0*/  @P0 STG.E.U16 [R12.64], R14 ;  /* 0x0000000e0c000986 */ /* 0x004fe8000c101504 */
[----:B0-----:R0:W-:Y:S04]  /*aaa00*/  STL [R1+0x38f0], R19 ;  /* 0x0038f01301007387 */ /* 0x0011e80000100800 */
[----:B0-----:R-:W2:Y:S04]  /*aaa10*/  LDL.LU R19, [R1+0x1400] ;  /* 0x0014000001137983 */ /* 0x001ea80000300800 */
[----:B------:R-:W4:Y:S04]  /*aaa20*/  LDL.LU R9, [R1+0x3890] ;  /* 0x0038900001097983 */ /* 0x000f280000300800 */
[----:B------:R-:W4:Y:S04]  /*aaa30*/  LDL.LU R15, [R1+0x180] ;  /* 0x00018000010f7983 */ /* 0x000f280000300800 */
[----:B------:R-:W4:Y:S04]  /*aaa40*/  LDL.LU R26, [R1+0x120] ;  /* 0x00012000011a7983 */ /* 0x000f280000300800 */
[----:B------:R-:W4:Y:S01]  /*aaa50*/  LDL.LU R12, [R1+0x3938] ;  /* 0x00393800010c7983 */ /* 0x000f220000300800 */
[----:B------:R-:W-:-:S02]  /*aaa60*/  ISETP.LT.AND P5, PT, R10, c[0x0][0x178], !P2 ;  /* 0x00005e000a007a0c */ /* 0x000fc400057a1270 */
[C---:B------:R-:W-:Y:S01]  /*aaa70*/  IADD3 R8, R22.reuse, c[0x0][0x198], RZ ;  /* 0x0000660016087a10 */ /* 0x040fe20007ffe0ff */
[----:B------:R-:W-:Y:S01]  /*aaa80*/  IMAD.WIDE R22, R22, 0x2, R20 ;  /* 0x0000000216167825 */ /* 0x000fe200078e0214 */
[----:B------:R-:W-:Y:S01]  /*aaa90*/  ISETP.LT.AND P6, PT, R11, c[0x0][0x178], !P2 ;  /* 0x00005e000b007a0c */ /* 0x000fe200057c1270 */
[----:B------:R-:W4:Y:S01]  /*aaaa0*/  LDL.LU R13, [R1+0xd0] ;  /* 0x0000d000010d7983 */ /* 0x000f220000300800 */
[----:B------:R-:W-:Y:S01]  /*aaab0*/  ISETP.LT.AND P0, PT, R27, c[0x0][0x178], !P2 ;  /* 0x00005e001b007a0c */ /* 0x000fe20005701270 */
[----:B------:R-:W-:Y:S01]  /*aaac0*/  IMAD.WIDE R28, R8, 0x2, R2 ;  /* 0x00000002081c7825 */ /* 0x000fe200078e0202 */
[----:B---3--:R-:W-:Y:S02]  /*aaad0*/  ISETP.GE.AND P4, PT, R25, c[0x0][0x17c], PT ;  /* 0x00005f0019007a0c */ /* 0x008fe40003f86270 */
[----:B--2---:R-:W-:Y:S01]  /*aaae0*/  ISETP.LT.AND P2, PT, R19, c[0x0][0x178], !P2 ;  /* 0x00005e0013007a0c */ /* 0x004fe20005741270 */
[----:B----4-:R0:W-:Y:S04]  /*aaaf0*/  @P1 STG.E.U16 [R22.64], R12 ;  /* 0x0000000c16001986 */ /* 0x0101e8000c101504 */
[----:B------:R1:W-:Y:S01]  /*aab00*/  @P5 STG.E.U16 [R28.64], R0 ;  /* 0x000000001c005986 */ /* 0x0003e2000c101504 */
[----:B------:R-:W-:Y:S01]  /*aab10*/  ISETP.LT.AND P5, PT, R10, c[0x0][0x178], !P3 ;  /* 0x00005e000a007a0c */ /* 0x000fe20005fa1270 */
[----:B0-----:R-:W-:Y:S01]  /*aab20*/  IMAD.WIDE R22, R8, 0x2, R4 ;  /* 0x0000000208167825 */ /* 0x001fe200078e0204 */
[----:B------:R-:W-:-:S02]  /*aab30*/  PRMT R12, R14, 0x7632, R12 ;  /* 0x000076320e0c7816 */ /* 0x000fc4000000000c */
[----:B-1----:R-:W-:Y:S01]  /*aab40*/  PRMT R0, R24, 0x7632, R0 ;  /* 0x0000763218007816 */ /* 0x002fe20000000000 */
[----:B------:R-:W-:Y:S01]  /*aab50*/  IMAD.WIDE R28, R8, 0x2, R6 ;  /* 0x00000002081c7825 */ /* 0x000fe200078e0206 */
[----:B------:R-:W-:-:S03]  /*aab60*/  ISETP.GE.AND P1, PT, R9, c[0x0][0x17c], PT ;  /* 0x00005f0009007a0c */ /* 0x000fc60003f26270 */
[----:B------:R0:W-:Y:S01]  /*aab70*/  @P6 STG.E.U16 [R22.64], R0 ;  /* 0x0000000016006986 */ /* 0x0001e2000c101504 */
[----:B------:R-:W-:-:S03]  /*aab80*/  ISETP.LT.AND P6, PT, R11, c[0x0][0x178], !P3 ;  /* 0x00005e000b007a0c */ /* 0x000fc60005fc1270 */
[----:B------:R1:W-:Y:S01]  /*aab90*/  @P0 STG.E.U16 [R28.64], R12 ;  /* 0x0000000c1c000986 */ /* 0x0003e2000c101504 */
[C---:B0-----:R-:W-:Y:S01]  /*aaba0*/  IADD3 R0, R8.reuse, c[0x0][0x198], RZ ;  /* 0x0000660008007a10 */ /* 0x041fe20007ffe0ff */
[----:B------:R-:W-:Y:S01]  /*aabb0*/  IMAD.WIDE R8, R8, 0x2, R20 ;  /* 0x0000000208087825 */ /* 0x000fe200078e0214 */
[----:B-1----:R-:W-:-:S03]  /*aabc0*/  PRMT R12, R12, 0x7632, R12 ;  /* 0x000076320c0c7816 */ /* 0x002fc6000000000c */
[C---:B------:R-:W-:Y:S02]  /*aabd0*/  IMAD.WIDE R22, R0.reuse, 0x2, R2 ;  /* 0x0000000200167825 */ /* 0x040fe400078e0202 */
[----:B------:R0:W-:Y:S02]  /*aabe0*/  @P2 STG.E.U16 [R8.64], R12 ;  /* 0x0000000c08002986 */ /* 0x0001e4000c101504 */
[C---:B------:R-:W-:Y:S02]  /*aabf0*/  IMAD.WIDE R28, R0.reuse, 0x2, R4 ;  /* 0x00000002001c7825 */ /* 0x040fe400078e0204 */
[----:B------:R1:W-:Y:S02]  /*aac00*/  @P5 STG.E.U16 [R22.64], R15 ;  /* 0x0000000f16005986 */ /* 0x0003e4000c101504 */
[C---:B------:R-:W-:Y:S02]  /*aac10*/  IMAD.WIDE R24, R0.reuse, 0x2, R6 ;  /* 0x0000000200187825 */ /* 0x040fe400078e0206 */
[----:B0-----:R-:W2:Y:S04]  /*aac20*/  LDL.LU R9, [R1+0x154] ;  /* 0x0001540001097983 */ /* 0x001ea80000300800 */
[----:B------:R-:W3:Y:S04]  /*aac30*/  LDL.LU R14, [R1+0x114] ;  /* 0x00011400010e7983 */ /* 0x000ee80000300800 */
[----:B-1----:R-:W4:Y:S01]  /*aac40*/  LDL.LU R23, [R1+0x3894] ;  /* 0x0038940001177983 */ /* 0x002f220000300800 */
[----:B------:R-:W-:-:S02]  /*aac50*/  IADD3 R8, R0, c[0x0][0x198], RZ ;  /* 0x0000660000087a10 */ /* 0x000fc40007ffe0ff */
[----:B------:R-:W-:Y:S01]  /*aac60*/  PRMT R12, R26, 0x7632, R12 ;  /* 0x000076321a0c7816 */ /* 0x000fe2000000000c */
[----:B------:R0:W-:Y:S02]  /*aac70*/  @P6 STG.E.U16 [R28.64], R26 ;  /* 0x0000001a1c006986 */ /* 0x0001e4000c101504 */
[----:B0-----:R-:W-:Y:S01]  /*aac80*/  IMAD.WIDE R28, R0, 0x2, R20 ;  /* 0x00000002001c7825 */ /* 0x001fe200078e0214 */
[----:B------:R-:W-:Y:S01]  /*aac90*/  PRMT R0, R15, 0x7632, R0 ;  /* 0x000076320f007816 */ /* 0x000fe20000000000 */
[----:B------:R-:W2:Y:S04]  /*aaca0*/  LDL.LU R26, [R1+0x3898] ;  /* 0x00389800011a7983 */ /* 0x000ea80000300800 */
[----:B------:R-:W3:Y:S01]  /*aacb0*/  LDL.LU R15, [R1+0x104] ;  /* 0x00010400010f7983 */ /* 0x000ee20000300800 */
[----:B------:R-:W-:-:S02]  /*aacc0*/  ISETP.LT.AND P0, PT, R27, c[0x0][0x178], !P3 ;  /* 0x00005e001b007a0c */ /* 0x000fc40005f01270 */
[----:B------:R-:W-:Y:S02]  /*aacd0*/  ISETP.LT.AND P3, PT, R19, c[0x0][0x178], !P3 ;  /* 0x00005e0013007a0c */ /* 0x000fe40005f61270 */
[----:B------:R-:W-:Y:S02]  /*aace0*/  ISETP.LT.AND P5, PT, R10, c[0x0][0x178], !P4 ;  /* 0x00005e000a007a0c */ /* 0x000fe400067a1270 */
[----:B------:R-:W-:-:S07]  /*aacf0*/  ISETP.LT.AND P6, PT, R11, c[0x0][0x178], !P4 ;  /* 0x00005e000b007a0c */ /* 0x000fce00067c1270 */
[----:B------:R-:W-:Y:S04]  /*aad00*/  @P0 STG.E.U16 [R24.64], R13 ;  /* 0x0000000d18000986 */ /* 0x000fe8000c101504 */
[----:B------:R0:W-:Y:S01]  /*aad10*/  @P3 STG.E.U16 [R28.64], R16 ;  /* 0x000000101c003986 */ /* 0x0001e2000c101504 */
[----:B------:R-:W-:Y:S01]  /*aad20*/  ISETP.LT.AND P3, PT, R27, c[0x0][0x178], !P4 ;  /* 0x00005e001b007a0c */ /* 0x000fe20006761270 */
[----:B0-----:R-:W-:Y:S01]  /*aad30*/  IMAD.WIDE R28, R8, 0x2, R4 ;  /* 0x00000002081c7825 */ /* 0x001fe200078e0204 */
[----:B----4-:R-:W-:-:S03]  /*aad40*/  ISETP.GE.AND P2, PT, R23, c[0x0][0x17c], PT ;  /* 0x00005f0017007a0c */ /* 0x010fc60003f46270 */
[----:B------:R-:W-:-:S05]  /*aad50*/  IMAD.WIDE R22, R8, 0x2, R2 ;  /* 0x0000000208167825 */ /* 0x000fca00078e0202 */
[----:B------:R-:W-:Y:S04]  /*aad60*/  @P5 STG.E.U16 [R22.64], R0 ;  /* 0x0000000016005986 */ /* 0x000fe8000c101504 */
[----:B------:R0:W-:Y:S04]  /*aad70*/  @P6 STG.E.U16 [R28.64], R12 ;  /* 0x0000000c1c006986 */ /* 0x0001e8000c101504 */
[----:B---3--:R1:W-:Y:S01]  /*aad80*/  STL.64 [R1+0x3930], R14 ;  /* 0x0039300e01007387 */ /* 0x0083e20000100a00 */
[----:B0-----:R-:W-:-:S03]  /*aad90*/  PRMT R12, R13, 0x7632, R12 ;  /* 0x000076320d0c7816 */ /* 0x001fc6000000000c */
[----:B------:R-:W3:Y:S01]  /*aada0*/  LDL.LU R13, [R1+0x389c] ;  /* 0x00389c00010d7983 */ /* 0x000ee20000300800 */
[----:B-1----:R-:W-:-:S05]  /*aadb0*/  IMAD.WIDE R14, R8, 0x2, R6 ;  /* 0x00000002080e7825 */ /* 0x002fca00078e0206 */
[----:B------:R0:W-:Y:S04]  /*aadc0*/  @P3 STG.E.U16 [R14.64], R12 ;  /* 0x0000000c0e003986 */ /* 0x0001e8000c101504 */
[----:B0-----:R-:W4:Y:S01]  /*aadd0*/  LDL.LU.64 R14, [R1+0x3930] ;  /* 0x00393000010e7983 */ /* 0x001f220000300a00 */
[----:B------:R-:W-:Y:S01]  /*aade0*/  ISETP.LT.AND P4, PT, R19, c[0x0][0x178], !P4 ;  /* 0x00005e0013007a0c */ /* 0x000fe20006781270 */
[----:B------:R-:W-:Y:S01]  /*aadf0*/  IMAD.WIDE R24, R8, 0x2, R20 ;  /* 0x0000000208187825 */ /* 0x000fe200078e0214 */
[----:B------:R-:W-:Y:S02]  /*aae00*/  PRMT R16, R16, 0x7632, R16 ;  /* 0x0000763210107816 */ /* 0x000fe40000000010 */
[----:B------:R-:W-:Y:S02]  /*aae10*/  ISETP.LT.AND P5, PT, R10, c[0x0][0x178], !P1 ;  /* 0x00005e000a007a0c */ /* 0x000fe40004fa1270 */
[----:B------:R-:W-:-:S02]  /*aae20*/  ISETP.LT.AND P6, PT, R11, c[0x0][0x178], !P1 ;  /* 0x00005e000b007a0c */ /* 0x000fc40004fc1270 */
[----:B------:R-:W-:-:S05]  /*aae30*/  IADD3 R0, R8, c[0x0][0x198], RZ ;  /* 0x0000660008007a10 */ /* 0x000fca0007ffe0ff */
[----:B------:R0:W-:Y:S01]  /*aae40*/  @P4 STG.E.U16 [R24.64], R16 ;  /* 0x0000001018004986 */ /* 0x0001e2000c101504 */
[----:B------:R-:W-:Y:S01]  /*aae50*/  ISETP.LT.AND P4, PT, R27, c[0x0][0x178], !P1 ;  /* 0x00005e001b007a0c */ /* 0x000fe20004f81270 */
[----:B------:R-:W-:Y:S01]  /*aae60*/  IMAD.WIDE R22, R0, 0x2, R2 ;  /* 0x0000000200167825 */ /* 0x000fe200078e0202 */
[----:B------:R-:W-:-:S03]  /*aae70*/  ISETP.LT.AND P3, PT, R19, c[0x0][0x178], !P1 ;  /* 0x00005e0013007a0c */ /* 0x000fc60004f61270 */
[----:B------:R-:W-:Y:S01]  /*aae80*/  IMAD.WIDE R28, R0, 0x2, R4 ;  /* 0x00000002001c7825 */ /* 0x000fe200078e0204 */
[----:B--2---:R-:W-:Y:S01]  /*aae90*/  ISETP.GE.AND P0, PT, R26, c[0x0][0x17c], PT ;  /* 0x00005f001a007a0c */ /* 0x004fe20003f06270 */
[----:B0-----:R-:W2:Y:S04]  /*aaea0*/  LDL.LU R25, [R1+0x3928] ;  /* 0x0039280001197983 */ /* 0x001ea80000300800 */
[----:B------:R-:W-:Y:S04]  /*aaeb0*/  STL.64 [R1+0x3918], R16 ;  /* 0x0039181001007387 */ /* 0x000fe80000100a00 */
[----:B------:R0:W-:Y:S01]  /*aaec0*/  STL.64 [R1+0x3920], R18 ;  /* 0x0039201201007387 */ /* 0x0001e20000100a00 */
[----:B------:R-:W-:-:S03]  /*aaed0*/  PRMT R12, R9, 0x7632, R12 ;  /* 0x00007632090c7816 */ /* 0x000fc6000000000c */
[----:B------:R1:W-:Y:S04]  /*aaee0*/  @P5 STG.E.U16 [R22.64], R9 ;  /* 0x0000000916005986 */ /* 0x0003e8000c101504 */
[----:B------:R-:W2:Y:S01]  /*aaef0*/  LDL.LU R26, [R1+0x164] ;  /* 0x00016400011a7983 */ /* 0x000ea20000300800 */
[C---:B0-----:R-:W-:Y:S01]  /*aaf00*/  IMAD.WIDE R18, R0.reuse, 0x2, R6 ;  /* 0x0000000200127825 */ /* 0x041fe200078e0206 */
[----:B---3--:R-:W-:Y:S02]  /*aaf10*/  ISETP.GE.AND P1, PT, R13, c[0x0][0x17c], PT ;  /* 0x00005f000d007a0c */ /* 0x008fe40003f26270 */
[----:B------:R-:W3:Y:S04]  /*aaf20*/  LDL.LU R13, [R1+0x144] ;  /* 0x00014400010d7983 */ /* 0x000ee80000300800 */
[----:B-1----:R-:W3:Y:S04]  /*aaf30*/  LDL.LU R9, [R1+0x38a0] ;  /* 0x0038a00001097983 */ /* 0x002ee80000300800 */
[----:B----4-:R-:W-:Y:S04]  /*aaf40*/  @P6 STG.E.U16 [R28.64], R14 ;  /* 0x0000000e1c006986 */ /* 0x010fe8000c101504 */
[----:B------:R0:W-:Y:S04]  /*aaf50*/  @P4 STG.E.U16 [R18.64], R15 ;  /* 0x0000000f12004986 */ /* 0x0001e8000c101504 */
[----:B0-----:R-:W4:Y:S01]  /*aaf60*/  LDL.LU.64 R18, [R1+0x3920] ;  /* 0x0039200001127983 */ /* 0x001f220000300a00 */
[----:B------:R-:W-:Y:S01]  /*aaf70*/  IMAD.WIDE R16, R0, 0x2, R20 ;  /* 0x0000000200107825 */ /* 0x000fe200078e0214 */
[----:B------:R-:W-:-:S02]  /*aaf80*/  PRMT R8, R14, 0x7632, R8 ;  /* 0x000076320e087816 */ /* 0x000fc40000000008 */
[----:B------:R-:W-:Y:S01]  /*aaf90*/  ISETP.LT.AND P6, PT, R10, c[0x0][0x178], !P2 ;  /* 0x00005e000a007a0c */ /* 0x000fe200057c1270 */
[----:B------:R-:W3:Y:S01]  /*aafa0*/  LDL.LU R14, [R1+0xf4] ;  /* 0x0000f400010e7983 */ /* 0x000ee20000300800 */
[----:B------:R-:W-:Y:S02]  /*aafb0*/  ISETP.LT.AND P5, PT, R11, c[0x0][0x178], !P2 ;  /* 0x00005e000b007a0c */ /* 0x000fe400057a1270 */
[----:B------:R-:W-:Y:S01]  /*aafc0*/  ISETP.LT.AND P4, PT, R27, c[0x0][0x178], !P2 ;  /* 0x00005e001b007a0c */ /* 0x000fe20005781270 */
[----:B--2---:R0:W-:Y:S04]  /*aafd0*/  @P3 STG.E.U16 [R16.64], R25 ;  /* 0x0000001910003986 */ /* 0x0041e8000c101504 */
[----:B0-----:R-:W2:Y:S01]  /*aafe0*/  LDL.LU.64 R16, [R1+0x3918] ;  /* 0x0039180001107983 */ /* 0x001ea20000300a00 */
[----:B------:R-:W-:-:S02]  /*aaff0*/  IADD3 R24, R0, c[0x0][0x198], RZ ;  /* 0x0000660000187a10 */ /* 0x000fc40007ffe0ff */
[----:B----4-:R-:W-:Y:S02]  /*ab000*/  ISETP.LT.AND P3, PT, R19, c[0x0][0x178], !P2 ;  /* 0x00005e0013007a0c */ /* 0x010fe40005761270 */
[----:B---3--:R-:W-:Y:S02]  /*ab010*/  ISETP.GE.AND P2, PT, R9, c[0x0][0x17c], PT ;  /* 0x00005f0009007a0c */ /* 0x008fe40003f46270 */
[----:B------:R-:W3:Y:S01]  /*ab020*/  LDL.LU R9, [R1+0x38a4] ;  /* 0x0038a40001097983 */ /* 0x000ee20000300800 */
[----:B------:R-:W-:-:S04]  /*ab030*/  IMAD.WIDE R22, R24, 0x2, R2 ;  /* 0x0000000218167825 */ /* 0x000fc800078e0202 */
[----:B------:R-:W-:Y:S01]  /*ab040*/  IMAD.WIDE R28, R24, 0x2, R4 ;  /* 0x00000002181c7825 */ /* 0x000fe200078e0204 */
[----:B------:R0:W-:Y:S04]  /*ab050*/  @P6 STG.E.U16 [R22.64], R12 ;  /* 0x0000000c16006986 */ /* 0x0001e8000c101504 */
[----:B------:R1:W-:Y:S01]  /*ab060*/  @P5 STG.E.U16 [R28.64], R8 ;  /* 0x000000081c005986 */ /* 0x0003e2000c101504 */
[----:B------:R-:W-:Y:S02]  /*ab070*/  ISETP.LT.AND P5, PT, R10, c[0x0][0x178], !P0 ;  /* 0x00005e000a007a0c */ /* 0x000fe400047a1270 */
[C---:B------:R-:W-:Y:S02]  /*ab080*/  IADD3 R0, R24.reuse, c[0x0][0x198], RZ ;  /* 0x0000660018007a10 */ /* 0x040fe40007ffe0ff */
[----:B0-----:R-:W-:Y:S01]  /*ab090*/  PRMT R12, R15, 0x7632, R12 ;  /* 0x000076320f0c7816 */ /* 0x001fe2000000000c */
[----:B------:R-:W-:Y:S01]  /*ab0a0*/  IMAD.WIDE R22, R24, 0x2, R6 ;  /* 0x0000000218167825 */ /* 0x000fe200078e0206 */
[----:B------:R-:W4:Y:S01]  /*ab0b0*/  LDL.LU R15, [R1+0x174] ;  /* 0x00017400010f7983 */ /* 0x000f220000300800 */
[----:B-1----:R-:W-:-:S02]  /*ab0c0*/  PRMT R8, R25, 0x7632, R8 ;  /* 0x0000763219087816 */ /* 0x002fc40000000008 */
[----:B------:R-:W-:Y:S01]  /*ab0d0*/  IMAD.WIDE R24, R24, 0x2, R20 ;  /* 0x0000000218187825 */ /* 0x000fe200078e0214 */
[----:B------:R0:W-:Y:S04]  /*ab0e0*/  @P4 STG.E.U16 [R22.64], R12 ;  /* 0x0000000c16004986 */ /* 0x0001e8000c101504 */
[----:B------:R-:W-:Y:S01]  /*ab0f0*/  @P3 STG.E.U16 [R24.64], R8 ;  /* 0x0000000818003986 */ /* 0x000fe2000c101504 */
[----:B0-----:R-:W-:Y:S01]  /*ab100*/  IMAD.WIDE R22, R0, 0x2, R2 ;  /* 0x0000000200167825 */ /* 0x001fe200078e0202 */
[----:B------:R-:W-:-:S04]  /*ab110*/  PRMT R12, R26, 0x7632, R12 ;  /* 0x000076321a0c7816 */ /* 0x000fc8000000000c */
[----:B------:R0:W-:Y:S04]  /*ab120*/  @P5 STG.E.U16 [R22.64], R26 ;  /* 0x0000001a16005986 */ /* 0x0001e8000c101504 */
[----:B0-----:R-:W2:Y:S01]  /*ab130*/  LDL.LU R26, [R1+0x134] ;  /* 0x00013400011a7983 */ /* 0x001ea20000300800 */
[----:B---3--:R-:W-:-:S03]  /*ab140*/  ISETP.GE.AND P5, PT, R9, c[0x0][0x17c], PT ;  /* 0x00005f0009007a0c */ /* 0x008fc60003fa6270 */
[----:B------:R-:W3:Y:S01]  /*ab150*/  LDL.LU R9, [R1+0x3910] ;  /* 0x0039100001097983 */ /* 0x000ee20000300800 */
[----:B------:R-:W-:Y:S02]  /*ab160*/  ISETP.LT.AND P6, PT, R11, c[0x0][0x178], !P0 ;  /* 0x00005e000b007a0c */ /* 0x000fe400047c1270 */
[----:B------:R-:W-:Y:S01]  /*ab170*/  ISETP.LT.AND P4, PT, R27, c[0x0][0x178], !P0 ;  /* 0x00005e001b007a0c */ /* 0x000fe20004781270 */
[----:B------:R-:W-:Y:S01]  /*ab180*/  IMAD.WIDE R28, R0, 0x2, R4 ;  /* 0x00000002001c7825 */ /* 0x000fe200078e0204 */
[----:B------:R-:W-:Y:S02]  /*ab190*/  ISETP.LT.AND P0, PT, R19, c[0x0][0x178], !P0 ;  /* 0x00005e0013007a0c */ /* 0x000fe40004701270 */
[----:B------:R-:W-:Y:S01]  /*ab1a0*/  ISETP.LT.AND P3, PT, R10, c[0x0][0x178], !P1 ;  /* 0x00005e000a007a0c */ /* 0x000fe20004f61270 */
[C---:B------:R-:W-:Y:S01]  /*ab1b0*/  IMAD.WIDE R22, R0.reuse, 0x2, R6 ;  /* 0x0000000200167825 */ /* 0x040fe200078e0206 */
[----:B------:R-:W-:-:S05]  /*ab1c0*/  IADD3 R8, R0, c[0x0][0x198], RZ ;  /* 0x0000660000087a10 */ /* 0x000fca0007ffe0ff */
[----:B------:R0:W-:Y:S01]  /*ab1d0*/  @P6 STG.E.U16 [R28.64], R13 ;  /* 0x0000000d1c006986 */ /* 0x0001e2000c101504 */
[----:B------:R-:W-:Y:S01]  /*ab1e0*/  ISETP.LT.AND P6, PT, R11, c[0x0][0x178], !P1 ;  /* 0x00005e000b007a0c */ /* 0x000fe20004fc1270 */
[----:B------:R-:W-:Y:S02]  /*ab1f0*/  IMAD.WIDE R24, R0, 0x2, R20 ;  /* 0x0000000200187825 */ /* 0x000fe400078e0214 */
[----:B------:R1:W-:Y:S01]  /*ab200*/  @P4 STG.E.U16 [R22.64], R14 ;  /* 0x0000000e16004986 */ /* 0x0003e2000c101504 */
[----:B------:R-:W-:Y:S02]  /*ab210*/  ISETP.LT.AND P4, PT, R27, c[0x0][0x178], !P1 ;  /* 0x00005e001b007a0c */ /* 0x000fe40004f81270 */
[----:B------:R-:W-:Y:S01]  /*ab220*/  PRMT R0, R13, 0x7632, R0 ;  /* 0x000076320d007816 */ /* 0x000fe20000000000 */
[----:B0-----:R-:W-:Y:S01]  /*ab230*/  IMAD.WIDE R28, R8, 0x2, R2 ;  /* 0x00000002081c7825 */ /* 0x001fe200078e0202 */
[----:B------:R-:W-:-:S03]  /*ab240*/  ISETP.LT.AND P1, PT, R19, c[0x0][0x178], !P1 ;  /* 0x00005e0013007a0c */ /* 0x000fc60004f21270 */
[----:B-1----:R-:W-:Y:S01]  /*ab250*/  IMAD.WIDE R22, R8, 0x2, R6 ;  /* 0x0000000208167825 */ /* 0x002fe200078e0206 */
[----:B---3--:R0:W-:Y:S04]  /*ab260*/  @P0 STG.E.U16 [R24.64], R9 ;  /* 0x0000000918000986 */ /* 0x0081e8000c101504 */
[----:B------:R1:W-:Y:S01]  /*ab270*/  @P3 STG.E.U16 [R28.64], R12 ;  /* 0x0000000c1c003986 */ /* 0x0003e2000c101504 */
[----:B------:R-:W-:Y:S01]  /*ab280*/  ISETP.LT.AND P3, PT, R10, c[0x0][0x178], !P2 ;  /* 0x00005e000a007a0c */ /* 0x000fe20005761270 */
[----:B0-----:R-:W-:Y:S01]  /*ab290*/  IMAD.WIDE R24, R8, 0x2, R4 ;  /* 0x0000000208187825 */ /* 0x001fe200078e0204 */
[----:B------:R-:W-:Y:S01]  /*ab2a0*/  PRMT R9, R14, 0x7632, R9 ;  /* 0x000076320e097816 */ /* 0x000fe20000000009 */
[----:B-1----:R-:W3:Y:S04]  /*ab2b0*/  LDL.LU R29, [R1+0x38a8] ;  /* 0x0038a800011d7983 */ /* 0x002ee80000300800 */
[----:B------:R0:W-:Y:S01]  /*ab2c0*/  @P6 STG.E.U16 [R24.64], R0 ;  /* 0x0000000018006986 */ /* 0x0001e2000c101504 */
[----:B------:R-:W-:-:S03]  /*ab2d0*/  PRMT R12, R9, 0x7632, R12 ;  /* 0x00007632090c7816 */ /* 0x000fc6000000000c */
[----:B------:R1:W-:Y:S04]  /*ab2e0*/  @P4 STG.E.U16 [R22.64], R9 ;  /* 0x0000000916004986 */ /* 0x0003e8000c101504 */
[----:B------:R-:W3:Y:S01]  /*ab2f0*/  LDL.LU R13, [R1+0x390c] ;  /* 0x00390c00010d7983 */ /* 0x000ee20000300800 */
[----:B0-----:R-:W-:-:S03]  /*ab300*/  IADD3 R0, R8, c[0x0][0x198], RZ ;  /* 0x0000660008007a10 */ /* 0x001fc60007ffe0ff */
[----:B------:R-:W3:Y:S01]  /*ab310*/  LDL.LU R14, [R1+0x3908] ;  /* 0x00390800010e7983 */ /* 0x000ee20000300800 */
[----:B-1----:R-:W-:-:S03]  /*ab320*/  IMAD.WIDE R8, R8, 0x2, R20 ;  /* 0x0000000208087825 */ /* 0x002fc600078e0214 */
[----:B------:R-:W3:Y:S01]  /*ab330*/  LDL.LU R28, [R1+0x38ac] ;  /* 0x0038ac00011c7983 */ /* 0x000ee20000300800 */
[----:B------:R-:W-:-:S03]  /*ab340*/  IMAD.WIDE R22, R0, 0x2, R2 ;  /* 0x0000000200167825 */ /* 0x000fc600078e0202 */
[----:B------:R-:W-:Y:S01]  /*ab350*/  @P1 STG.E.U16 [R8.64], R12 ;  /* 0x0000000c08001986 */ /* 0x000fe2000c101504 */
[----:B------:R-:W-:-:S03]  /*ab360*/  ISETP.LT.AND P6, PT, R11, c[0x0][0x178], !P2 ;  /* 0x00005e000b007a0c */ /* 0x000fc600057c1270 */
[----:B----4-:R0:W-:Y:S01]  /*ab370*/  @P3 STG.E.U16 [R22.64], R15 ;  /* 0x0000000f16003986 */ /* 0x0101e2000c101504 */
[----:B------:R-:W-:-:S03]  /*ab380*/  IMAD.WIDE R24, R0, 0x2, R4 ;  /* 0x0000000200187825 */ /* 0x000fc600078e0204 */
[----:B0-----:R-:W4:Y:S01]  /*ab390*/  LDL.LU R23, [R1+0xe4] ;  /* 0x0000e40001177983 */ /* 0x001f220000300800 */
[C---:B------:R-:W-:Y:S01]  /*ab3a0*/  IADD3 R22, R0.reuse, c[0x0][0x198], RZ ;  /* 0x0000660000167a10 */ /* 0x040fe20007ffe0ff */
[----:B------:R-:W-:-:S04]  /*ab3b0*/  IMAD.WIDE R8, R0, 0x2, R6 ;  /* 0x0000000200087825 */ /* 0x000fc800078e0206 */
[----:B--2---:R0:W-:Y:S02]  /*ab3c0*/  @P6 STG.E.U16 [R24.64], R26 ;  /* 0x0000001a18006986 */ /* 0x0041e4000c101504 */
[----:B0-----:R-:W-:Y:S01]  /*ab3d0*/  IMAD.WIDE R24, R0, 0x2, R20 ;  /* 0x0000000200187825 */ /* 0x001fe200078e0214 */
[----:B------:R-:W-:Y:S02]  /*ab3e0*/  PRMT R0, R15, 0x7632, R0 ;  /* 0x000076320f007816 */ /* 0x000fe40000000000 */
[----:B------:R-:W2:Y:S01]  /*ab3f0*/  LDL.LU R15, [R1+0x38b0] ;  /* 0x0038b000010f7983 */ /* 0x000ea20000300800 */
[----:B------:R-:W-:Y:S02]  /*ab400*/  ISETP.LT.AND P4, PT, R27, c[0x0][0x178], !P2 ;  /* 0x00005e001b007a0c */ /* 0x000fe40005781270 */
[----:B------:R-:W-:Y:S02]  /*ab410*/  ISETP.LT.AND P2, PT, R19, c[0x0][0x178], !P2 ;  /* 0x00005e0013007a0c */ /* 0x000fe40005741270 */
[----:B------:R-:W-:-:S02]  /*ab420*/  ISETP.LT.AND P3, PT, R10, c[0x0][0x178], !P5 ;  /* 0x00005e000a007a0c */ /* 0x000fc40006f61270 */
[----:B------:R-:W-:Y:S02]  /*ab430*/  ISETP.LT.AND P6, PT, R11, c[0x0][0x178], !P5 ;  /* 0x00005e000b007a0c */ /* 0x000fe40006fc1270 */
[----:B------:R-:W-:Y:S02]  /*ab440*/  PRMT R12, R26, 0x7632, R12 ;  /* 0x000076321a0c7816 */ /* 0x000fe4000000000c */
[----:B------:R-:W2:Y:S01]  /*ab450*/  LDL.LU R26, [R1+0xd4] ;  /* 0x0000d400011a7983 */ /* 0x000ea20000300800 */
[----:B---3--:R-:W-:Y:S02]  /*ab460*/  ISETP.GE.AND P0, PT, R29, c[0x0][0x17c], PT ;  /* 0x00005f001d007a0c */ /* 0x008fe40003f06270 */
[----:B------:R-:W-:Y:S01]  /*ab470*/  ISETP.GE.AND P1, PT, R28, c[0x0][0x17c], PT ;  /* 0x00005f001c007a0c */ /* 0x000fe20003f26270 */
[----:B------:R-:W-:Y:S01]  /*ab480*/  IMAD.WIDE R28, R22, 0x2, R2 ;  /* 0x00000002161c7825 */ /* 0x000fe200078e0202 */
[----:B----4-:R0:W-:Y:S04]  /*ab490*/  @P4 STG.E.U16 [R8.64], R23 ;  /* 0x0000001708004986 */ /* 0x0101e8000c101504 */
[----:B------:R1:W-:Y:S04]  /*ab4a0*/  @P2 STG.E.U16 [R24.64], R13 ;  /* 0x0000000d18002986 */ /* 0x0003e8000c101504 */
[----:B------:R3:W-:Y:S01]  /*ab4b0*/  @P3 STG.E.U16 [R28.64], R0 ;  /* 0x000000001c003986 */ /* 0x0007e2000c101504 */
[----:B------:R-:W-:-:S02]  /*ab4c0*/  ISETP.LT.AND P3, PT, R27, c[0x0][0x178], !P5 ;  /* 0x00005e001b007a0c */ /* 0x000fc40006f61270 */
[----:B------:R-:W-:Y:S01]  /*ab4d0*/  ISETP.LT.AND P5, PT, R19, c[0x0][0x178], !P5 ;  /* 0x00005e0013007a0c */ /* 0x000fe20006fa1270 */
[----:B0-----:R-:W-:Y:S01]  /*ab4e0*/  IMAD.WIDE R8, R22, 0x2, R4 ;  /* 0x0000000216087825 */ /* 0x001fe200078e0204 */
[----:B------:R-:W-:Y:S02]  /*ab4f0*/  ISETP.LT.AND P4, PT, R10, c[0x0][0x178], !P0 ;  /* 0x00005e000a007a0c */ /* 0x000fe40004781270 */
[----:B------:R-:W4:Y:S01]  /*ab500*/  LDL.LU R10, [R1+0x3904] ;  /* 0x00390400010a7983 */ /* 0x000f220000300800 */
[----:B-1----:R-:W-:-:S03]  /*ab510*/  PRMT R13, R13, 0x7632, R13 ;  /* 0x000076320d0d7816 */ /* 0x002fc6000000000d */
[----:B------:R0:W-:Y:S01]  /*ab520*/  @P6 STG.E.U16 [R8.64], R12 ;  /* 0x0000000c08006986 */ /* 0x0001e2000c101504 */
[----:B---3--:R-:W-:Y:S02]  /*ab530*/  PRMT R0, R23, 0x7632, R0 ;  /* 0x0000763217007816 */ /* 0x008fe40000000000 */
[----:B--2---:R-:W-:Y:S02]  /*ab540*/  ISETP.GE.AND P2, PT, R15, c[0x0][0x17c], PT ;  /* 0x00005f000f007a0c */ /* 0x004fe40003f46270 */
[----:B------:R-:W2:Y:S01]  /*ab550*/  LDL.LU R15, [R1+0x118] ;  /* 0x00011800010f7983 */ /* 0x000ea20000300800 */
[C---:B0-----:R-:W-:Y:S01]  /*ab560*/  IMAD.WIDE R8, R22.reuse, 0x2, R6 ;  /* 0x0000000216087825 */ /* 0x041fe200078e0206 */
[----:B------:R-:W-:-:S03]  /*ab570*/  IADD3 R12, R22, c[0x0][0x198], RZ ;  /* 0x00006600160c7a10 */ /* 0x000fc60007ffe0ff */
[----:B------:R-:W-:Y:S01]  /*ab580*/  IMAD.WIDE R22, R22, 0x2, R20 ;  /* 0x0000000216167825 */ /* 0x000fe200078e0214 */
[----:B------:R0:W-:Y:S04]  /*ab590*/  @P3 STG.E.U16 [R8.64], R0 ;  /* 0x0000000008003986 */ /* 0x0001e8000c101504 */
[----:B------:R1:W-:Y:S04]  /*ab5a0*/  @P5 STG.E.U16 [R22.64], R13 ;  /* 0x0000000d16005986 */ /* 0x0003e8000c101504 */
[----:B0-----:R-:W3:Y:S04]  /*ab5b0*/  LDL.LU R8, [R1+0x38b4] ;  /* 0x0038b40001087983 */ /* 0x001ee80000300800 */
[----:B------:R-:W2:Y:S04]  /*ab5c0*/  LDL.LU R9, [R1+0x184] ;  /* 0x0001840001097983 */ /* 0x000ea80000300800 */
[----:B-1----:R-:W3:Y:S01]  /*ab5d0*/  LDL.LU R23, [R1+0x124] ;  /* 0x0001240001177983 */ /* 0x002ee20000300800 */
[----:B------:R-:W-:Y:S01]  /*ab5e0*/  ISETP.LT.AND P6, PT, R11, c[0x0][0x178], !P0 ;  /* 0x00005e000b007a0c */ /* 0x000fe200047c1270 */
[----:B------:R-:W-:-:S04]  /*ab5f0*/  IMAD.WIDE R24, R12, 0x2, R2 ;  /* 0x000000020c187825 */ /* 0x000fc800078e0202 */
[----:B------:R-:W-:Y:S01]  /*ab600*/  IMAD.WIDE R28, R12, 0x2, R4 ;  /* 0x000000020c1c7825 */ /* 0x000fe200078e0204 */
[----:B--2---:R-:W-:Y:S07]  /*ab610*/  @P4 STG.E.U16 [R24.64], R9 ;  /* 0x0000000918004986 */ /* 0x004fee000c101504 */
[----:B---3--:R0:W-:Y:S04]  /*ab620*/  @P6 STG.E.U16 [R28.64], R23 ;  /* 0x000000171c006986 */ /* 0x0081e8000c101504 */
[----:B0-----:R-:W2:Y:S01]  /*ab630*/  LDL.LU R29, [R1+0x13f8] ;  /* 0x0013f800011d7983 */ /* 0x001ea20000300800 */
[----:B------:R-:W-:-:S02]  /*ab640*/  ISETP.LT.AND P4, PT, R27, c[0x0][0x178], !P0 ;  /* 0x00005e001b007a0c */ /* 0x000fc40004781270 */
[----:B------:R-:W-:Y:S02]  /*ab650*/  ISETP.LT.AND P3, PT, R19, c[0x0][0x178], !P0 ;  /* 0x00005e0013007a0c */ /* 0x000fe40004761270 */
[----:B------:R-:W-:Y:S02]  /*ab660*/  ISETP.GE.AND P0, PT, R8, c[0x0][0x17c], PT ;  /* 0x00005f0008007a0c */ /* 0x000fe40003f06270 */
[----:B------:R-:W-:Y:S01]  /*ab670*/  PRMT R16, R9, 0x7632, R16 ;  /* 0x0000763209107816 */ /* 0x000fe20000000010 */
[C---:B------:R-:W-:Y:S01]  /*ab680*/  IMAD.WIDE R8, R12.reuse, 0x2, R6 ;  /* 0x000000020c087825 */ /* 0x040fe200078e0206 */
[----:B------:R-:W-:-:S05]  /*ab690*/  IADD3 R0, R12, c[0x0][0x198], RZ ;  /* 0x000066000c007a10 */ /* 0x000fca0007ffe0ff */
[----:B------:R0:W-:Y:S01]  /*ab6a0*/  @P4 STG.E.U16 [R8.64], R26 ;  /* 0x0000001a08004986 */ /* 0x0001e2000c101504 */
[----:B------:R-:W-:Y:S01]  /*ab6b0*/  PRMT R28, R23, 0x7632, R28 ;  /* 0x00007632171c7816 */ /* 0x000fe2000000001c */
[----:B------:R-:W-:-:S04]  /*ab6c0*/  IMAD.WIDE R12, R12, 0x2, R20 ;  /* 0x000000020c0c7825 */ /* 0x000fc800078e0214 */
[----:B------:R-:W-:Y:S01]  /*ab6d0*/  IMAD.WIDE R22, R0, 0x2, R2 ;  /* 0x0000000200167825 */ /* 0x000fe200078e0202 */
[----:B0-----:R-:W3:Y:S04]  /*ab6e0*/  LDL.LU R8, [R1+0x38b8] ;  /* 0x0038b80001087983 */ /* 0x001ee80000300800 */
[----:B------:R-:W-:Y:S01]  /*ab6f0*/  @P3 STG.E.U16 [R12.64], R17 ;  /* 0x000000110c003986 */ /* 0x000fe2000c101504 */
[----:B--2---:R-:W-:-:S13]  /*ab700*/  ISETP.LT.AND P6, PT, R29, c[0x0][0x178], !P1 ;  /* 0x00005e001d007a0c */ /* 0x004fda0004fc1270 */
[----:B------:R0:W-:Y:S04]  /*ab710*/  @P6 STG.E.U16 [R22.64], R16 ;  /* 0x0000001016006986 */ /* 0x0001e8000c101504 */
[----:B0-----:R-:W2:Y:S01]  /*ab720*/  LDL.LU R16, [R1+0x158] ;  /* 0x0001580001107983 */ /* 0x001ea20000300800 */
[----:B------:R-:W-:Y:S01]  /*ab730*/  ISETP.LT.AND P5, PT, R11, c[0x0][0x178], !P1 ;  /* 0x00005e000b007a0c */ /* 0x000fe20004fa1270 */
[C---:B------:R-:W-:Y:S01]  /*ab740*/  IMAD.WIDE R24, R0.reuse, 0x2, R4 ;  /* 0x0000000200187825 */ /* 0x040fe200078e0204 */
[----:B------:R-:W-:Y:S02]  /*ab750*/  ISETP.LT.AND P4, PT, R27, c[0x0][0x178], !P1 ;  /* 0x00005e001b007a0c */ /* 0x000fe40004f81270 */
[----:B------:R-:W-:Y:S02]  /*ab760*/  ISETP.LT.AND P3, PT, R19, c[0x0][0x178], !P1 ;  /* 0x00005e0013007a0c */ /* 0x000fe40004f61270 */
[----:B------:R-:W-:Y:S01]  /*ab770*/  ISETP.LT.AND P6, PT, R29, c[0x0][0x178], !P2 ;  /* 0x00005e001d007a0c */ /* 0x000fe200057c1270 */
[----:B------:R-:W-:Y:S01]  /*ab780*/  IMAD.WIDE R12, R0, 0x2, R6 ;  /* 0x00000002000c7825 */ /* 0x000fe200078e0206 */
[----:B------:R-:W-:-:S02]  /*ab790*/  PRMT R9, R26, 0x7632, R9 ;  /* 0x000076321a097816 */ /* 0x000fc40000000009 */
[----:B---3--:R-:W-:Y:S01]  /*ab7a0*/  ISETP.GE.AND P1, PT, R8, c[0x0][0x17c], PT ;  /* 0x00005f0008007a0c */ /* 0x008fe20003f26270 */
[C---:B------:R-:W-:Y:S02]  /*ab7b0*/  IMAD.WIDE R22, R0.reuse, 0x2, R20 ;  /* 0x0000000200167825 */ /* 0x040fe400078e0214 */
[----:B------:R0:W-:Y:S01]  /*ab7c0*/  @P5 STG.E.U16 [R24.64], R28 ;  /* 0x0000001c18005986 */ /* 0x0001e2000c101504 */
[----:B------:R-:W-:Y:S02]  /*ab7d0*/  ISETP.LT.AND P5, PT, R11, c[0x0][0x178], !P2 ;  /* 0x00005e000b007a0c */ /* 0x000fe400057a1270 */
[----:B------:R-:W-:Y:S01]  /*ab7e0*/  IADD3 R8, R0, c[0x0][0x198], RZ ;  /* 0x0000660000087a10 */ /* 0x000fe20007ffe0ff */
[----:B------:R1:W-:Y:S01]  /*ab7f0*/  @P4 STG.E.U16 [R12.64], R9 ;  /* 0x000000090c004986 */ /* 0x0003e2000c101504 */
[----:B------:R-:W-:-:S03]  /*ab800*/  PRMT R17, R17, 0x7632, R17 ;  /* 0x0000763211117816 */ /* 0x000fc60000000011 */
[----:B------:R-:W3:Y:S01]  /*ab810*/  LDL.LU R26, [R1+0x3900] ;  /* 0x00390000011a7983 */ /* 0x000ee20000300800 */
[----:B0-----:R-:W-:-:S04]  /*ab820*/  IMAD.WIDE R24, R8, 0x2, R4 ;  /* 0x0000000208187825 */ /* 0x001fc800078e0204 */
[----:B-1----:R-:W-:Y:S01]  /*ab830*/  IMAD.WIDE R12, R8, 0x2, R2 ;  /* 0x00000002080c7825 */ /* 0x002fe200078e0202 */
[----:B------:R-:W-:Y:S04]  /*ab840*/  @P3 STG.E.U16 [R22.64], R17 ;  /* 0x0000001116003986 */ /* 0x000fe8000c101504 */
[----:B------:R-:W3:Y:S04]  /*ab850*/  LDL.LU R28, [R1+0x38bc] ;  /* 0x0038bc00011c7983 */ /* 0x000ee80000300800 */
[----:B--2---:R-:W-:Y:S04]  /*ab860*/  @P6 STG.E.U16 [R12.64], R16 ;  /* 0x000000100c006986 */ /* 0x004fe8000c101504 */
[----:B------:R0:W-:Y:S04]  /*ab870*/  @P5 STG.E.U16 [R24.64], R15 ;  /* 0x0000000f18005986 */ /* 0x0001e8000c101504 */
[----:B0-----:R-:W2:Y:S01]  /*ab880*/  LDL.LU R24, [R1+0x108] ;  /* 0x0001080001187983 */ /* 0x001ea20000300800 */
[----:B------:R-:W-:-:S02]  /*ab890*/  ISETP.LT.AND P4, PT, R27, c[0x0][0x178], !P2 ;  /* 0x00005e001b007a0c */ /* 0x000fc40005781270 */
[----:B------:R-:W-:Y:S02]  /*ab8a0*/  ISETP.LT.AND P2, PT, R19, c[0x0][0x178], !P2 ;  /* 0x00005e0013007a0c */ /* 0x000fe40005741270 */
[----:B------:R-:W-:Y:S02]  /*ab8b0*/  ISETP.LT.AND P3, PT, R29, c[0x0][0x178], !P0 ;  /* 0x00005e001d007a0c */ /* 0x000fe40004761270 */
[C---:B------:R-:W-:Y:S01]  /*ab8c0*/  IADD3 R0, R8.reuse, c[0x0][0x198], RZ ;  /* 0x0000660008007a10 */ /* 0x040fe20007ffe0ff */
[----:B------:R-:W-:Y:S01]  /*ab8d0*/  IMAD.WIDE R12, R8, 0x2, R6 ;  /* 0x00000002080c7825 */ /* 0x000fe200078e0206 */
[----:B------:R-:W-:Y:S01]  /*ab8e0*/  ISETP.LT.AND P5, PT, R11, c[0x0][0x178], !P0 ;  /* 0x00005e000b007a0c */ /* 0x000fe200047a1270 */
[----:B------:R-:W4:Y:S01]  /*ab8f0*/  LDL.LU R25, [R1+0x168] ;  /* 0x0001680001197983 */ /* 0x000f220000300800 */
[----:B------:R-:W-:Y:S01]  /*ab900*/  PRMT R22, R16, 0x7632, R22 ;  /* 0x0000763210167816 */ /* 0x000fe20000000016 */
[----:B------:R-:W-:Y:S01]  /*ab910*/  IMAD.WIDE R8, R8, 0x2, R20 ;  /* 0x0000000208087825 */ /* 0x000fe200078e0214 */
[----:B------:R-:W-:Y:S01]  /*ab920*/  ISETP.LT.AND P6, PT, R27, c[0x0][0x178], !P0 ;  /* 0x00005e001b007a0c */ /* 0x000fe200047c1270 */
[----:B------:R-:W4:Y:S02]  /*ab930*/  LDL.LU R23, [R1+0x38c0] ;  /* 0x0038c00001177983 */ /* 0x000f240000300800 */
[----:B------:R-:W-:-:S02]  /*ab940*/  IMAD.WIDE R16, R0, 0x2, R2 ;  /* 0x0000000200107825 */ /* 0x000fc400078e0202 */
[----:B--2---:R0:W-:Y:S04]  /*ab950*/  @P4 STG.E.U16 [R12.64], R24 ;  /* 0x000000180c004986 */ /* 0x0041e8000c101504 */
[----:B---3--:R1:W-:Y:S01]  /*ab960*/  @P2 STG.E.U16 [R8.64], R26 ;  /* 0x0000001a08002986 */ /* 0x0083e2000c101504 */
[----:B------:R-:W-:-:S03]  /*ab970*/  ISETP.LT.AND P2, PT, R19, c[0x0][0x178], !P0 ;  /* 0x00005e0013007a0c */ /* 0x000fc60004741270 */
[----:B------:R2:W-:Y:S01]  /*ab980*/  @P3 STG.E.U16 [R16.64], R22 ;  /* 0x0000001610003986 */ /* 0x0005e2000c101504 */
[----:B0-----:R-:W-:-:S04]  /*ab990*/  IMAD.WIDE R12, R0, 0x2, R4 ;  /* 0x00000002000c7825 */ /* 0x001fc800078e0204 */
[----:B-1----:R-:W-:Y:S01]  /*ab9a0*/  IMAD.WIDE R8, R0, 0x2, R6 ;  /* 0x0000000200087825 */ /* 0x002fe200078e0206 */
[----:B--2---:R-:W-:Y:S02]  /*ab9b0*/  PRMT R17, R15, 0x7632, R17 ;  /* 0x000076320f117816 */ /* 0x004fe40000000011 */
[----:B------:R-:W-:-:S03]  /*ab9c0*/  PRMT R16, R24, 0x7632, R16 ;  /* 0x0000763218107816 */ /* 0x000fc60000000010 */
[----:B------:R-:W-:Y:S01]  /*ab9d0*/  @P5 STG.E.U16 [R12.64], R17 ;  /* 0x000000110c005986 */ /* 0x000fe2000c101504 */
[----:B------:R-:W-:-:S03]  /*ab9e0*/  PRMT R26, R26, 0x7632, R26 ;  /* 0x000076321a1a7816 */ /* 0x000fc6000000001a */
[----:B------:R0:W-:Y:S01]  /*ab9f0*/  @P6 STG.E.U16 [R8.64], R16 ;  /* 0x0000001008006986 */ /* 0x0001e2000c101504 */
[----:B------:R-:W-:-:S03]  /*aba00*/  ISETP.GE.AND P4, PT, R28, c[0x0][0x17c], PT ;  /* 0x00005f001c007a0c */ /* 0x000fc60003f86270 */
[----:B------:R-:W2:Y:S04]  /*aba10*/  LDL.LU R28, [R1+0x148] ;  /* 0x00014800011c7983 */ /* 0x000ea80000300800 */
[----:B------:R-:W3:Y:S01]  /*aba20*/  LDL.LU R15, [R1+0x38c4] ;  /* 0x0038c400010f7983 */ /* 0x000ee20000300800 */
[----:B0-----:R-:W-:-:S05]  /*aba30*/  IMAD.WIDE R8, R0, 0x2, R20 ;  /* 0x0000000200087825 */ /* 0x001fca00078e0214 */
[----:B------:R0:W-:Y:S04]  /*aba40*/  @P2 STG.E.U16 [R8.64], R26 ;  /* 0x0000001a08002986 */ /* 0x0001e8000c101504 */
[----:B0-----:R-:W3:Y:S01]  /*aba50*/  LDL.LU R9, [R1+0xf8] ;  /* 0x0000f80001097983 */ /* 0x001ee20000300800 */
[----:B------:R-:W-:Y:S02]  /*aba60*/  ISETP.LT.AND P3, PT, R29, c[0x0][0x178], !P1 ;  /* 0x00005e001d007a0c */ /* 0x000fe40004f61270 */
[----:B------:R-:W-:Y:S02]  /*aba70*/  IADD3 R22, R0, c[0x0][0x198], RZ ;  /* 0x0000660000167a10 */ /* 0x000fe40007ffe0ff */
[----:B------:R-:W-:Y:S02]  /*aba80*/  ISETP.LT.AND P5, PT, R11, c[0x0][0x178], !P1 ;  /* 0x00005e000b007a0c */ /* 0x000fe40004fa1270 */
[----:B------:R-:W-:Y:S01]  /*aba90*/  ISETP.LT.AND P6, PT, R27, c[0x0][0x178], !P1 ;  /* 0x00005e001b007a0c */ /* 0x000fe20004fc1270 */
[----:B------:R-:W-:Y:S01]  /*abaa0*/  IMAD.WIDE R12, R22, 0x2, R2 ;  /* 0x00000002160c7825 */ /* 0x000fe200078e0202 */
[----:B------:R-:W-:-:S02]  /*abab0*/  ISETP.LT.AND P1, PT, R19, c[0x0][0x178], !P1 ;  /* 0x00005e0013007a0c */ /* 0x000fc40004f21270 */
[----:B------:R-:W-:Y:S02]  /*abac0*/  ISETP.LT.AND P2, PT, R29, c[0x0][0x178], !P4 ;  /* 0x00005e001d007a0c */ /* 0x000fe40006741270 */
[C---:B------:R-:W-:Y:S01]  /*abad0*/  IADD3 R8, R22.reuse, c[0x0][0x198], RZ ;  /* 0x0000660016087a10 */ /* 0x040fe20007ffe0ff */
[----:B----4-:R0:W-:Y:S01]  /*abae0*/  @P3 STG.E.U16 [R12.64], R25 ;  /* 0x000000190c003986 */ /* 0x0101e2000c101504 */
[----:B------:R-:W-:Y:S01]  /*abaf0*/  ISETP.GE.AND P0, PT, R23, c[0x0][0x17c], PT ;  /* 0x00005f0017007a0c */ /* 0x000fe20003f06270 */
[----:B------:R-:W-:Y:S01]  /*abb00*/  IMAD.WIDE R16, R22, 0x2, R6 ;  /* 0x0000000216107825 */ /* 0x000fe200078e0206 */
[----:B------:R-:W-:-:S03]  /*abb10*/  PRMT R0, R25, 0x7632, R0 ;  /* 0x0000763219007816 */ /* 0x000fc60000000000 */
[----:B0-----:R-:W-:-:S04]  /*abb20*/  IMAD.WIDE R12, R22, 0x2, R4 ;  /* 0x00000002160c7825 */ /* 0x001fc800078e0204 */
[----:B------:R-:W-:-:S04]  /*abb30*/  IMAD.WIDE R22, R22, 0x2, R20 ;  /* 0x0000000216167825 */ /* 0x000fc800078e0214 */
[----:B------:R-:W-:Y:S01]  /*abb40*/  IMAD.WIDE R24, R8, 0x2, R2 ;  /* 0x0000000208187825 */ /* 0x000fe200078e0202 */
[----:B--2---:R-:W-:Y:S01]  /*abb50*/  @P5 STG.E.U16 [R12.64], R28 ;  /* 0x0000001c0c005986 */ /* 0x004fe2000c101504 */
[----:B---3--:R-:W-:-:S03]  /*abb60*/  ISETP.GE.AND P3, PT, R15, c[0x0][0x17c], PT ;  /* 0x00005f000f007a0c */ /* 0x008fc60003f66270 */
[----:B------:R-:W2:Y:S04]  /*abb70*/  LDL.LU R15, [R1+0x178] ;  /* 0x00017800010f7983 */ /* 0x000ea80000300800 */
[----:B------:R-:W3:Y:S04]  /*abb80*/  LDL.LU R27, [R1+0x138] ;  /* 0x00013800011b7983 */ /* 0x000ee80000300800 */
[----:B------:R-:W-:Y:S04]  /*abb90*/  @P6 STG.E.U16 [R16.64], R9 ;  /* 0x0000000910006986 */ /* 0x000fe8000c101504 */
[----:B------:R-:W-:Y:S04]  /*abba0*/  @P1 STG.E.U16 [R22.64], R10 ;  /* 0x0000000a16001986 */ /* 0x000fe8000c101504 */
[----:B------:R0:W-:Y:S01]  /*abbb0*/  @P2 STG.E.U16 [R24.64], R0 ;  /* 0x0000000018002986 */ /* 0x0001e2000c101504 */
[----:B------:R-:W-:-:S03]  /*abbc0*/  ISETP.LT.AND P1, PT, R11, c[0x0][0x178], !P4 ;  /* 0x00005e000b007a0c */ /* 0x000fc60006721270 */
[----:B0-----:R-:W4:Y:S01]  /*abbd0*/  LDL.LU R25, [R1+0x1404] ;  /* 0x0014040001197983 */ /* 0x001f220000300800 */
[----:B------:R-:W-:Y:S01]  /*abbe0*/  PRMT R23, R28, 0x7632, R23 ;  /* 0x000076321c177816 */ /* 0x000fe20000000017 */
[C---:B------:R-:W-:Y:S02]  /*abbf0*/  IMAD.WIDE R16, R8.reuse, 0x2, R4 ;  /* 0x0000000208107825 */ /* 0x040fe400078e0204 */
[----:B------:R-:W2:Y:S04]  /*abc00*/  LDL.LU R28, [R1+0xe8] ;  /* 0x0000e800011c7983 */ /* 0x000ea80000300800 */
[----:B------:R-:W2:Y:S04]  /*abc10*/  LDL.LU R26, [R1+0x38cc] ;  /* 0x0038cc00011a7983 */ /* 0x000ea80000300800 */
[----:B------:R0:W-:Y:S04]  /*abc20*/  @P1 STG.E.U16 [R16.64], R23 ;  /* 0x0000001710001986 */ /* 0x0001e8000c101504 */
[----:B0-----:R-:W2:Y:S01]  /*abc30*/  LDL.LU R23, [R1+0x38c8] ;  /* 0x0038c80001177983 */ /* 0x001ea20000300800 */
[----:B------:R-:W-:Y:S01]  /*abc40*/  PRMT R0, R9, 0x7632, R0 ;  /* 0x0000763209007816 */ /* 0x000fe20000000000 */
[----:B------:R-:W-:Y:S01]  /*abc50*/  IMAD.WIDE R12, R8, 0x2, R6 ;  /* 0x00000002080c7825 */ /* 0x000fe200078e0206 */
[----:B------:R-:W-:-:S02]  /*abc60*/  ISETP.LT.AND P6, PT, R29, c[0x0][0x178], !P0 ;  /* 0x00005e001d007a0c */ /* 0x000fc400047c1270 */
[C---:B------:R-:W-:Y:S01]  /*abc70*/  IADD3 R22, R8.reuse, c[0x0][0x198], RZ ;  /* 0x0000660008167a10 */ /* 0x040fe20007ffe0ff */
[----:B------:R-:W-:Y:S01]  /*abc80*/  IMAD.WIDE R8, R8, 0x2, R20 ;  /* 0x0000000208087825 */ /* 0x000fe200078e0214 */
[----:B------:R-:W-:Y:S02]  /*abc90*/  PRMT R10, R10, 0x7632, R10 ;  /* 0x000076320a0a7816 */ /* 0x000fe4000000000a */
[----:B------:R-:W-:Y:S01]  /*abca0*/  ISETP.LT.AND P5, PT, R11, c[0x0][0x178], !P0 ;  /* 0x00005e000b007a0c */ /* 0x000fe200047a1270 */
[----:B------:R-:W-:Y:S01]  /*abcb0*/  IMAD.WIDE R16, R22, 0x2, R2 ;  /* 0x0000000216107825 */ /* 0x000fe200078e0202 */
[----:B---3--:R-:W-:Y:S02]  /*abcc0*/  PRMT R24, R27, 0x7632, R24 ;  /* 0x000076321b187816 */ /* 0x008fe40000000018 */
[----:B----4-:R-:W-:Y:S02]  /*abcd0*/  ISETP.LT.AND P2, PT, R25, c[0x0][0x178], !P4 ;  /* 0x00005e0019007a0c */ /* 0x010fe40006741270 */
[----:B------:R-:W-:-:S11]  /*abce0*/  ISETP.LT.AND P4, PT, R19, c[0x0][0x178], !P4 ;  /* 0x00005e0013007a0c */ /* 0x000fd60006781270 */
[----:B------:R-:W-:Y:S04]  /*abcf0*/  @P2 STG.E.U16 [R12.64], R0 ;  /* 0x000000000c002986 */ /* 0x000fe8000c101504 */
[----:B------:R0:W-:Y:S01]  /*abd00*/  @P4 STG.E.U16 [R8.64], R10 ;  /* 0x0000000a08004986 */ /* 0x0001e2000c101504 */
[----:B------:R-:W-:Y:S02]  /*abd10*/  ISETP.LT.AND P4, PT, R25, c[0x0][0x178], !P0 ;  /* 0x00005e0019007a0c */ /* 0x000fe40004781270 */
[----:B------:R-:W-:Y:S01]  /*abd20*/  ISETP.LT.AND P0, PT, R19, c[0x0][0x178], !P0 ;  /* 0x00005e0013007a0c */ /* 0x000fe20004701270 */
[----:B--2---:R-:W-:Y:S01]  /*abd30*/  @P6 STG.E.U16 [R16.64], R15 ;  /* 0x0000000f10006986 */ /* 0x004fe2000c101504 */
[----:B------:R-:W-:Y:S01]  /*abd40*/  ISETP.LT.AND P6, PT, R29, c[0x0][0x178], !P3 ;  /* 0x00005e001d007a0c */ /* 0x000fe20005fc1270 */
[----:B0-----:R-:W-:Y:S01]  /*abd50*/  IMAD.WIDE R8, R22, 0x2, R4 ;  /* 0x0000000216087825 */ /* 0x001fe200078e0204 */
[----:B------:R-:W-:-:S02]  /*abd60*/  ISETP.GE.AND P1, PT, R23, c[0x0][0x17c], PT ;  /* 0x00005f0017007a0c */ /* 0x000fc40003f26270 */
[C---:B------:R-:W-:Y:S02]  /*abd70*/  IADD3 R0, R22.reuse, c[0x0][0x198], RZ ;  /* 0x0000660016007a10 */ /* 0x040fe40007ffe0ff */
[----:B------:R0:W-:Y:S01]  /*abd80*/  @P5 STG.E.U16 [R8.64], R27 ;  /* 0x0000001b08005986 */ /* 0x0001e2000c101504 */
[----:B------:R-:W-:Y:S02]  /*abd90*/  ISETP.LT.AND P5, PT, R11, c[0x0][0x178], !P3 ;  /* 0x00005e000b007a0c */ /* 0x000fe40005fa1270 */
[----:B------:R-:W-:Y:S01]  /*abda0*/  PRMT R10, R15, 0x7632, R10 ;  /* 0x000076320f0a7816 */ /* 0x000fe2000000000a */
[----:B0-----:R-:W-:-:S04]  /*abdb0*/  IMAD.WIDE R8, R22, 0x2, R6 ;  /* 0x0000000216087825 */ /* 0x001fc800078e0206 */
[----:B------:R-:W-:Y:S01]  /*abdc0*/  IMAD.WIDE R22, R22, 0x2, R20 ;  /* 0x0000000216167825 */ /* 0x000fe200078e0214 */
[----:B------:R-:W-:Y:S04]  /*abdd0*/  @P4 STG.E.U16 [R8.64], R28 ;  /* 0x0000001c08004986 */ /* 0x000fe8000c101504 */
[----:B------:R0:W-:Y:S01]  /*abde0*/  @P0 STG.E.U16 [R22.64], R14 ;  /* 0x0000000e16000986 */ /* 0x0001e2000c101504 */
[----:B------:R-:W-:Y:S01]  /*abdf0*/  ISETP.LT.AND P0, PT, R25, c[0x0][0x178], !P3 ;  /* 0x00005e0019007a0c */ /* 0x000fe20005f01270 */
[----:B------:R-:W-:Y:S01]  /*abe00*/  IMAD.WIDE R12, R0, 0x2, R2 ;  /* 0x00000002000c7825 */ /* 0x000fe200078e0202 */
[----:B------:R-:W-:-:S03]  /*abe10*/  ISETP.LT.AND P3, PT, R19, c[0x0][0x178], !P3 ;  /* 0x00005e0013007a0c */ /* 0x000fc60005f61270 */
[----:B------:R-:W-:Y:S01]  /*abe20*/  IMAD.WIDE R16, R0, 0x2, R4 ;  /* 0x0000000200107825 */ /* 0x000fe200078e0204 */
[----:B------:R1:W-:Y:S01]  /*abe30*/  @P6 STG.E.U16 [R12.64], R10 ;  /* 0x0000000a0c006986 */ /* 0x0003e2000c101504 */
[----:B0-----:R-:W-:-:S03]  /*abe40*/  PRMT R14, R28, 0x7632, R14 ;  /* 0x000076321c0e7816 */ /* 0x001fc6000000000e */
[----:B------:R0:W-:Y:S01]  /*abe50*/  @P5 STG.E.U16 [R16.64], R24 ;  /* 0x0000001810005986 */ /* 0x0001e2000c101504 */
[----:B------:R-:W-:Y:S01]  /*abe60*/  IMAD.WIDE R8, R0, 0x2, R6 ;  /* 0x0000000200087825 */ /* 0x000fe200078e0206 */
[----:B------:R-:W-:Y:S02]  /*abe70*/  ISETP.GE.AND P2, PT, R26, c[0x0][0x17c], PT ;  /* 0x00005f001a007a0c */ /* 0x000fe40003f46270 */
[----:B------:R-:W2:Y:S01]  /*abe80*/  LDL.LU R26, [R1+0x38d0] ;  /* 0x0038d000011a7983 */ /* 0x000ea20000300800 */
[----:B-1----:R-:W-:Y:S01]  /*abe90*/  IMAD.WIDE R12, R0, 0x2, R20 ;  /* 0x00000002000c7825 */ /* 0x002fe200078e0214 */
[----:B------:R-:W-:Y:S02]  /*abea0*/  ISETP.LT.AND P5, PT, R11, c[0x0][0x178], !P1 ;  /* 0x00005e000b007a0c */ /* 0x000fe40004fa1270 */
[----:B------:R-:W3:Y:S01]  /*abeb0*/  LDL.LU R27, [R1+0xd8] ;  /* 0x0000d800011b7983 */ /* 0x000ee20000300800 */
[----:B0-----:R-:W-:-:S03]  /*abec0*/  PRMT R24, R14, 0x7632, R24 ;  /* 0x000076320e187816 */ /* 0x001fc60000000018 */
[----:B------:R-:W4:Y:S04]  /*abed0*/  LDL.LU R11, [R1+0x38fc] ;  /* 0x0038fc00010b7983 */ /* 0x000f280000300800 */
[----:B------:R-:W-:Y:S04]  /*abee0*/  @P0 STG.E.U16 [R8.64], R14 ;  /* 0x0000000e08000986 */ /* 0x000fe8000c101504 */
[----:B------:R-:W3:Y:S04]  /*abef0*/  LDL.LU R15, [R1+0x38d4] ;  /* 0x0038d400010f7983 */ /* 0x000ee80000300800 */
[----:B------:R0:W-:Y:S04]  /*abf00*/  @P3 STG.E.U16 [R12.64], R24 ;  /* 0x000000180c003986 */ /* 0x0001e8000c101504 */
[----:B0-----:R-:W4:Y:S04]  /*abf10*/  LDL.LU R12, [R1+0x188] ;  /* 0x00018800010c7983 */ /* 0x001f280000300800 */
[----:B------:R-:W4:Y:S04]  /*abf20*/  LDL.LU R13, [R1+0x128] ;  /* 0x00012800010d7983 */ /* 0x000f280000300800 */
[----:B------:R-:W4:Y:S01]  /*abf30*/  LDL.LU R24, [R1+0x13fc] ;  /* 0x0013fc0001187983 */ /* 0x000f220000300800 */
[----:B------:R-:W-:-:S02]  /*abf40*/  ISETP.LT.AND P6, PT, R29, c[0x0][0x178], !P1 ;  /* 0x00005e001d007a0c */ /* 0x000fc40004fc1270 */
[----:B------:R-:W-:Y:S02]  /*abf50*/  IADD3 R10, R0, c[0x0][0x198], RZ ;  /* 0x00006600000a7a10 */ /* 0x000fe40007ffe0ff */
[----:B------:R-:W-:-:S03]  /*abf60*/  ISETP.LT.AND P4, PT, R25, c[0x0][0x178], !P1 ;  /* 0x00005e0019007a0c */ /* 0x000fc60004f81270 */
[----:B------:R-:W-:-:S04]  /*abf70*/  IMAD.WIDE R16, R10, 0x2, R2 ;  /* 0x000000020a107825 */ /* 0x000fc800078e0202 */
[----:B------:R-:W-:Y:S01]  /*abf80*/  IMAD.WIDE R22, R10, 0x2, R4 ;  /* 0x000000020a167825 */ /* 0x000fe200078e0204 */
[----:B------:R-:W-:-:S03]  /*abf90*/  ISETP.LT.AND P3, PT, R19, c[0x0][0x178], !P1 ;  /* 0x00005e0013007a0c */ /* 0x000fc60004f61270 */
[C---:B------:R-:W-:Y:S01]  /*abfa0*/  IMAD.WIDE R8, R10.reuse, 0x2, R6 ;  /* 0x000000020a087825 */ /* 0x040fe200078e0206 */
[----:B------:R-:W-:Y:S02]  /*abfb0*/  IADD3 R0, R10, c[0x0][0x198], RZ ;  /* 0x000066000a007a10 */ /* 0x000fe40007ffe0ff */
[----:B--2---:R-:W-:Y:S02]  /*abfc0*/  ISETP.GE.AND P0, PT, R26, c[0x0][0x17c], PT ;  /* 0x00005f001a007a0c */ /* 0x004fe40003f06270 */
[----:B---3--:R-:W-:Y:S02]  /*abfd0*/  ISETP.GE.AND P1, PT, R15, c[0x0][0x17c], PT ;  /* 0x00005f000f007a0c */ /* 0x008fe40003f26270 */
[----:B------:R-:W2:Y:S04]  /*abfe0*/  LDL.LU R15, [R1+0x15c] ;  /* 0x00015c00010f7983 */ /* 0x000ea80000300800 */
[----:B------:R-:W3:Y:S04]  /*abff0*/  LDL.LU R26, [R1+0x11c] ;  /* 0x00011c00011a7983 */ /* 0x000ee80000300800 */
[----:B------:R-:W3:Y:S04]  /*ac000*/  LDL.LU R28, [R1+0x10c] ;  /* 0x00010c00011c7983 */ /* 0x000ee80000300800 */
[----:B----4-:R0:W-:Y:S04]  /*ac010*/  @P6 STG.E.U16 [R16.64], R12 ;  /* 0x0000000c10006986 */ /* 0x0101e8000c101504 */
[----:B------:R1:W-:Y:S01]  /*ac020*/  @P5 STG.E.U16 [R22.64], R13 ;  /* 0x0000000d16005986 */ /* 0x0003e2000c101504 */
[----:B------:R-:W-:-:S02]  /*ac030*/  ISETP.LT.AND P5, PT, R29, c[0x0][0x178], !P2 ;  /* 0x00005e001d007a0c */ /* 0x000fc400057a1270 */
[----:B------:R-:W-:Y:S01]  /*ac040*/  ISETP.LT.AND P6, PT, R24, c[0x0][0x178], !P2 ;  /* 0x00005e0018007a0c */ /* 0x000fe200057c1270 */
[----:B------:R4:W-:Y:S01]  /*ac050*/  @P4 STG.E.U16 [R8.64], R27 ;  /* 0x0000001b08004986 */ /* 0x0009e2000c101504 */
[----:B------:R-:W-:Y:S01]  /*ac060*/  PRMT R14, R12, 0x7632, R14 ;  /* 0x000076320c0e7816 */ /* 0x000fe2000000000e */
[----:B0-----:R-:W-:Y:S02]  /*ac070*/  IMAD.WIDE R16, R0, 0x2, R4 ;  /* 0x0000000200107825 */ /* 0x001fe400078e0204 */
[----:B-1----:R-:W3:Y:S02]  /*ac080*/  LDL.LU R23, [R1+0x38d8] ;  /* 0x0038d80001177983 */ /* 0x002ee40000300800 */
[----:B----4-:R-:W-:Y:S01]  /*ac090*/  IMAD.WIDE R8, R10, 0x2, R20 ;  /* 0x000000020a087825 */ /* 0x010fe200078e0214 */
[----:B------:R-:W-:-:S03]  /*ac0a0*/  PRMT R10, R13, 0x7632, R10 ;  /* 0x000076320d0a7816 */ /* 0x000fc6000000000a */
[----:B------:R-:W-:Y:S01]  /*ac0b0*/  IMAD.WIDE R12, R0, 0x2, R2 ;  /* 0x00000002000c7825 */ /* 0x000fe200078e0202 */
[----:B------:R-:W-:Y:S04]  /*ac0c0*/  @P3 STG.E.U16 [R8.64], R18 ;  /* 0x0000001208003986 */ /* 0x000fe8000c101504 */
[----:B------:R-:W-:Y:S04]  /*ac0d0*/  @P5 STG.E.U16 [R12.64], R14 ;  /* 0x0000000e0c005986 */ /* 0x000fe8000c101504 */
[----:B------:R0:W-:Y:S04]  /*ac0e0*/  @P6 STG.E.U16 [R16.64], R10 ;  /* 0x0000000a10006986 */ /* 0x0001e8000c101504 */
[----:B0-----:R-:W4:Y:S01]  /*ac0f0*/  LDL.LU R17, [R1+0x38dc] ;  /* 0x0038dc0001117983 */ /* 0x001f220000300800 */
[----:B------:R-:W-:-:S03]  /*ac100*/  PRMT R10, R27, 0x7632, R10 ;  /* 0x000076321b0a7816 */ /* 0x000fc6000000000a */
[----:B------:R-:W4:Y:S01]  /*ac110*/  LDL.LU R27, [R1+0x38f8] ;  /* 0x0038f800011b7983 */ /* 0x000f220000300800 */
[----:B------:R-:W-:Y:S02]  /*ac120*/  ISETP.LT.AND P4, PT, R25, c[0x0][0x178], !P2 ;  /* 0x00005e0019007a0c */ /* 0x000fe40005781270 */
[----:B------:R-:W-:Y:S02]  /*ac130*/  ISETP.LT.AND P2, PT, R19, c[0x0][0x178], !P2 ;  /* 0x00005e0013007a0c */ /* 0x000fe40005741270 */
[----:B------:R-:W-:Y:S01]  /*ac140*/  ISETP.LT.AND P3, PT, R29, c[0x0][0x178], !P0 ;  /* 0x00005e001d007a0c */ /* 0x000fe20004761270 */
[----:B------:R-:W-:Y:S01]  /*ac150*/  IMAD.WIDE R8, R0, 0x2, R6 ;  /* 0x0000000200087825 */ /* 0x000fe200078e0206 */
[----:B------:R-:W-:-:S03]  /*ac160*/  ISETP.LT.AND P6, PT, R24, c[0x0][0x178], !P0 ;  /* 0x00005e0018007a0c */ /* 0x000fc600047c1270 */
[C---:B------:R-:W-:Y:S01]  /*ac170*/  IMAD.WIDE R12, R0.reuse, 0x2, R20 ;  /* 0x00000002000c7825 */ /* 0x040fe200078e0214 */
[----:B------:R-:W-:Y:S02]  /*ac180*/  IADD3 R0, R0, c[0x0][0x198], RZ ;  /* 0x0000660000007a10 */ /* 0x000fe40007ffe0ff */
[----:B------:R-:W-:Y:S02]  /*ac190*/  ISETP.LT.AND P5, PT, R25, c[0x0][0x178], !P0 ;  /* 0x00005e0019007a0c */ /* 0x000fe400047a1270 */
[----:B------:R-:W-:Y:S01]  /*ac1a0*/  PRMT R18, R18, 0x7632, R18 ;  /* 0x0000763212127816 */ /* 0x000fe20000000012 */
[----:B------:R0:W-:Y:S01]  /*ac1b0*/  @P4 STG.E.U16 [R8.64], R10 ;  /* 0x0000000a08004986 */ /* 0x0001e2000c101504 */
[----:B------:R-:W-:-:S03]  /*ac1c0*/  ISETP.LT.AND P0, PT, R19, c[0x0][0x178], !P0 ;  /* 0x00005e0013007a0c */ /* 0x000fc60004701270 */
[----:B------:R1:W-:Y:S01]  /*ac1d0*/  @P2 STG.E.U16 [R12.64], R18 ;  /* 0x000000120c002986 */ /* 0x0003e2000c101504 */
[----:B0-----:R-:W-:-:S04]  /*ac1e0*/  IMAD.WIDE R8, R0, 0x2, R2 ;  /* 0x0000000200087825 */ /* 0x001fc800078e0202 */
[----:B-1----:R-:W-:Y:S01]  /*ac1f0*/  IMAD.WIDE R12, R0, 0x2, R4 ;  /* 0x00000002000c7825 */ /* 0x002fe200078e0204 */
[----:B--2---:R0:W-:Y:S01]  /*ac200*/  @P3 STG.E.U16 [R8.64], R15 ;  /* 0x0000000f08003986 */ /* 0x0041e2000c101504 */
[----:B------:R-:W-:-:S03]  /*ac210*/  PRMT R10, R15, 0x7632, R10 ;  /* 0x000076320f0a7816 */ /* 0x000fc6000000000a */
[----:B---3--:R1:W-:Y:S01]  /*ac220*/  @P6 STG.E.U16 [R12.64], R26 ;  /* 0x0000001a0c006986 */ /* 0x0083e2000c101504 */
[----:B------:R-:W-:Y:S02]  /*ac230*/  PRMT R22, R26, 0x7632, R22 ;  /* 0x000076321a167816 */ /* 0x000fe40000000016 */
[----:B------:R-:W-:Y:S01]  /*ac240*/  PRMT R18, R28, 0x7632, R18 ;  /* 0x000076321c127816 */ /* 0x000fe20000000012 */
[----:B0-----:R-:W-:Y:S01]  /*ac250*/  IMAD.WIDE R8, R0, 0x2, R20 ;  /* 0x0000000200087825 */ /* 0x001fe200078e0214 */
[----:B------:R-:W2:Y:S04]  /*ac260*/  LDL.LU R15, [R1+0x14c] ;  /* 0x00014c00010f7983 */ /* 0x000ea80000300800 */
[----:B-1----:R-:W3:Y:S01]  /*ac270*/  LDL.LU R26, [R1+0xfc] ;  /* 0x0000fc00011a7983 */ /* 0x002ee20000300800 */
[----:B------:R-:W-:-:S02]  /*ac280*/  ISETP.GE.AND P2, PT, R23, c[0x0][0x17c], PT ;  /* 0x00005f0017007a0c */ /* 0x000fc40003f46270 */
[----:B----4-:R-:W-:Y:S01]  /*ac290*/  ISETP.GE.AND P4, PT, R17, c[0x0][0x17c], PT ;  /* 0x00005f0011007a0c */ /* 0x010fe20003f86270 */
[----:B------:R-:W-:Y:S01]  /*ac2a0*/  IMAD.WIDE R16, R0, 0x2, R6 ;  /* 0x0000000200107825 */ /* 0x000fe200078e0206 */
[----:B------:R-:W-:-:S04]  /*ac2b0*/  PRMT R14, R27, 0x7632, R14 ;  /* 0x000076321b0e7816 */ /* 0x000fc8000000000e */
[----:B------:R0:W-:Y:S04]  /*ac2c0*/  @P5 STG.E.U16 [R16.64], R28 ;  /* 0x0000001c10005986 */ /* 0x0001e8000c101504 */
[----:B------:R1:W-:Y:S04]  /*ac2d0*/  @P0 STG.E.U16 [R8.64], R27 ;  /* 0x0000001b08000986 */ /* 0x0003e8000c101504 */
[----:B0-----:R-:W4:Y:S04]  /*ac2e0*/  LDL.LU R28, [R1+0x38e4] ;  /* 0x0038e400011c7983 */ /* 0x001f280000300800 */
[----:B------:R-:W2:Y:S04]  /*ac2f0*/  LDL.LU R23, [R1+0x38e0] ;  /* 0x0038e00001177983 */ /* 0x000ea80000300800 */
[----:B-1----:R-:W2:Y:S01]  /*ac300*/  LDL.LU R27, [R1+0x16c] ;  /* 0x00016c00011b7983 */ /* 0x002ea20000300800 */
[----:B------:R-:W-:-:S02]  /*ac310*/  ISETP.LT.AND P3, PT, R29, c[0x0][0x178], !P1 ;  /* 0x00005e001d007a0c */ /* 0x000fc40004f61270 */
[----:B------:R-:W-:Y:S02]  /*ac320*/  ISETP.LT.AND P6, PT, R24, c[0x0][0x178], !P1 ;  /* 0x00005e0018007a0c */ /* 0x000fe40004fc1270 */
[----:B------:R-:W-:Y:S02]  /*ac330*/  ISETP.LT.AND P5, PT, R25, c[0x0][0x178], !P1 ;  /* 0x00005e0019007a0c */ /* 0x000fe40004fa1270 */
[----:B------:R-:W-:Y:S02]  /*ac340*/  IADD3 R0, R0, c[0x0][0x198], RZ ;  /* 0x0000660000007a10 */ /* 0x000fe40007ffe0ff */
[----:B------:R-:W-:-:S03]  /*ac350*/  ISETP.LT.AND P1, PT, R19, c[0x0][0x178], !P1 ;  /* 0x00005e0013007a0c */ /* 0x000fc60004f21270 */
[----:B------:R-:W-:-:S04]  /*ac360*/  IMAD.WIDE R8, R0, 0x2, R2 ;  /* 0x0000000200087825 */ /* 0x000fc800078e0202 */
[C---:B------:R-:W-:Y:S01]  /*ac370*/  IMAD.WIDE R12, R0.reuse, 0x2, R4 ;  /* 0x00000002000c7825 */ /* 0x040fe200078e0204 */
[----:B------:R0:W-:Y:S03]  /*ac380*/  @P3 STG.E.U16 [R8.64], R10 ;  /* 0x0000000a08003986 */ /* 0x0001e6000c101504 */
[----:B------:R-:W-:Y:S01]  /*ac390*/  IMAD.WIDE R16, R0, 0x2, R6 ;  /* 0x0000000200107825 */ /* 0x000fe200078e0206 */
[----:B------:R1:W-:Y:S01]  /*ac3a0*/  @P6 STG.E.U16 [R12.64], R22 ;  /* 0x000000160c006986 */ /* 0x0003e2000c101504 */
[----:B------:R-:W-:-:S03]  /*ac3b0*/  ISETP.LT.AND P0, PT, R29, c[0x0][0x178], !P4 ;  /* 0x00005e001d007a0c */ /* 0x000fc60006701270 */
[----:B------:R1:W-:Y:S01]  /*ac3c0*/  @P5 STG.E.U16 [R16.64], R18 ;  /* 0x0000001210005986 */ /* 0x0003e2000c101504 */
[----:B------:R-:W-:Y:S02]  /*ac3d0*/  ISETP.LT.AND P5, PT, R24, c[0x0][0x178], !P4 ;  /* 0x00005e0018007a0c */ /* 0x000fe400067a1270 */
[C---:B0-----:R-:W-:Y:S01]  /*ac3e0*/  IADD3 R8, R0.reuse, c[0x0][0x198], RZ ;  /* 0x0000660000087a10 */ /* 0x041fe20007ffe0ff */
[----:B-1----:R-:W-:-:S04]  /*ac3f0*/  IMAD.WIDE R12, R0, 0x2, R20 ;  /* 0x00000002000c7825 */ /* 0x002fc800078e0214 */
[C---:B------:R-:W-:Y:S01]  /*ac400*/  IMAD.WIDE R16, R8.reuse, 0x2, R2 ;  /* 0x0000000208107825 */ /* 0x040fe200078e0202 */
[----:B------:R0:W-:Y:S01]  /*ac410*/  @P1 STG.E.U16 [R12.64], R14 ;  /* 0x0000000e0c001986 */ /* 0x0001e2000c101504 */
[----:B------:R-:W-:Y:S02]  /*ac420*/  ISETP.LT.AND P6, PT, R25, c[0x0][0x178], !P4 ;  /* 0x00005e0019007a0c */ /* 0x000fe400067c1270 */
[----:B------:R-:W-:Y:S01]  /*ac430*/  ISETP.LT.AND P4, PT, R19, c[0x0][0x178], !P4 ;  /* 0x00005e0013007a0c */ /* 0x000fe20006781270 */
[----:B0-----:R-:W-:Y:S01]  /*ac440*/  IMAD.WIDE R12, R8, 0x2, R4 ;  /* 0x00000002080c7825 */ /* 0x001fe200078e0204 */
[----:B----4-:R-:W-:Y:S02]  /*ac450*/  ISETP.GE.AND P3, PT, R28, c[0x0][0x17c], PT ;  /* 0x00005f001c007a0c */ /* 0x010fe40003f66270 */
[----:B------:R-:W4:Y:S04]  /*ac460*/  LDL.LU R28, [R1+0x17c] ;  /* 0x00017c00011c7983 */ /* 0x000f280000300800 */
[----:B--2---:R0:W-:Y:S01]  /*ac470*/  @P0 STG.E.U16 [R16.64], R27 ;  /* 0x0000001b10000986 */ /* 0x0041e2000c101504 */
[----:B------:R-:W-:-:S03]  /*ac480*/  PRMT R10, R27, 0x7632, R10 ;  /* 0x000076321b0a7816 */ /* 0x000fc6000000000a */
[----:B------:R1:W-:Y:S04]  /*ac490*/  @P5 STG.E.U16 [R12.64], R15 ;  /* 0x0000000f0c005986 */ /* 0x0003e8000c101504 */
[----:B0-----:R-:W2:Y:S04]  /*ac4a0*/  LDL.LU R27, [R1+0xec] ;  /* 0x0000ec00011b7983 */ /* 0x001ea80000300800 */
[----:B-1----:R-:W2:Y:S01]  /*ac4b0*/  LDL.LU R13, [R1+0x38e8] ;  /* 0x0038e800010d7983 */ /* 0x002ea20000300800 */
[----:B------:R-:W-:Y:S01]  /*ac4c0*/  ISETP.GE.AND P1, PT, R23, c[0x0][0x17c], PT ;  /* 0x00005f0017007a0c */ /* 0x000fe20003f26270 */
[----:B------:R-:W-:-:S04]  /*ac4d0*/  IMAD.WIDE R16, R8, 0x2, R6 ;  /* 0x0000000208107825 */ /* 0x000fc800078e0206 */
[----:B------:R-:W-:Y:S01]  /*ac4e0*/  IMAD.WIDE R22, R8, 0x2, R20 ;  /* 0x0000000208167825 */ /* 0x000fe200078e0214 */
[----:B---3--:R-:W-:Y:S04]  /*ac4f0*/  @P6 STG.E.U16 [R16.64], R26 ;  /* 0x0000001a10006986 */ /* 0x008fe8000c101504 */
[----:B------:R0:W-:Y:S04]  /*ac500*/  @P4 STG.E.U16 [R22.64], R11 ;  /* 0x0000000b16004986 */ /* 0x0001e8000c101504 */
[----:B0-----:R-:W3:Y:S04]  /*ac510*/  LDL.LU R23, [R1+0x13c] ;  /* 0x00013c0001177983 */ /* 0x001ee80000300800 */
[----:B------:R-:W3:Y:S01]  /*ac520*/  LDL.LU R17, [R1+0x38ec] ;  /* 0x0038ec0001117983 */ /* 0x000ee20000300800 */
[----:B------:R-:W-:-:S03]  /*ac530*/  PRMT R16, R15, 0x7632, R16 ;  /* 0x000076320f107816 */ /* 0x000fc60000000010 */
[----:B------:R-:W3:Y:S01]  /*ac540*/  LDL.LU R15, [R1+0x38f4] ;  /* 0x0038f400010f7983 */ /* 0x000ee20000300800 */
[----:B------:R-:W-:-:S03]  /*ac550*/  PRMT R11, R26, 0x7632, R11 ;  /* 0x000076321a0b7816 */ /* 0x000fc6000000000b */
[----:B------:R-:W3:Y:S01]  /*ac560*/  LDL.LU R26, [R1+0x18c] ;  /* 0x00018c00011a7983 */ /* 0x000ee20000300800 */
[----:B------:R-:W-:Y:S02]  /*ac570*/  ISETP.LT.AND P0, PT, R29, c[0x0][0x178], !P2 ;  /* 0x00005e001d007a0c */ /* 0x000fe40005701270 */
[----:B------:R-:W-:Y:S02]  /*ac580*/  IADD3 R0, R8, c[0x0][0x198], RZ ;  /* 0x0000660008007a10 */ /* 0x000fe40007ffe0ff */
[----:B------:R-:W-:-:S03]  /*ac590*/  ISETP.LT.AND P5, PT, R24, c[0x0][0x178], !P2 ;  /* 0x00005e0018007a0c */ /* 0x000fc600057a1270 */
[----:B------:R-:W-:Y:S01]  /*ac5a0*/  IMAD.WIDE R8, R0, 0x2, R2 ;  /* 0x0000000200087825 */ /* 0x000fe200078e0202 */
[----:B------:R-:W-:Y:S02]  /*ac5b0*/  ISETP.LT.AND P6, PT, R25, c[0x0][0x178], !P2 ;  /* 0x00005e0019007a0c */ /* 0x000fe400057c1270 */
[----:B------:R-:W-:-:S03]  /*ac5c0*/  ISETP.LT.AND P2, PT, R19, c[0x0][0x178], !P2 ;  /* 0x00005e0013007a0c */ /* 0x000fc60005741270 */
[----:B------:R0:W-:Y:S01]  /*ac5d0*/  @P0 STG.E.U16 [R8.64], R10 ;  /* 0x0000000a08000986 */ /* 0x0001e2000c101504 */
[----:B------:R-:W-:Y:S02]  /*ac5e0*/  ISETP.LT.AND P0, PT, R29, c[0x0][0x178], !P3 ;  /* 0x00005e001d007a0c */ /* 0x000fe40005f01270 */
[----:B------:R-:W-:Y:S01]  /*ac5f0*/  PRMT R14, R11, 0x7632, R14 ;  /* 0x000076320b0e7816 */ /* 0x000fe2000000000e */
[C---:B0-----:R-:W-:Y:S01]  /*ac600*/  IMAD.WIDE R8, R0.reuse, 0x2, R4 ;  /* 0x0000000200087825 */ /* 0x041fe200078e0204 */
[----:B------:R-:W-:-:S04]  /*ac610*/  IADD3 R10, R0, c[0x0][0x198], RZ ;  /* 0x00006600000a7a10 */ /* 0x000fc80007ffe0ff */
[----:B------:R0:W-:Y:S01]  /*ac620*/  @P5 STG.E.U16 [R8.64], R16 ;  /* 0x0000001008005986 */ /* 0x0001e2000c101504 */
[----:B------:R-:W-:Y:S01]  /*ac630*/  ISETP.LT.AND P5, PT, R24, c[0x0][0x178], !P3 ;  /* 0x00005e0018007a0c */ /* 0x000fe20005fa1270 */
[----:B0-----:R-:W-:Y:S01]  /*ac640*/  IMAD.WIDE R8, R0, 0x2, R20 ;  /* 0x0000000200087825 */ /* 0x001fe200078e0214 */
[----:B--2---:R-:W-:-:S03]  /*ac650*/  ISETP.GE.AND P4, PT, R13, c[0x0][0x17c], PT ;  /* 0x00005f000d007a0c */ /* 0x004fc60003f86270 */
[----:B------:R-:W-:-:S05]  /*ac660*/  IMAD.WIDE R12, R0, 0x2, R6 ;  /* 0x00000002000c7825 */ /* 0x000fca00078e0206 */
[----:B------:R0:W-:Y:S01]  /*ac670*/  @P6 STG.E.U16 [R12.64], R11 ;  /* 0x0000000b0c006986 */ /* 0x0001e2000c101504 */
[----:B------:R-:W-:Y:S02]  /*ac680*/  ISETP.LT.AND P6, PT, R25, c[0x0][0x178], !P3 ;  /* 0x00005e0019007a0c */ /* 0x000fe40005fc1270 */
[----:B------:R-:W-:Y:S01]  /*ac690*/  ISETP.LT.AND P3, PT, R19, c[0x0][0x178], !P3 ;  /* 0x00005e0013007a0c */ /* 0x000fe20005f61270 */
[----:B------:R1:W-:Y:S01]  /*ac6a0*/  @P2 STG.E.U16 [R8.64], R14 ;  /* 0x0000000e08002986 */ /* 0x0003e2000c101504 */
[----:B------:R-:W-:Y:S02]  /*ac6b0*/  ISETP.LT.AND P2, PT, R29, c[0x0][0x178], !P1 ;  /* 0x00005e001d007a0c */ /* 0x000fe40004f41270 */
[C---:B------:R-:W-:Y:S01]  /*ac6c0*/  IADD3 R0, R10.reuse, c[0x0][0x198], RZ ;  /* 0x000066000a007a10 */ /* 0x040fe20007ffe0ff */
[----:B0-----:R-:W-:-:S04]  /*ac6d0*/  IMAD.WIDE R12, R10, 0x2, R2 ;  /* 0x000000020a0c7825 */ /* 0x001fc800078e0202 */
[----:B-1----:R-:W-:Y:S01]  /*ac6e0*/  IMAD.WIDE R8, R10, 0x2, R4 ;  /* 0x000000020a087825 */ /* 0x002fe200078e0204 */
[----:B----4-:R0:W-:Y:S01]  /*ac6f0*/  @P0 STG.E.U16 [R12.64], R28 ;  /* 0x0000001c0c000986 */ /* 0x0101e2000c101504 */
[----:B------:R-:W-:-:S03]  /*ac700*/  PRMT R14, R28, 0x7632, R14 ;  /* 0x000076321c0e7816 */ /* 0x000fc6000000000e */
[----:B---3--:R1:W-:Y:S01]  /*ac710*/  @P5 STG.E.U16 [R8.64], R23 ;  /* 0x0000001708005986 */ /* 0x0083e2000c101504 */
[----:B------:R-:W-:Y:S01]  /*ac720*/  ISETP.GE.AND P0, PT, R17, c[0x0][0x17c], PT ;  /* 0x00005f0011007a0c */ /* 0x000fe20003f06270 */
[----:B------:R-:W-:Y:S01]  /*ac730*/  IMAD.WIDE R16, R0, 0x2, R2 ;  /* 0x0000000200107825 */ /* 0x000fe200078e0202 */
[----:B------:R-:W-:-:S03]  /*ac740*/  ISETP.LT.AND P5, PT, R24, c[0x0][0x178], !P1 ;  /* 0x00005e0018007a0c */ /* 0x000fc60004fa1270 */
[C---:B0-----:R-:W-:Y:S01]  /*ac750*/  IMAD.WIDE R12, R10.reuse, 0x2, R6 ;  /* 0x000000020a0c7825 */ /* 0x041fe200078e0206 */
[----:B------:R-:W-:Y:S01]  /*ac760*/  PRMT R18, R15, 0x7632, R18 ;  /* 0x000076320f127816 */ /* 0x000fe20000000012 */
[----:B------:R-:W2:Y:S02]  /*ac770*/  LDL.LU R28, [R1+0x12c] ;  /* 0x00012c00011c7983 */ /* 0x000ea40000300800 */
[----:B------:R-:W-:Y:S02]  /*ac780*/  IMAD.WIDE R10, R10, 0x2, R20 ;  /* 0x000000020a0a7825 */ /* 0x000fe400078e0214 */
[----:B------:R0:W-:Y:S01]  /*ac790*/  @P6 STG.E.U16 [R12.64], R27 ;  /* 0x0000001b0c006986 */ /* 0x0001e2000c101504 */
[----:B------:R-:W-:Y:S02]  /*ac7a0*/  ISETP.LT.AND P6, PT, R25, c[0x0][0x178], !P1 ;  /* 0x00005e0019007a0c */ /* 0x000fe40004fc1270 */
[----:B------:R-:W-:Y:S01]  /*ac7b0*/  ISETP.LT.AND P1, PT, R19, c[0x0][0x178], !P1 ;  /* 0x00005e0013007a0c */ /* 0x000fe20004f21270 */
[----:B------:R3:W-:Y:S01]  /*ac7c0*/  @P3 STG.E.U16 [R10.64], R15 ;  /* 0x0000000f0a003986 */ /* 0x0007e2000c101504 */
[----:B-1----:R-:W-:-:S03]  /*ac7d0*/  IMAD.WIDE R8, R0, 0x2, R4 ;  /* 0x0000000200087825 */ /* 0x002fc600078e0204 */
[----:B------:R1:W-:Y:S01]  /*ac7e0*/  @P2 STG.E.U16 [R16.64], R14 ;  /* 0x0000000e10002986 */ /* 0x0003e2000c101504 */
[----:B------:R-:W-:Y:S02]  /*ac7f0*/  ISETP.LT.AND P2, PT, R29, c[0x0][0x178], !P4 ;  /* 0x00005e001d007a0c */ /* 0x000fe40006741270 */
[----:B0-----:R-:W-:Y:S02]  /*ac800*/  PRMT R13, R23, 0x7632, R13 ;  /* 0x00007632170d7816 */ /* 0x001fe4000000000d */
[C---:B------:R-:W-:Y:S01]  /*ac810*/  IADD3 R23, R0.reuse, c[0x0][0x198], RZ ;  /* 0x0000660000177a10 */ /* 0x040fe20007ffe0ff */
[----:B---3--:R-:W-:Y:S02]  /*ac820*/  IMAD.WIDE R10, R0, 0x2, R6 ;  /* 0x00000002000a7825 */ /* 0x008fe400078e0206 */
[----:B------:R0:W-:Y:S01]  /*ac830*/  @P5 STG.E.U16 [R8.64], R13 ;  /* 0x0000000d08005986 */ /* 0x0001e2000c101504 */
[----:B-1----:R-:W-:Y:S01]  /*ac840*/  PRMT R17, R27, 0x7632, R17 ;  /* 0x000076321b117816 */ /* 0x002fe20000000011 */
[----:B------:R-:W-:Y:S01]  /*ac850*/  IMAD.WIDE R14, R23, 0x2, R2 ;  /* 0x00000002170e7825 */ /* 0x000fe200078e0202 */
[----:B------:R-:W-:-:S02]  /*ac860*/  ISETP.LT.AND P3, PT, R29, c[0x0][0x178], !P0 ;  /* 0x00005e001d007a0c */ /* 0x000fc40004761270 */
[----:B------:R-:W3:Y:S01]  /*ac870*/  LDL.LU R29, [R1+0xdc] ;  /* 0x0000dc00011d7983 */ /* 0x000ee20000300800 */
[----:B0-----:R-:W-:-:S03]  /*ac880*/  IMAD.WIDE R12, R0, 0x2, R20 ;  /* 0x00000002000c7825 */ /* 0x001fc600078e0214 */
[----:B------:R0:W-:Y:S01]  /*ac890*/  @P6 STG.E.U16 [R10.64], R17 ;  /* 0x000000110a006986 */ /* 0x0001e2000c101504 */
[----:B------:R-:W-:-:S03]  /*ac8a0*/  ISETP.LT.AND P5, PT, R24, c[0x0][0x178], !P0 ;  /* 0x00005e0018007a0c */ /* 0x000fc600047a1270 */
[----:B------:R2:W-:Y:S01]  /*ac8b0*/  @P1 STG.E.U16 [R12.64], R18 ;  /* 0x000000120c001986 */ /* 0x0005e2000c101504 */
[----:B------:R-:W-:Y:S02]  /*ac8c0*/  ISETP.LT.AND P6, PT, R24, c[0x0][0x178], !P4 ;  /* 0x00005e0018007a0c */ /* 0x000fe400067c1270 */
[C---:B------:R-:W-:Y:S01]  /*ac8d0*/  ISETP.LT.AND P1, PT, R25.reuse, c[0x0][0x178], !P0 ;  /* 0x00005e0019007a0c */ /* 0x040fe20004721270 */
[----:B------:R1:W-:Y:S01]  /*ac8e0*/  @P2 STG.E.U16 [R14.64], R26 ;  /* 0x0000001a0e002986 */ /* 0x0003e2000c101504 */
[----:B------:R-:W-:Y:S02]  /*ac8f0*/  ISETP.LT.AND P2, PT, R25, c[0x0][0x178], !P4 ;  /* 0x00005e0019007a0c */ /* 0x000fe40006741270 */
[C---:B------:R-:W-:Y:S02]  /*ac900*/  ISETP.LT.AND P0, PT, R19.reuse, c[0x0][0x178], !P0 ;  /* 0x00005e0013007a0c */ /* 0x040fe40004701270 */
[----:B------:R-:W-:Y:S02]  /*ac910*/  ISETP.LT.AND P4, PT, R19, c[0x0][0x178], !P4 ;  /* 0x00005e0013007a0c */ /* 0x000fe40006781270 */
[----:B------:R-:W4:Y:S01]  /*ac920*/  LDL.LU R19, [R1+0x38f0] ;  /* 0x0038f00001137983 */ /* 0x000f220000300800 */
[C---:B------:R-:W-:Y:S01]  /*ac930*/  IADD3 R25, R23.reuse, c[0x0][0x198], RZ ;  /* 0x0000660017197a10 */ /* 0x040fe20007ffe0ff */
[----:B0-----:R-:W-:Y:S01]  /*ac940*/  IMAD.WIDE R16, R23, 0x2, R4 ;  /* 0x0000000217107825 */ /* 0x001fe200078e0204 */
[----:B------:R-:W-:-:S03]  /*ac950*/  PRMT R0, R26, 0x7632, R0 ;  /* 0x000076321a007816 */ /* 0x000fc60000000000 */
[----:B------:R-:W-:-:S04]  /*ac960*/  IMAD.WIDE R8, R23, 0x2, R6 ;  /* 0x0000000217087825 */ /* 0x000fc800078e0206 */
[----:B------:R-:W-:-:S04]  /*ac970*/  IMAD.WIDE R10, R23, 0x2, R20 ;  /* 0x00000002170a7825 */ /* 0x000fc800078e0214 */
[----:B------:R-:W-:-:S04]  /*ac980*/  IMAD.WIDE R2, R25, 0x2, R2 ;  /* 0x0000000219027825 */ /* 0x000fc800078e0202 */
[----:B------:R-:W-:-:S04]  /*ac990*/  IMAD.WIDE R4, R25, 0x2, R4 ;  /* 0x0000000219047825 */ /* 0x000fc800078e0204 */
[----:B------:R-:W-:-:S04]  /*ac9a0*/  IMAD.WIDE R6, R25, 0x2, R6 ;  /* 0x0000000219067825 */ /* 0x000fc800078e0206 */
[----:B------:R-:W-:Y:S01]  /*ac9b0*/  IMAD.WIDE R20, R25, 0x2, R20 ;  /* 0x0000000219147825 */ /* 0x000fe200078e0214 */
[----:B--2---:R-:W-:Y:S01]  /*ac9c0*/  PRMT R12, R28, 0x7632, R12 ;  /* 0x000076321c0c7816 */ /* 0x004fe2000000000c */
[----:B------:R1:W-:Y:S01]  /*ac9d0*/  @P6 STG.E.U16 [R16.64], R28 ;  /* 0x0000001c10006986 */ /* 0x0003e2000c101504 */
[----:B---3--:R-:W-:-:S03]  /*ac9e0*/  PRMT R13, R29, 0x7632, R13 ;  /* 0x000076321d0d7816 */ /* 0x008fc6000000000d */
[----:B------:R1:W-:Y:S04]  /*ac9f0*/  @P2 STG.E.U16 [R8.64], R29 ;  /* 0x0000001d08002986 */ /* 0x0003e8000c101504 */
[----:B----4-:R1:W-:Y:S04]  /*aca00*/  @P4 STG.E.U16 [R10.64], R19 ;  /* 0x000000130a004986 */ /* 0x0103e8000c101504 */
[----:B------:R1:W-:Y:S04]  /*aca10*/  @P3 STG.E.U16 [R2.64], R0 ;  /* 0x0000000002003986 */ /* 0x0003e8000c101504 */
[----:B------:R1:W-:Y:S04]  /*aca20*/  @P5 STG.E.U16 [R4.64], R12 ;  /* 0x0000000c04005986 */ /* 0x0003e8000c101504 */
[----:B------:R1:W-:Y:S01]  /*aca30*/  @P1 STG.E.U16 [R6.64], R13 ;  /* 0x0000000d06001986 */ /* 0x0003e2000c101504 */
[----:B------:R-:W-:Y:S05]  /*aca40*/  @!P0 EXIT ;  /* 0x000000000000894d */ /* 0x000fea0003800000 */
[----:B-1----:R-:W-:-:S05]  /*aca50*/  PRMT R10, R19, 0x7632, R10 ;  /* 0x00007632130a7816 */ /* 0x002fca000000000a */
[----:B------:R-:W-:Y:S01]  /*aca60*/  STG.E.U16 [R20.64], R10 ;  /* 0x0000000a14007986 */ /* 0x000fe2000c101504 */
[----:B------:R-:W-:Y:S05]  /*aca70*/  EXIT ;  /* 0x000000000000794d */ /* 0x000fea0003800000 */
.L_x_3:
[----:B------:R-:W-:-:S00]  /*aca80*/  BRA `(.L_x_3) ;  /* 0xfffffff000007947 */ /* 0x000fc0000383ffff */
[----:B------:R-:W-:-:S00]  /*aca90*/  NOP ;  /* 0x0000000000007918 */ /* 0x000fc00000000000 */
        /* <DEDUP_REMOVED lines=14> */
.L_x_4:


//--------------------- .nv.shared.matmul_kernel  --------------------------
	.section	.nv.shared.matmul_kernel,"aw",@nobits
	.sectionflags	@""
	.align	16
